//
// Generated by NVIDIA NVVM Compiler
//
// Compiler Build ID: CL-36424714
// Cuda compilation tools, release 13.0, V13.0.88
// Based on NVVM 20.0.0
//

.version 9.0
.target sm_100
.address_size 64

	// .globl	hello_kernel
.const .align 4 .b8 SHA256_K[256] = {152, 47, 138, 66, 145, 68, 55, 113, 207, 251, 192, 181, 165, 219, 181, 233, 91, 194, 86, 57, 241, 17, 241, 89, 164, 130, 63, 146, 213, 94, 28, 171, 152, 170, 7, 216, 1, 91, 131, 18, 190, 133, 49, 36, 195, 125, 12, 85, 116, 93, 190, 114, 254, 177, 222, 128, 167, 6, 220, 155, 116, 241, 155, 193, 193, 105, 155, 228, 134, 71, 190, 239, 198, 157, 193, 15, 204, 161, 12, 36, 111, 44, 233, 45, 170, 132, 116, 74, 220, 169, 176, 92, 218, 136, 249, 118, 82, 81, 62, 152, 109, 198, 49, 168, 200, 39, 3, 176, 199, 127, 89, 191, 243, 11, 224, 198, 71, 145, 167, 213, 81, 99, 202, 6, 103, 41, 41, 20, 133, 10, 183, 39, 56, 33, 27, 46, 252, 109, 44, 77, 19, 13, 56, 83, 84, 115, 10, 101, 187, 10, 106, 118, 46, 201, 194, 129, 133, 44, 114, 146, 161, 232, 191, 162, 75, 102, 26, 168, 112, 139, 75, 194, 163, 81, 108, 199, 25, 232, 146, 209, 36, 6, 153, 214, 133, 53, 14, 244, 112, 160, 106, 16, 22, 193, 164, 25, 8, 108, 55, 30, 76, 119, 72, 39, 181, 188, 176, 52, 179, 12, 28, 57, 74, 170, 216, 78, 79, 202, 156, 91, 243, 111, 46, 104, 238, 130, 143, 116, 111, 99, 165, 120, 20, 120, 200, 132, 8, 2, 199, 140, 250, 255, 190, 144, 235, 108, 80, 164, 247, 163, 249, 190, 242, 120, 113, 198};
// K_shared has been demoted

.visible .entry hello_kernel(
	.param .u64 .ptr .align 1 hello_kernel_param_0,
	.param .u32 hello_kernel_param_1,
	.param .u32 hello_kernel_param_2
)
{
	.reg .pred 	%p<2>;
	.reg .b32 	%r<8>;
	.reg .b64 	%rd<5>;

	ld.param.u64 	%rd1, [hello_kernel_param_0];
	ld.param.u32 	%r3, [hello_kernel_param_1];
	ld.param.u32 	%r2, [hello_kernel_param_2];
	mov.u32 	%r4, %ctaid.x;
	mov.u32 	%r5, %ntid.x;
	mov.u32 	%r6, %tid.x;
	mad.lo.s32 	%r1, %r4, %r5, %r6;
	setp.ge.u32 	%p1, %r1, %r3;
	@%p1 bra 	$L__BB0_2;
	cvta.to.global.u64 	%rd2, %rd1;
	xor.b32  	%r7, %r2, %r1;
	mul.wide.u32 	%rd3, %r1, 4;
	add.s64 	%rd4, %rd2, %rd3;
	st.global.u32 	[%rd4], %r7;
$L__BB0_2:
	ret;

}
	// .globl	sha256d_scan_kernel
.visible .entry sha256d_scan_kernel(
	.param .u64 .ptr .align 1 sha256d_scan_kernel_param_0,
	.param .u64 .ptr .align 1 sha256d_scan_kernel_param_1,
	.param .u64 .ptr .align 1 sha256d_scan_kernel_param_2,
	.param .u32 sha256d_scan_kernel_param_3,
	.param .u32 sha256d_scan_kernel_param_4,
	.param .u64 sha256d_scan_kernel_param_5,
	.param .u32 sha256d_scan_kernel_param_6,
	.param .u64 .ptr .align 1 sha256d_scan_kernel_param_7,
	.param .u64 .ptr .align 1 sha256d_scan_kernel_param_8
)
{
	.reg .pred 	%p<264>;
	.reg .b16 	%rs<605>;
	.reg .b32 	%r<30792>;
	.reg .b64 	%rd<83>;
	// demoted variable
	.shared .align 4 .b8 K_shared[256];
	mov.u32 	%r1, %tid.x;
	setp.gt.u32 	%p1, %r1, 63;
	@%p1 bra 	$L__BB1_2;
	mul.wide.u32 	%rd20, %r1, 4;
	mov.u64 	%rd21, SHA256_K;
	add.s64 	%rd22, %rd21, %rd20;
	ld.const.u32 	%r31, [%rd22];
	shl.b32 	%r32, %r1, 2;
	mov.u32 	%r33, K_shared;
	add.s32 	%r34, %r33, %r32;
	st.shared.u32 	[%r34], %r31;
$L__BB1_2:
	ld.param.u32 	%r30778, [sha256d_scan_kernel_param_4];
	bar.sync 	0;
	mov.u32 	%r35, %ctaid.x;
	mov.u32 	%r36, %ntid.x;
	mad.lo.s32 	%r37, %r35, %r36, %r1;
	shl.b32 	%r2, %r37, 2;
	setp.ge.u32 	%p2, %r2, %r30778;
	@%p2 bra 	$L__BB1_273;
	cvt.u64.u32 	%rd78, %r2;
$L__BB1_4:
	ld.param.u32 	%r30779, [sha256d_scan_kernel_param_4];
	cvt.u64.u32 	%rd23, %r30779;
	setp.ge.u64 	%p3, %rd78, %rd23;
	@%p3 bra 	$L__BB1_272;
	ld.param.u32 	%r30774, [sha256d_scan_kernel_param_3];
	ld.param.u64 	%rd64, [sha256d_scan_kernel_param_2];
	ld.param.u64 	%rd60, [sha256d_scan_kernel_param_1];
	ld.param.u64 	%rd56, [sha256d_scan_kernel_param_0];
	cvt.u32.u64 	%r4646, %rd78;
	add.s32 	%r3, %r30774, %r4646;
	cvta.to.global.u64 	%rd24, %rd60;
	ld.global.nc.u8 	%rs253, [%rd24+1];
	cvt.u32.u8 	%r4647, %rs253;
	ld.global.nc.u8 	%rs254, [%rd24+2];
	cvt.u16.u8 	%rs255, %rs254;
	ld.global.nc.u8 	%rs256, [%rd24+3];
	cvt.u32.u8 	%r13, %rs256;
	ld.global.nc.u8 	%rs257, [%rd24+5];
	cvt.u32.u8 	%r4648, %rs257;
	ld.global.nc.u8 	%rs258, [%rd24+6];
	cvt.u16.u8 	%rs259, %rs258;
	ld.global.nc.u8 	%rs260, [%rd24+7];
	cvt.u32.u8 	%r4649, %rs260;
	ld.global.nc.u8 	%rs261, [%rd24+9];
	cvt.u32.u8 	%r4650, %rs261;
	ld.global.nc.u8 	%rs262, [%rd24+10];
	cvt.u16.u8 	%rs263, %rs262;
	ld.global.nc.u8 	%rs264, [%rd24+11];
	cvt.u32.u8 	%r4651, %rs264;
	cvta.to.global.u64 	%rd25, %rd56;
	ld.global.nc.u32 	%r819, [%rd25];
	ld.global.nc.u32 	%r4, [%rd25+4];
	ld.global.nc.u32 	%r5, [%rd25+8];
	ld.global.nc.u32 	%r6, [%rd25+12];
	ld.global.nc.u32 	%r7, [%rd25+16];
	ld.global.nc.u32 	%r8, [%rd25+20];
	ld.global.nc.u32 	%r9, [%rd25+24];
	ld.global.nc.u32 	%r10, [%rd25+28];
	ld.global.nc.u8 	%rs265, [%rd24];
	cvt.u32.u8 	%r4652, %rs265;
	shl.b32 	%r4653, %r4652, 24;
	shl.b32 	%r11, %r4647, 16;
	or.b32  	%r4654, %r11, %r4653;
	mul.wide.u16 	%r12, %rs255, 256;
	or.b32  	%r4655, %r4654, %r12;
	or.b32  	%r4656, %r4655, %r13;
	ld.global.nc.u8 	%rs266, [%rd24+4];
	cvt.u32.u8 	%r4657, %rs266;
	shl.b32 	%r4658, %r4657, 24;
	shl.b32 	%r4659, %r4648, 16;
	or.b32  	%r4660, %r4659, %r4658;
	mul.wide.u16 	%r4661, %rs259, 256;
	or.b32  	%r4662, %r4660, %r4661;
	or.b32  	%r52, %r4662, %r4649;
	ld.global.nc.u8 	%rs267, [%rd24+8];
	cvt.u32.u8 	%r4663, %rs267;
	shl.b32 	%r4664, %r4663, 24;
	shl.b32 	%r4665, %r4650, 16;
	or.b32  	%r4666, %r4665, %r4664;
	mul.wide.u16 	%r4667, %rs263, 256;
	or.b32  	%r4668, %r4666, %r4667;
	or.b32  	%r68, %r4668, %r4651;
	prmt.b32 	%r84, %r3, 0, 291;
	mov.b32 	%r2564, 0;
	mov.b32 	%r3097, 17;
	// begin inline asm
	shf.r.wrap.b32 %r38, %r2564, %r2564, %r3097;
	// end inline asm
	mov.b32 	%r3101, 19;
	// begin inline asm
	shf.r.wrap.b32 %r42, %r2564, %r2564, %r3101;
	// end inline asm
	xor.b32  	%r4669, %r38, %r42;
	mov.b32 	%r3105, 7;
	// begin inline asm
	shf.r.wrap.b32 %r46, %r52, %r52, %r3105;
	// end inline asm
	mov.b32 	%r3109, 18;
	// begin inline asm
	shf.r.wrap.b32 %r50, %r52, %r52, %r3109;
	// end inline asm
	shr.u32 	%r4670, %r52, 3;
	xor.b32  	%r4671, %r46, %r50;
	xor.b32  	%r4672, %r4671, %r4670;
	add.s32 	%r4673, %r4669, %r4656;
	add.s32 	%r292, %r4673, %r4672;
	mov.b32 	%r276, 640;
	// begin inline asm
	shf.r.wrap.b32 %r54, %r276, %r276, %r3097;
	// end inline asm
	// begin inline asm
	shf.r.wrap.b32 %r58, %r276, %r276, %r3101;
	// end inline asm
	xor.b32  	%r4674, %r54, %r58;
	// begin inline asm
	shf.r.wrap.b32 %r62, %r68, %r68, %r3105;
	// end inline asm
	// begin inline asm
	shf.r.wrap.b32 %r66, %r68, %r68, %r3109;
	// end inline asm
	shr.u32 	%r4675, %r68, 3;
	xor.b32  	%r4676, %r62, %r66;
	xor.b32  	%r4677, %r4676, %r4675;
	add.s32 	%r4678, %r4674, %r52;
	add.s32 	%r308, %r4678, %r4677;
	// begin inline asm
	shf.r.wrap.b32 %r70, %r292, %r292, %r3097;
	// end inline asm
	// begin inline asm
	shf.r.wrap.b32 %r74, %r292, %r292, %r3101;
	// end inline asm
	shr.u32 	%r4679, %r292, 10;
	xor.b32  	%r4680, %r4679, %r70;
	xor.b32  	%r4681, %r4680, %r74;
	// begin inline asm
	shf.r.wrap.b32 %r78, %r84, %r84, %r3105;
	// end inline asm
	// begin inline asm
	shf.r.wrap.b32 %r82, %r84, %r84, %r3109;
	// end inline asm
	shr.u32 	%r4682, %r84, 3;
	xor.b32  	%r4683, %r4682, %r78;
	xor.b32  	%r4684, %r4683, %r82;
	add.s32 	%r4685, %r4681, %r68;
	add.s32 	%r324, %r4685, %r4684;
	// begin inline asm
	shf.r.wrap.b32 %r86, %r308, %r308, %r3097;
	// end inline asm
	// begin inline asm
	shf.r.wrap.b32 %r90, %r308, %r308, %r3101;
	// end inline asm
	shr.u32 	%r4686, %r308, 10;
	xor.b32  	%r4687, %r4686, %r86;
	xor.b32  	%r4688, %r4687, %r90;
	mov.b32 	%r2468, -2147483648;
	// begin inline asm
	shf.r.wrap.b32 %r94, %r2468, %r2468, %r3105;
	// end inline asm
	// begin inline asm
	shf.r.wrap.b32 %r98, %r2468, %r2468, %r3109;
	// end inline asm
	xor.b32  	%r4689, %r94, %r98;
	xor.b32  	%r4690, %r4689, 268435456;
	add.s32 	%r4691, %r4688, %r84;
	add.s32 	%r340, %r4691, %r4690;
	// begin inline asm
	shf.r.wrap.b32 %r102, %r324, %r324, %r3097;
	// end inline asm
	// begin inline asm
	shf.r.wrap.b32 %r106, %r324, %r324, %r3101;
	// end inline asm
	shr.u32 	%r4692, %r324, 10;
	xor.b32  	%r4693, %r4692, %r102;
	xor.b32  	%r4694, %r4693, %r106;
	// begin inline asm
	shf.r.wrap.b32 %r110, %r2564, %r2564, %r3105;
	// end inline asm
	// begin inline asm
	shf.r.wrap.b32 %r114, %r2564, %r2564, %r3109;
	// end inline asm
	xor.b32  	%r4695, %r110, %r114;
	add.s32 	%r4696, %r4695, %r4694;
	add.s32 	%r135, %r4696, -2147483648;
	// begin inline asm
	shf.r.wrap.b32 %r118, %r340, %r340, %r3097;
	// end inline asm
	// begin inline asm
	shf.r.wrap.b32 %r122, %r340, %r340, %r3101;
	// end inline asm
	shr.u32 	%r4697, %r340, 10;
	xor.b32  	%r4698, %r4697, %r118;
	xor.b32  	%r4699, %r4698, %r122;
	// begin inline asm
	shf.r.wrap.b32 %r126, %r2564, %r2564, %r3105;
	// end inline asm
	// begin inline asm
	shf.r.wrap.b32 %r130, %r2564, %r2564, %r3109;
	// end inline asm
	xor.b32  	%r4700, %r126, %r130;
	add.s32 	%r372, %r4699, %r4700;
	// begin inline asm
	shf.r.wrap.b32 %r134, %r135, %r135, %r3097;
	// end inline asm
	// begin inline asm
	shf.r.wrap.b32 %r138, %r135, %r135, %r3101;
	// end inline asm
	shr.u32 	%r4701, %r135, 10;
	xor.b32  	%r4702, %r4701, %r134;
	xor.b32  	%r4703, %r4702, %r138;
	// begin inline asm
	shf.r.wrap.b32 %r142, %r2564, %r2564, %r3105;
	// end inline asm
	// begin inline asm
	shf.r.wrap.b32 %r146, %r2564, %r2564, %r3109;
	// end inline asm
	xor.b32  	%r4704, %r142, %r146;
	add.s32 	%r4705, %r4703, %r4704;
	add.s32 	%r167, %r4705, 640;
	// begin inline asm
	shf.r.wrap.b32 %r150, %r372, %r372, %r3097;
	// end inline asm
	// begin inline asm
	shf.r.wrap.b32 %r154, %r372, %r372, %r3101;
	// end inline asm
	shr.u32 	%r4706, %r372, 10;
	xor.b32  	%r4707, %r4706, %r150;
	xor.b32  	%r4708, %r4707, %r154;
	add.s32 	%r4709, %r4708, %r292;
	// begin inline asm
	shf.r.wrap.b32 %r158, %r2564, %r2564, %r3105;
	// end inline asm
	// begin inline asm
	shf.r.wrap.b32 %r162, %r2564, %r2564, %r3109;
	// end inline asm
	xor.b32  	%r4710, %r158, %r162;
	add.s32 	%r404, %r4709, %r4710;
	// begin inline asm
	shf.r.wrap.b32 %r166, %r167, %r167, %r3097;
	// end inline asm
	// begin inline asm
	shf.r.wrap.b32 %r170, %r167, %r167, %r3101;
	// end inline asm
	shr.u32 	%r4711, %r167, 10;
	xor.b32  	%r4712, %r4711, %r166;
	xor.b32  	%r4713, %r4712, %r170;
	add.s32 	%r4714, %r4713, %r308;
	// begin inline asm
	shf.r.wrap.b32 %r174, %r2564, %r2564, %r3105;
	// end inline asm
	// begin inline asm
	shf.r.wrap.b32 %r178, %r2564, %r2564, %r3109;
	// end inline asm
	xor.b32  	%r4715, %r174, %r178;
	add.s32 	%r420, %r4714, %r4715;
	// begin inline asm
	shf.r.wrap.b32 %r182, %r404, %r404, %r3097;
	// end inline asm
	// begin inline asm
	shf.r.wrap.b32 %r186, %r404, %r404, %r3101;
	// end inline asm
	shr.u32 	%r4716, %r404, 10;
	xor.b32  	%r4717, %r4716, %r182;
	xor.b32  	%r4718, %r4717, %r186;
	add.s32 	%r4719, %r4718, %r324;
	// begin inline asm
	shf.r.wrap.b32 %r190, %r2564, %r2564, %r3105;
	// end inline asm
	// begin inline asm
	shf.r.wrap.b32 %r194, %r2564, %r2564, %r3109;
	// end inline asm
	xor.b32  	%r4720, %r190, %r194;
	add.s32 	%r436, %r4719, %r4720;
	// begin inline asm
	shf.r.wrap.b32 %r198, %r420, %r420, %r3097;
	// end inline asm
	// begin inline asm
	shf.r.wrap.b32 %r202, %r420, %r420, %r3101;
	// end inline asm
	shr.u32 	%r4721, %r420, 10;
	xor.b32  	%r4722, %r4721, %r198;
	xor.b32  	%r4723, %r4722, %r202;
	add.s32 	%r4724, %r4723, %r340;
	// begin inline asm
	shf.r.wrap.b32 %r206, %r2564, %r2564, %r3105;
	// end inline asm
	// begin inline asm
	shf.r.wrap.b32 %r210, %r2564, %r2564, %r3109;
	// end inline asm
	xor.b32  	%r4725, %r206, %r210;
	add.s32 	%r452, %r4724, %r4725;
	// begin inline asm
	shf.r.wrap.b32 %r214, %r436, %r436, %r3097;
	// end inline asm
	// begin inline asm
	shf.r.wrap.b32 %r218, %r436, %r436, %r3101;
	// end inline asm
	shr.u32 	%r4726, %r436, 10;
	xor.b32  	%r4727, %r4726, %r214;
	xor.b32  	%r4728, %r4727, %r218;
	add.s32 	%r4729, %r4728, %r135;
	// begin inline asm
	shf.r.wrap.b32 %r222, %r2564, %r2564, %r3105;
	// end inline asm
	// begin inline asm
	shf.r.wrap.b32 %r226, %r2564, %r2564, %r3109;
	// end inline asm
	xor.b32  	%r4730, %r222, %r226;
	add.s32 	%r468, %r4729, %r4730;
	// begin inline asm
	shf.r.wrap.b32 %r230, %r452, %r452, %r3097;
	// end inline asm
	// begin inline asm
	shf.r.wrap.b32 %r234, %r452, %r452, %r3101;
	// end inline asm
	shr.u32 	%r4731, %r452, 10;
	xor.b32  	%r4732, %r4731, %r230;
	xor.b32  	%r4733, %r4732, %r234;
	add.s32 	%r4734, %r4733, %r372;
	// begin inline asm
	shf.r.wrap.b32 %r238, %r2564, %r2564, %r3105;
	// end inline asm
	// begin inline asm
	shf.r.wrap.b32 %r242, %r2564, %r2564, %r3109;
	// end inline asm
	xor.b32  	%r4735, %r238, %r242;
	add.s32 	%r484, %r4734, %r4735;
	// begin inline asm
	shf.r.wrap.b32 %r246, %r468, %r468, %r3097;
	// end inline asm
	// begin inline asm
	shf.r.wrap.b32 %r250, %r468, %r468, %r3101;
	// end inline asm
	shr.u32 	%r4736, %r468, 10;
	xor.b32  	%r4737, %r4736, %r246;
	xor.b32  	%r4738, %r4737, %r250;
	add.s32 	%r4739, %r4738, %r167;
	// begin inline asm
	shf.r.wrap.b32 %r254, %r2564, %r2564, %r3105;
	// end inline asm
	// begin inline asm
	shf.r.wrap.b32 %r258, %r2564, %r2564, %r3109;
	// end inline asm
	xor.b32  	%r4740, %r254, %r258;
	add.s32 	%r500, %r4739, %r4740;
	// begin inline asm
	shf.r.wrap.b32 %r262, %r484, %r484, %r3097;
	// end inline asm
	// begin inline asm
	shf.r.wrap.b32 %r266, %r484, %r484, %r3101;
	// end inline asm
	shr.u32 	%r4741, %r484, 10;
	xor.b32  	%r4742, %r4741, %r262;
	xor.b32  	%r4743, %r4742, %r266;
	add.s32 	%r4744, %r4743, %r404;
	// begin inline asm
	shf.r.wrap.b32 %r270, %r276, %r276, %r3105;
	// end inline asm
	// begin inline asm
	shf.r.wrap.b32 %r274, %r276, %r276, %r3109;
	// end inline asm
	xor.b32  	%r4745, %r270, %r274;
	xor.b32  	%r4746, %r4745, 80;
	add.s32 	%r516, %r4744, %r4746;
	// begin inline asm
	shf.r.wrap.b32 %r278, %r500, %r500, %r3097;
	// end inline asm
	// begin inline asm
	shf.r.wrap.b32 %r282, %r500, %r500, %r3101;
	// end inline asm
	shr.u32 	%r4747, %r500, 10;
	xor.b32  	%r4748, %r4747, %r278;
	xor.b32  	%r4749, %r4748, %r282;
	add.s32 	%r4750, %r4749, %r420;
	// begin inline asm
	shf.r.wrap.b32 %r286, %r292, %r292, %r3105;
	// end inline asm
	// begin inline asm
	shf.r.wrap.b32 %r290, %r292, %r292, %r3109;
	// end inline asm
	shr.u32 	%r4751, %r292, 3;
	xor.b32  	%r4752, %r4751, %r286;
	xor.b32  	%r4753, %r4752, %r290;
	add.s32 	%r4754, %r4750, %r4753;
	add.s32 	%r311, %r4754, 640;
	// begin inline asm
	shf.r.wrap.b32 %r294, %r516, %r516, %r3097;
	// end inline asm
	// begin inline asm
	shf.r.wrap.b32 %r298, %r516, %r516, %r3101;
	// end inline asm
	shr.u32 	%r4755, %r516, 10;
	xor.b32  	%r4756, %r4755, %r294;
	xor.b32  	%r4757, %r4756, %r298;
	add.s32 	%r4758, %r4757, %r436;
	// begin inline asm
	shf.r.wrap.b32 %r302, %r308, %r308, %r3105;
	// end inline asm
	// begin inline asm
	shf.r.wrap.b32 %r306, %r308, %r308, %r3109;
	// end inline asm
	shr.u32 	%r4759, %r308, 3;
	xor.b32  	%r4760, %r4759, %r302;
	xor.b32  	%r4761, %r4760, %r306;
	add.s32 	%r4762, %r4758, %r292;
	add.s32 	%r548, %r4762, %r4761;
	// begin inline asm
	shf.r.wrap.b32 %r310, %r311, %r311, %r3097;
	// end inline asm
	// begin inline asm
	shf.r.wrap.b32 %r314, %r311, %r311, %r3101;
	// end inline asm
	shr.u32 	%r4763, %r311, 10;
	xor.b32  	%r4764, %r4763, %r310;
	xor.b32  	%r4765, %r4764, %r314;
	add.s32 	%r4766, %r4765, %r452;
	// begin inline asm
	shf.r.wrap.b32 %r318, %r324, %r324, %r3105;
	// end inline asm
	// begin inline asm
	shf.r.wrap.b32 %r322, %r324, %r324, %r3109;
	// end inline asm
	shr.u32 	%r4767, %r324, 3;
	xor.b32  	%r4768, %r4767, %r318;
	xor.b32  	%r4769, %r4768, %r322;
	add.s32 	%r4770, %r4766, %r308;
	add.s32 	%r564, %r4770, %r4769;
	// begin inline asm
	shf.r.wrap.b32 %r326, %r548, %r548, %r3097;
	// end inline asm
	// begin inline asm
	shf.r.wrap.b32 %r330, %r548, %r548, %r3101;
	// end inline asm
	shr.u32 	%r4771, %r548, 10;
	xor.b32  	%r4772, %r4771, %r326;
	xor.b32  	%r4773, %r4772, %r330;
	add.s32 	%r4774, %r4773, %r468;
	// begin inline asm
	shf.r.wrap.b32 %r334, %r340, %r340, %r3105;
	// end inline asm
	// begin inline asm
	shf.r.wrap.b32 %r338, %r340, %r340, %r3109;
	// end inline asm
	shr.u32 	%r4775, %r340, 3;
	xor.b32  	%r4776, %r4775, %r334;
	xor.b32  	%r4777, %r4776, %r338;
	add.s32 	%r4778, %r4774, %r324;
	add.s32 	%r580, %r4778, %r4777;
	// begin inline asm
	shf.r.wrap.b32 %r342, %r564, %r564, %r3097;
	// end inline asm
	// begin inline asm
	shf.r.wrap.b32 %r346, %r564, %r564, %r3101;
	// end inline asm
	shr.u32 	%r4779, %r564, 10;
	xor.b32  	%r4780, %r4779, %r342;
	xor.b32  	%r4781, %r4780, %r346;
	add.s32 	%r4782, %r4781, %r484;
	// begin inline asm
	shf.r.wrap.b32 %r350, %r135, %r135, %r3105;
	// end inline asm
	// begin inline asm
	shf.r.wrap.b32 %r354, %r135, %r135, %r3109;
	// end inline asm
	shr.u32 	%r4783, %r135, 3;
	xor.b32  	%r4784, %r4783, %r350;
	xor.b32  	%r4785, %r4784, %r354;
	add.s32 	%r4786, %r4782, %r340;
	add.s32 	%r596, %r4786, %r4785;
	// begin inline asm
	shf.r.wrap.b32 %r358, %r580, %r580, %r3097;
	// end inline asm
	// begin inline asm
	shf.r.wrap.b32 %r362, %r580, %r580, %r3101;
	// end inline asm
	shr.u32 	%r4787, %r580, 10;
	xor.b32  	%r4788, %r4787, %r358;
	xor.b32  	%r4789, %r4788, %r362;
	add.s32 	%r4790, %r4789, %r500;
	// begin inline asm
	shf.r.wrap.b32 %r366, %r372, %r372, %r3105;
	// end inline asm
	// begin inline asm
	shf.r.wrap.b32 %r370, %r372, %r372, %r3109;
	// end inline asm
	shr.u32 	%r4791, %r372, 3;
	xor.b32  	%r4792, %r4791, %r366;
	xor.b32  	%r4793, %r4792, %r370;
	add.s32 	%r4794, %r4790, %r135;
	add.s32 	%r612, %r4794, %r4793;
	// begin inline asm
	shf.r.wrap.b32 %r374, %r596, %r596, %r3097;
	// end inline asm
	// begin inline asm
	shf.r.wrap.b32 %r378, %r596, %r596, %r3101;
	// end inline asm
	shr.u32 	%r4795, %r596, 10;
	xor.b32  	%r4796, %r4795, %r374;
	xor.b32  	%r4797, %r4796, %r378;
	add.s32 	%r4798, %r4797, %r516;
	// begin inline asm
	shf.r.wrap.b32 %r382, %r167, %r167, %r3105;
	// end inline asm
	// begin inline asm
	shf.r.wrap.b32 %r386, %r167, %r167, %r3109;
	// end inline asm
	shr.u32 	%r4799, %r167, 3;
	xor.b32  	%r4800, %r4799, %r382;
	xor.b32  	%r4801, %r4800, %r386;
	add.s32 	%r4802, %r4798, %r372;
	add.s32 	%r628, %r4802, %r4801;
	// begin inline asm
	shf.r.wrap.b32 %r390, %r612, %r612, %r3097;
	// end inline asm
	// begin inline asm
	shf.r.wrap.b32 %r394, %r612, %r612, %r3101;
	// end inline asm
	shr.u32 	%r4803, %r612, 10;
	xor.b32  	%r4804, %r4803, %r390;
	xor.b32  	%r4805, %r4804, %r394;
	add.s32 	%r4806, %r4805, %r311;
	// begin inline asm
	shf.r.wrap.b32 %r398, %r404, %r404, %r3105;
	// end inline asm
	// begin inline asm
	shf.r.wrap.b32 %r402, %r404, %r404, %r3109;
	// end inline asm
	shr.u32 	%r4807, %r404, 3;
	xor.b32  	%r4808, %r4807, %r398;
	xor.b32  	%r4809, %r4808, %r402;
	add.s32 	%r4810, %r4806, %r167;
	add.s32 	%r644, %r4810, %r4809;
	// begin inline asm
	shf.r.wrap.b32 %r406, %r628, %r628, %r3097;
	// end inline asm
	// begin inline asm
	shf.r.wrap.b32 %r410, %r628, %r628, %r3101;
	// end inline asm
	shr.u32 	%r4811, %r628, 10;
	xor.b32  	%r4812, %r4811, %r406;
	xor.b32  	%r4813, %r4812, %r410;
	add.s32 	%r4814, %r4813, %r548;
	// begin inline asm
	shf.r.wrap.b32 %r414, %r420, %r420, %r3105;
	// end inline asm
	// begin inline asm
	shf.r.wrap.b32 %r418, %r420, %r420, %r3109;
	// end inline asm
	shr.u32 	%r4815, %r420, 3;
	xor.b32  	%r4816, %r4815, %r414;
	xor.b32  	%r4817, %r4816, %r418;
	add.s32 	%r4818, %r4814, %r404;
	add.s32 	%r660, %r4818, %r4817;
	// begin inline asm
	shf.r.wrap.b32 %r422, %r644, %r644, %r3097;
	// end inline asm
	// begin inline asm
	shf.r.wrap.b32 %r426, %r644, %r644, %r3101;
	// end inline asm
	shr.u32 	%r4819, %r644, 10;
	xor.b32  	%r4820, %r4819, %r422;
	xor.b32  	%r4821, %r4820, %r426;
	add.s32 	%r4822, %r4821, %r564;
	// begin inline asm
	shf.r.wrap.b32 %r430, %r436, %r436, %r3105;
	// end inline asm
	// begin inline asm
	shf.r.wrap.b32 %r434, %r436, %r436, %r3109;
	// end inline asm
	shr.u32 	%r4823, %r436, 3;
	xor.b32  	%r4824, %r4823, %r430;
	xor.b32  	%r4825, %r4824, %r434;
	add.s32 	%r4826, %r4822, %r420;
	add.s32 	%r676, %r4826, %r4825;
	// begin inline asm
	shf.r.wrap.b32 %r438, %r660, %r660, %r3097;
	// end inline asm
	// begin inline asm
	shf.r.wrap.b32 %r442, %r660, %r660, %r3101;
	// end inline asm
	shr.u32 	%r4827, %r660, 10;
	xor.b32  	%r4828, %r4827, %r438;
	xor.b32  	%r4829, %r4828, %r442;
	add.s32 	%r4830, %r4829, %r580;
	// begin inline asm
	shf.r.wrap.b32 %r446, %r452, %r452, %r3105;
	// end inline asm
	// begin inline asm
	shf.r.wrap.b32 %r450, %r452, %r452, %r3109;
	// end inline asm
	shr.u32 	%r4831, %r452, 3;
	xor.b32  	%r4832, %r4831, %r446;
	xor.b32  	%r4833, %r4832, %r450;
	add.s32 	%r4834, %r4830, %r436;
	add.s32 	%r692, %r4834, %r4833;
	// begin inline asm
	shf.r.wrap.b32 %r454, %r676, %r676, %r3097;
	// end inline asm
	// begin inline asm
	shf.r.wrap.b32 %r458, %r676, %r676, %r3101;
	// end inline asm
	shr.u32 	%r4835, %r676, 10;
	xor.b32  	%r4836, %r4835, %r454;
	xor.b32  	%r4837, %r4836, %r458;
	add.s32 	%r4838, %r4837, %r596;
	// begin inline asm
	shf.r.wrap.b32 %r462, %r468, %r468, %r3105;
	// end inline asm
	// begin inline asm
	shf.r.wrap.b32 %r466, %r468, %r468, %r3109;
	// end inline asm
	shr.u32 	%r4839, %r468, 3;
	xor.b32  	%r4840, %r4839, %r462;
	xor.b32  	%r4841, %r4840, %r466;
	add.s32 	%r4842, %r4838, %r452;
	add.s32 	%r708, %r4842, %r4841;
	// begin inline asm
	shf.r.wrap.b32 %r470, %r692, %r692, %r3097;
	// end inline asm
	// begin inline asm
	shf.r.wrap.b32 %r474, %r692, %r692, %r3101;
	// end inline asm
	shr.u32 	%r4843, %r692, 10;
	xor.b32  	%r4844, %r4843, %r470;
	xor.b32  	%r4845, %r4844, %r474;
	add.s32 	%r4846, %r4845, %r612;
	// begin inline asm
	shf.r.wrap.b32 %r478, %r484, %r484, %r3105;
	// end inline asm
	// begin inline asm
	shf.r.wrap.b32 %r482, %r484, %r484, %r3109;
	// end inline asm
	shr.u32 	%r4847, %r484, 3;
	xor.b32  	%r4848, %r4847, %r478;
	xor.b32  	%r4849, %r4848, %r482;
	add.s32 	%r4850, %r4846, %r468;
	add.s32 	%r724, %r4850, %r4849;
	// begin inline asm
	shf.r.wrap.b32 %r486, %r708, %r708, %r3097;
	// end inline asm
	// begin inline asm
	shf.r.wrap.b32 %r490, %r708, %r708, %r3101;
	// end inline asm
	shr.u32 	%r4851, %r708, 10;
	xor.b32  	%r4852, %r4851, %r486;
	xor.b32  	%r4853, %r4852, %r490;
	add.s32 	%r4854, %r4853, %r628;
	// begin inline asm
	shf.r.wrap.b32 %r494, %r500, %r500, %r3105;
	// end inline asm
	// begin inline asm
	shf.r.wrap.b32 %r498, %r500, %r500, %r3109;
	// end inline asm
	shr.u32 	%r4855, %r500, 3;
	xor.b32  	%r4856, %r4855, %r494;
	xor.b32  	%r4857, %r4856, %r498;
	add.s32 	%r4858, %r4854, %r484;
	add.s32 	%r740, %r4858, %r4857;
	// begin inline asm
	shf.r.wrap.b32 %r502, %r724, %r724, %r3097;
	// end inline asm
	// begin inline asm
	shf.r.wrap.b32 %r506, %r724, %r724, %r3101;
	// end inline asm
	shr.u32 	%r4859, %r724, 10;
	xor.b32  	%r4860, %r4859, %r502;
	xor.b32  	%r4861, %r4860, %r506;
	add.s32 	%r4862, %r4861, %r644;
	// begin inline asm
	shf.r.wrap.b32 %r510, %r516, %r516, %r3105;
	// end inline asm
	// begin inline asm
	shf.r.wrap.b32 %r514, %r516, %r516, %r3109;
	// end inline asm
	shr.u32 	%r4863, %r516, 3;
	xor.b32  	%r4864, %r4863, %r510;
	xor.b32  	%r4865, %r4864, %r514;
	add.s32 	%r4866, %r4862, %r500;
	add.s32 	%r756, %r4866, %r4865;
	// begin inline asm
	shf.r.wrap.b32 %r518, %r740, %r740, %r3097;
	// end inline asm
	// begin inline asm
	shf.r.wrap.b32 %r522, %r740, %r740, %r3101;
	// end inline asm
	shr.u32 	%r4867, %r740, 10;
	xor.b32  	%r4868, %r4867, %r518;
	xor.b32  	%r4869, %r4868, %r522;
	add.s32 	%r4870, %r4869, %r660;
	// begin inline asm
	shf.r.wrap.b32 %r526, %r311, %r311, %r3105;
	// end inline asm
	// begin inline asm
	shf.r.wrap.b32 %r530, %r311, %r311, %r3109;
	// end inline asm
	shr.u32 	%r4871, %r311, 3;
	xor.b32  	%r4872, %r4871, %r526;
	xor.b32  	%r4873, %r4872, %r530;
	add.s32 	%r4874, %r4870, %r516;
	add.s32 	%r772, %r4874, %r4873;
	// begin inline asm
	shf.r.wrap.b32 %r534, %r756, %r756, %r3097;
	// end inline asm
	// begin inline asm
	shf.r.wrap.b32 %r538, %r756, %r756, %r3101;
	// end inline asm
	shr.u32 	%r4875, %r756, 10;
	xor.b32  	%r4876, %r4875, %r534;
	xor.b32  	%r4877, %r4876, %r538;
	add.s32 	%r4878, %r4877, %r676;
	// begin inline asm
	shf.r.wrap.b32 %r542, %r548, %r548, %r3105;
	// end inline asm
	// begin inline asm
	shf.r.wrap.b32 %r546, %r548, %r548, %r3109;
	// end inline asm
	shr.u32 	%r4879, %r548, 3;
	xor.b32  	%r4880, %r4879, %r542;
	xor.b32  	%r4881, %r4880, %r546;
	add.s32 	%r4882, %r4878, %r311;
	add.s32 	%r788, %r4882, %r4881;
	// begin inline asm
	shf.r.wrap.b32 %r550, %r772, %r772, %r3097;
	// end inline asm
	// begin inline asm
	shf.r.wrap.b32 %r554, %r772, %r772, %r3101;
	// end inline asm
	shr.u32 	%r4883, %r772, 10;
	xor.b32  	%r4884, %r4883, %r550;
	xor.b32  	%r4885, %r4884, %r554;
	add.s32 	%r4886, %r4885, %r692;
	// begin inline asm
	shf.r.wrap.b32 %r558, %r564, %r564, %r3105;
	// end inline asm
	// begin inline asm
	shf.r.wrap.b32 %r562, %r564, %r564, %r3109;
	// end inline asm
	shr.u32 	%r4887, %r564, 3;
	xor.b32  	%r4888, %r4887, %r558;
	xor.b32  	%r4889, %r4888, %r562;
	add.s32 	%r4890, %r4886, %r548;
	add.s32 	%r804, %r4890, %r4889;
	// begin inline asm
	shf.r.wrap.b32 %r566, %r788, %r788, %r3097;
	// end inline asm
	// begin inline asm
	shf.r.wrap.b32 %r570, %r788, %r788, %r3101;
	// end inline asm
	shr.u32 	%r4891, %r788, 10;
	xor.b32  	%r4892, %r4891, %r566;
	xor.b32  	%r4893, %r4892, %r570;
	add.s32 	%r4894, %r4893, %r708;
	// begin inline asm
	shf.r.wrap.b32 %r574, %r580, %r580, %r3105;
	// end inline asm
	// begin inline asm
	shf.r.wrap.b32 %r578, %r580, %r580, %r3109;
	// end inline asm
	shr.u32 	%r4895, %r580, 3;
	xor.b32  	%r4896, %r4895, %r574;
	xor.b32  	%r4897, %r4896, %r578;
	add.s32 	%r4898, %r4894, %r564;
	add.s32 	%r604, %r4898, %r4897;
	// begin inline asm
	shf.r.wrap.b32 %r582, %r804, %r804, %r3097;
	// end inline asm
	// begin inline asm
	shf.r.wrap.b32 %r586, %r804, %r804, %r3101;
	// end inline asm
	shr.u32 	%r4899, %r804, 10;
	xor.b32  	%r4900, %r4899, %r582;
	xor.b32  	%r4901, %r4900, %r586;
	add.s32 	%r4902, %r4901, %r724;
	// begin inline asm
	shf.r.wrap.b32 %r590, %r596, %r596, %r3105;
	// end inline asm
	// begin inline asm
	shf.r.wrap.b32 %r594, %r596, %r596, %r3109;
	// end inline asm
	shr.u32 	%r4903, %r596, 3;
	xor.b32  	%r4904, %r4903, %r590;
	xor.b32  	%r4905, %r4904, %r594;
	add.s32 	%r4906, %r4902, %r580;
	add.s32 	%r620, %r4906, %r4905;
	// begin inline asm
	shf.r.wrap.b32 %r598, %r604, %r604, %r3097;
	// end inline asm
	// begin inline asm
	shf.r.wrap.b32 %r602, %r604, %r604, %r3101;
	// end inline asm
	shr.u32 	%r4907, %r604, 10;
	xor.b32  	%r4908, %r4907, %r598;
	xor.b32  	%r4909, %r4908, %r602;
	add.s32 	%r4910, %r4909, %r740;
	// begin inline asm
	shf.r.wrap.b32 %r606, %r612, %r612, %r3105;
	// end inline asm
	// begin inline asm
	shf.r.wrap.b32 %r610, %r612, %r612, %r3109;
	// end inline asm
	shr.u32 	%r4911, %r612, 3;
	xor.b32  	%r4912, %r4911, %r606;
	xor.b32  	%r4913, %r4912, %r610;
	add.s32 	%r4914, %r4910, %r596;
	add.s32 	%r636, %r4914, %r4913;
	// begin inline asm
	shf.r.wrap.b32 %r614, %r620, %r620, %r3097;
	// end inline asm
	// begin inline asm
	shf.r.wrap.b32 %r618, %r620, %r620, %r3101;
	// end inline asm
	shr.u32 	%r4915, %r620, 10;
	xor.b32  	%r4916, %r4915, %r614;
	xor.b32  	%r4917, %r4916, %r618;
	add.s32 	%r4918, %r4917, %r756;
	// begin inline asm
	shf.r.wrap.b32 %r622, %r628, %r628, %r3105;
	// end inline asm
	// begin inline asm
	shf.r.wrap.b32 %r626, %r628, %r628, %r3109;
	// end inline asm
	shr.u32 	%r4919, %r628, 3;
	xor.b32  	%r4920, %r4919, %r622;
	xor.b32  	%r4921, %r4920, %r626;
	add.s32 	%r4922, %r4918, %r612;
	add.s32 	%r652, %r4922, %r4921;
	// begin inline asm
	shf.r.wrap.b32 %r630, %r636, %r636, %r3097;
	// end inline asm
	// begin inline asm
	shf.r.wrap.b32 %r634, %r636, %r636, %r3101;
	// end inline asm
	shr.u32 	%r4923, %r636, 10;
	xor.b32  	%r4924, %r4923, %r630;
	xor.b32  	%r4925, %r4924, %r634;
	add.s32 	%r4926, %r4925, %r772;
	// begin inline asm
	shf.r.wrap.b32 %r638, %r644, %r644, %r3105;
	// end inline asm
	// begin inline asm
	shf.r.wrap.b32 %r642, %r644, %r644, %r3109;
	// end inline asm
	shr.u32 	%r4927, %r644, 3;
	xor.b32  	%r4928, %r4927, %r638;
	xor.b32  	%r4929, %r4928, %r642;
	add.s32 	%r4930, %r4926, %r628;
	add.s32 	%r668, %r4930, %r4929;
	// begin inline asm
	shf.r.wrap.b32 %r646, %r652, %r652, %r3097;
	// end inline asm
	// begin inline asm
	shf.r.wrap.b32 %r650, %r652, %r652, %r3101;
	// end inline asm
	shr.u32 	%r4931, %r652, 10;
	xor.b32  	%r4932, %r4931, %r646;
	xor.b32  	%r4933, %r4932, %r650;
	add.s32 	%r4934, %r4933, %r788;
	// begin inline asm
	shf.r.wrap.b32 %r654, %r660, %r660, %r3105;
	// end inline asm
	// begin inline asm
	shf.r.wrap.b32 %r658, %r660, %r660, %r3109;
	// end inline asm
	shr.u32 	%r4935, %r660, 3;
	xor.b32  	%r4936, %r4935, %r654;
	xor.b32  	%r4937, %r4936, %r658;
	add.s32 	%r4938, %r4934, %r644;
	add.s32 	%r684, %r4938, %r4937;
	// begin inline asm
	shf.r.wrap.b32 %r662, %r668, %r668, %r3097;
	// end inline asm
	// begin inline asm
	shf.r.wrap.b32 %r666, %r668, %r668, %r3101;
	// end inline asm
	shr.u32 	%r4939, %r668, 10;
	xor.b32  	%r4940, %r4939, %r662;
	xor.b32  	%r4941, %r4940, %r666;
	add.s32 	%r4942, %r4941, %r804;
	// begin inline asm
	shf.r.wrap.b32 %r670, %r676, %r676, %r3105;
	// end inline asm
	// begin inline asm
	shf.r.wrap.b32 %r674, %r676, %r676, %r3109;
	// end inline asm
	shr.u32 	%r4943, %r676, 3;
	xor.b32  	%r4944, %r4943, %r670;
	xor.b32  	%r4945, %r4944, %r674;
	add.s32 	%r4946, %r4942, %r660;
	add.s32 	%r700, %r4946, %r4945;
	// begin inline asm
	shf.r.wrap.b32 %r678, %r684, %r684, %r3097;
	// end inline asm
	// begin inline asm
	shf.r.wrap.b32 %r682, %r684, %r684, %r3101;
	// end inline asm
	shr.u32 	%r4947, %r684, 10;
	xor.b32  	%r4948, %r4947, %r678;
	xor.b32  	%r4949, %r4948, %r682;
	add.s32 	%r4950, %r4949, %r604;
	// begin inline asm
	shf.r.wrap.b32 %r686, %r692, %r692, %r3105;
	// end inline asm
	// begin inline asm
	shf.r.wrap.b32 %r690, %r692, %r692, %r3109;
	// end inline asm
	shr.u32 	%r4951, %r692, 3;
	xor.b32  	%r4952, %r4951, %r686;
	xor.b32  	%r4953, %r4952, %r690;
	add.s32 	%r4954, %r4950, %r676;
	add.s32 	%r716, %r4954, %r4953;
	// begin inline asm
	shf.r.wrap.b32 %r694, %r700, %r700, %r3097;
	// end inline asm
	// begin inline asm
	shf.r.wrap.b32 %r698, %r700, %r700, %r3101;
	// end inline asm
	shr.u32 	%r4955, %r700, 10;
	xor.b32  	%r4956, %r4955, %r694;
	xor.b32  	%r4957, %r4956, %r698;
	add.s32 	%r4958, %r4957, %r620;
	// begin inline asm
	shf.r.wrap.b32 %r702, %r708, %r708, %r3105;
	// end inline asm
	// begin inline asm
	shf.r.wrap.b32 %r706, %r708, %r708, %r3109;
	// end inline asm
	shr.u32 	%r4959, %r708, 3;
	xor.b32  	%r4960, %r4959, %r702;
	xor.b32  	%r4961, %r4960, %r706;
	add.s32 	%r4962, %r4958, %r692;
	add.s32 	%r732, %r4962, %r4961;
	// begin inline asm
	shf.r.wrap.b32 %r710, %r716, %r716, %r3097;
	// end inline asm
	// begin inline asm
	shf.r.wrap.b32 %r714, %r716, %r716, %r3101;
	// end inline asm
	shr.u32 	%r4963, %r716, 10;
	xor.b32  	%r4964, %r4963, %r710;
	xor.b32  	%r4965, %r4964, %r714;
	add.s32 	%r4966, %r4965, %r636;
	// begin inline asm
	shf.r.wrap.b32 %r718, %r724, %r724, %r3105;
	// end inline asm
	// begin inline asm
	shf.r.wrap.b32 %r722, %r724, %r724, %r3109;
	// end inline asm
	shr.u32 	%r4967, %r724, 3;
	xor.b32  	%r4968, %r4967, %r718;
	xor.b32  	%r4969, %r4968, %r722;
	add.s32 	%r4970, %r4966, %r708;
	add.s32 	%r748, %r4970, %r4969;
	// begin inline asm
	shf.r.wrap.b32 %r726, %r732, %r732, %r3097;
	// end inline asm
	// begin inline asm
	shf.r.wrap.b32 %r730, %r732, %r732, %r3101;
	// end inline asm
	shr.u32 	%r4971, %r732, 10;
	xor.b32  	%r4972, %r4971, %r726;
	xor.b32  	%r4973, %r4972, %r730;
	add.s32 	%r4974, %r4973, %r652;
	// begin inline asm
	shf.r.wrap.b32 %r734, %r740, %r740, %r3105;
	// end inline asm
	// begin inline asm
	shf.r.wrap.b32 %r738, %r740, %r740, %r3109;
	// end inline asm
	shr.u32 	%r4975, %r740, 3;
	xor.b32  	%r4976, %r4975, %r734;
	xor.b32  	%r4977, %r4976, %r738;
	add.s32 	%r4978, %r4974, %r724;
	add.s32 	%r764, %r4978, %r4977;
	// begin inline asm
	shf.r.wrap.b32 %r742, %r748, %r748, %r3097;
	// end inline asm
	// begin inline asm
	shf.r.wrap.b32 %r746, %r748, %r748, %r3101;
	// end inline asm
	shr.u32 	%r4979, %r748, 10;
	xor.b32  	%r4980, %r4979, %r742;
	xor.b32  	%r4981, %r4980, %r746;
	add.s32 	%r4982, %r4981, %r668;
	// begin inline asm
	shf.r.wrap.b32 %r750, %r756, %r756, %r3105;
	// end inline asm
	// begin inline asm
	shf.r.wrap.b32 %r754, %r756, %r756, %r3109;
	// end inline asm
	shr.u32 	%r4983, %r756, 3;
	xor.b32  	%r4984, %r4983, %r750;
	xor.b32  	%r4985, %r4984, %r754;
	add.s32 	%r4986, %r4982, %r740;
	add.s32 	%r780, %r4986, %r4985;
	// begin inline asm
	shf.r.wrap.b32 %r758, %r764, %r764, %r3097;
	// end inline asm
	// begin inline asm
	shf.r.wrap.b32 %r762, %r764, %r764, %r3101;
	// end inline asm
	shr.u32 	%r4987, %r764, 10;
	xor.b32  	%r4988, %r4987, %r758;
	xor.b32  	%r4989, %r4988, %r762;
	add.s32 	%r4990, %r4989, %r684;
	// begin inline asm
	shf.r.wrap.b32 %r766, %r772, %r772, %r3105;
	// end inline asm
	// begin inline asm
	shf.r.wrap.b32 %r770, %r772, %r772, %r3109;
	// end inline asm
	shr.u32 	%r4991, %r772, 3;
	xor.b32  	%r4992, %r4991, %r766;
	xor.b32  	%r4993, %r4992, %r770;
	add.s32 	%r4994, %r4990, %r756;
	add.s32 	%r796, %r4994, %r4993;
	// begin inline asm
	shf.r.wrap.b32 %r774, %r780, %r780, %r3097;
	// end inline asm
	// begin inline asm
	shf.r.wrap.b32 %r778, %r780, %r780, %r3101;
	// end inline asm
	shr.u32 	%r4995, %r780, 10;
	xor.b32  	%r4996, %r4995, %r774;
	xor.b32  	%r4997, %r4996, %r778;
	add.s32 	%r4998, %r4997, %r700;
	// begin inline asm
	shf.r.wrap.b32 %r782, %r788, %r788, %r3105;
	// end inline asm
	// begin inline asm
	shf.r.wrap.b32 %r786, %r788, %r788, %r3109;
	// end inline asm
	shr.u32 	%r4999, %r788, 3;
	xor.b32  	%r5000, %r4999, %r782;
	xor.b32  	%r5001, %r5000, %r786;
	add.s32 	%r5002, %r4998, %r772;
	add.s32 	%r5003, %r5002, %r5001;
	// begin inline asm
	shf.r.wrap.b32 %r790, %r796, %r796, %r3097;
	// end inline asm
	// begin inline asm
	shf.r.wrap.b32 %r794, %r796, %r796, %r3101;
	// end inline asm
	shr.u32 	%r5004, %r796, 10;
	xor.b32  	%r5005, %r5004, %r790;
	xor.b32  	%r5006, %r5005, %r794;
	add.s32 	%r5007, %r5006, %r716;
	// begin inline asm
	shf.r.wrap.b32 %r798, %r804, %r804, %r3105;
	// end inline asm
	// begin inline asm
	shf.r.wrap.b32 %r802, %r804, %r804, %r3109;
	// end inline asm
	shr.u32 	%r5008, %r804, 3;
	xor.b32  	%r5009, %r5008, %r798;
	xor.b32  	%r5010, %r5009, %r802;
	add.s32 	%r5011, %r5007, %r788;
	add.s32 	%r5012, %r5011, %r5010;
	mov.b32 	%r4625, 6;
	// begin inline asm
	shf.r.wrap.b32 %r806, %r7, %r7, %r4625;
	// end inline asm
	mov.b32 	%r4629, 11;
	// begin inline asm
	shf.r.wrap.b32 %r810, %r7, %r7, %r4629;
	// end inline asm
	xor.b32  	%r5013, %r810, %r806;
	mov.b32 	%r4633, 25;
	// begin inline asm
	shf.r.wrap.b32 %r814, %r7, %r7, %r4633;
	// end inline asm
	xor.b32  	%r5014, %r5013, %r814;
	and.b32  	%r5015, %r7, %r8;
	not.b32 	%r5016, %r7;
	and.b32  	%r5017, %r9, %r5016;
	or.b32  	%r5018, %r5015, %r5017;
	ld.shared.u32 	%r5019, [K_shared];
	add.s32 	%r5020, %r5018, %r10;
	add.s32 	%r5021, %r5020, %r5014;
	add.s32 	%r5022, %r5021, %r5019;
	add.s32 	%r5023, %r5022, %r4656;
	mov.b32 	%r4637, 2;
	// begin inline asm
	shf.r.wrap.b32 %r818, %r819, %r819, %r4637;
	// end inline asm
	mov.b32 	%r4641, 13;
	// begin inline asm
	shf.r.wrap.b32 %r822, %r819, %r819, %r4641;
	// end inline asm
	xor.b32  	%r5024, %r822, %r818;
	mov.b32 	%r4645, 22;
	// begin inline asm
	shf.r.wrap.b32 %r826, %r819, %r819, %r4645;
	// end inline asm
	xor.b32  	%r5025, %r5024, %r826;
	xor.b32  	%r5026, %r4, %r5;
	and.b32  	%r5027, %r819, %r5026;
	and.b32  	%r5028, %r4, %r5;
	xor.b32  	%r5029, %r5027, %r5028;
	add.s32 	%r840, %r5023, %r6;
	add.s32 	%r5030, %r5023, %r5029;
	add.s32 	%r852, %r5030, %r5025;
	// begin inline asm
	shf.r.wrap.b32 %r830, %r840, %r840, %r4625;
	// end inline asm
	// begin inline asm
	shf.r.wrap.b32 %r834, %r840, %r840, %r4629;
	// end inline asm
	xor.b32  	%r5031, %r834, %r830;
	// begin inline asm
	shf.r.wrap.b32 %r838, %r840, %r840, %r4633;
	// end inline asm
	xor.b32  	%r5032, %r5031, %r838;
	and.b32  	%r5033, %r840, %r7;
	not.b32 	%r5034, %r840;
	and.b32  	%r5035, %r8, %r5034;
	or.b32  	%r5036, %r5033, %r5035;
	ld.shared.u32 	%r5037, [K_shared+4];
	add.s32 	%r5038, %r5036, %r9;
	add.s32 	%r5039, %r5038, %r5032;
	add.s32 	%r5040, %r5039, %r5037;
	add.s32 	%r5041, %r5040, %r52;
	// begin inline asm
	shf.r.wrap.b32 %r842, %r852, %r852, %r4637;
	// end inline asm
	// begin inline asm
	shf.r.wrap.b32 %r846, %r852, %r852, %r4641;
	// end inline asm
	xor.b32  	%r5042, %r846, %r842;
	// begin inline asm
	shf.r.wrap.b32 %r850, %r852, %r852, %r4645;
	// end inline asm
	xor.b32  	%r5043, %r5042, %r850;
	xor.b32  	%r5044, %r819, %r4;
	and.b32  	%r5045, %r852, %r5044;
	and.b32  	%r5046, %r819, %r4;
	xor.b32  	%r5047, %r5045, %r5046;
	add.s32 	%r864, %r5041, %r5;
	add.s32 	%r5048, %r5041, %r5047;
	add.s32 	%r876, %r5048, %r5043;
	// begin inline asm
	shf.r.wrap.b32 %r854, %r864, %r864, %r4625;
	// end inline asm
	// begin inline asm
	shf.r.wrap.b32 %r858, %r864, %r864, %r4629;
	// end inline asm
	xor.b32  	%r5049, %r858, %r854;
	// begin inline asm
	shf.r.wrap.b32 %r862, %r864, %r864, %r4633;
	// end inline asm
	xor.b32  	%r5050, %r5049, %r862;
	and.b32  	%r5051, %r864, %r840;
	not.b32 	%r5052, %r864;
	and.b32  	%r5053, %r7, %r5052;
	or.b32  	%r5054, %r5051, %r5053;
	ld.shared.u32 	%r5055, [K_shared+8];
	add.s32 	%r5056, %r5054, %r8;
	add.s32 	%r5057, %r5056, %r5050;
	add.s32 	%r5058, %r5057, %r5055;
	add.s32 	%r5059, %r5058, %r68;
	// begin inline asm
	shf.r.wrap.b32 %r866, %r876, %r876, %r4637;
	// end inline asm
	// begin inline asm
	shf.r.wrap.b32 %r870, %r876, %r876, %r4641;
	// end inline asm
	xor.b32  	%r5060, %r870, %r866;
	// begin inline asm
	shf.r.wrap.b32 %r874, %r876, %r876, %r4645;
	// end inline asm
	xor.b32  	%r5061, %r5060, %r874;
	xor.b32  	%r5062, %r852, %r819;
	and.b32  	%r5063, %r876, %r5062;
	and.b32  	%r5064, %r852, %r819;
	xor.b32  	%r5065, %r5063, %r5064;
	add.s32 	%r888, %r5059, %r4;
	add.s32 	%r5066, %r5059, %r5065;
	add.s32 	%r900, %r5066, %r5061;
	// begin inline asm
	shf.r.wrap.b32 %r878, %r888, %r888, %r4625;
	// end inline asm
	// begin inline asm
	shf.r.wrap.b32 %r882, %r888, %r888, %r4629;
	// end inline asm
	xor.b32  	%r5067, %r882, %r878;
	// begin inline asm
	shf.r.wrap.b32 %r886, %r888, %r888, %r4633;
	// end inline asm
	xor.b32  	%r5068, %r5067, %r886;
	and.b32  	%r5069, %r888, %r864;
	not.b32 	%r5070, %r888;
	and.b32  	%r5071, %r840, %r5070;
	or.b32  	%r5072, %r5069, %r5071;
	ld.shared.u32 	%r5073, [K_shared+12];
	add.s32 	%r5074, %r5072, %r7;
	add.s32 	%r5075, %r5074, %r5068;
	add.s32 	%r5076, %r5075, %r5073;
	add.s32 	%r5077, %r5076, %r84;
	// begin inline asm
	shf.r.wrap.b32 %r890, %r900, %r900, %r4637;
	// end inline asm
	// begin inline asm
	shf.r.wrap.b32 %r894, %r900, %r900, %r4641;
	// end inline asm
	xor.b32  	%r5078, %r894, %r890;
	// begin inline asm
	shf.r.wrap.b32 %r898, %r900, %r900, %r4645;
	// end inline asm
	xor.b32  	%r5079, %r5078, %r898;
	xor.b32  	%r5080, %r876, %r852;
	and.b32  	%r5081, %r900, %r5080;
	and.b32  	%r5082, %r876, %r852;
	xor.b32  	%r5083, %r5081, %r5082;
	add.s32 	%r912, %r5077, %r819;
	add.s32 	%r5084, %r5077, %r5083;
	add.s32 	%r924, %r5084, %r5079;
	// begin inline asm
	shf.r.wrap.b32 %r902, %r912, %r912, %r4625;
	// end inline asm
	// begin inline asm
	shf.r.wrap.b32 %r906, %r912, %r912, %r4629;
	// end inline asm
	xor.b32  	%r5085, %r906, %r902;
	// begin inline asm
	shf.r.wrap.b32 %r910, %r912, %r912, %r4633;
	// end inline asm
	xor.b32  	%r5086, %r5085, %r910;
	and.b32  	%r5087, %r912, %r888;
	not.b32 	%r5088, %r912;
	and.b32  	%r5089, %r864, %r5088;
	or.b32  	%r5090, %r5087, %r5089;
	ld.shared.u32 	%r5091, [K_shared+16];
	add.s32 	%r5092, %r5090, %r840;
	add.s32 	%r5093, %r5092, %r5086;
	add.s32 	%r5094, %r5093, %r5091;
	xor.b32  	%r5095, %r5094, -2147483648;
	// begin inline asm
	shf.r.wrap.b32 %r914, %r924, %r924, %r4637;
	// end inline asm
	// begin inline asm
	shf.r.wrap.b32 %r918, %r924, %r924, %r4641;
	// end inline asm
	xor.b32  	%r5096, %r918, %r914;
	// begin inline asm
	shf.r.wrap.b32 %r922, %r924, %r924, %r4645;
	// end inline asm
	xor.b32  	%r5097, %r5096, %r922;
	xor.b32  	%r5098, %r900, %r876;
	and.b32  	%r5099, %r924, %r5098;
	and.b32  	%r5100, %r900, %r876;
	xor.b32  	%r5101, %r5099, %r5100;
	add.s32 	%r936, %r5095, %r852;
	add.s32 	%r5102, %r5095, %r5101;
	add.s32 	%r948, %r5102, %r5097;
	// begin inline asm
	shf.r.wrap.b32 %r926, %r936, %r936, %r4625;
	// end inline asm
	// begin inline asm
	shf.r.wrap.b32 %r930, %r936, %r936, %r4629;
	// end inline asm
	xor.b32  	%r5103, %r930, %r926;
	// begin inline asm
	shf.r.wrap.b32 %r934, %r936, %r936, %r4633;
	// end inline asm
	xor.b32  	%r5104, %r5103, %r934;
	and.b32  	%r5105, %r936, %r912;
	not.b32 	%r5106, %r936;
	and.b32  	%r5107, %r888, %r5106;
	or.b32  	%r5108, %r5105, %r5107;
	ld.shared.u32 	%r5109, [K_shared+20];
	add.s32 	%r5110, %r5108, %r864;
	add.s32 	%r5111, %r5110, %r5104;
	add.s32 	%r5112, %r5111, %r5109;
	// begin inline asm
	shf.r.wrap.b32 %r938, %r948, %r948, %r4637;
	// end inline asm
	// begin inline asm
	shf.r.wrap.b32 %r942, %r948, %r948, %r4641;
	// end inline asm
	xor.b32  	%r5113, %r942, %r938;
	// begin inline asm
	shf.r.wrap.b32 %r946, %r948, %r948, %r4645;
	// end inline asm
	xor.b32  	%r5114, %r5113, %r946;
	xor.b32  	%r5115, %r924, %r900;
	and.b32  	%r5116, %r948, %r5115;
	and.b32  	%r5117, %r924, %r900;
	xor.b32  	%r5118, %r5116, %r5117;
	add.s32 	%r960, %r5112, %r876;
	add.s32 	%r5119, %r5112, %r5118;
	add.s32 	%r972, %r5119, %r5114;
	// begin inline asm
	shf.r.wrap.b32 %r950, %r960, %r960, %r4625;
	// end inline asm
	// begin inline asm
	shf.r.wrap.b32 %r954, %r960, %r960, %r4629;
	// end inline asm
	xor.b32  	%r5120, %r954, %r950;
	// begin inline asm
	shf.r.wrap.b32 %r958, %r960, %r960, %r4633;
	// end inline asm
	xor.b32  	%r5121, %r5120, %r958;
	and.b32  	%r5122, %r960, %r936;
	not.b32 	%r5123, %r960;
	and.b32  	%r5124, %r912, %r5123;
	or.b32  	%r5125, %r5122, %r5124;
	ld.shared.u32 	%r5126, [K_shared+24];
	add.s32 	%r5127, %r5125, %r888;
	add.s32 	%r5128, %r5127, %r5121;
	add.s32 	%r5129, %r5128, %r5126;
	// begin inline asm
	shf.r.wrap.b32 %r962, %r972, %r972, %r4637;
	// end inline asm
	// begin inline asm
	shf.r.wrap.b32 %r966, %r972, %r972, %r4641;
	// end inline asm
	xor.b32  	%r5130, %r966, %r962;
	// begin inline asm
	shf.r.wrap.b32 %r970, %r972, %r972, %r4645;
	// end inline asm
	xor.b32  	%r5131, %r5130, %r970;
	xor.b32  	%r5132, %r948, %r924;
	and.b32  	%r5133, %r972, %r5132;
	and.b32  	%r5134, %r948, %r924;
	xor.b32  	%r5135, %r5133, %r5134;
	add.s32 	%r984, %r5129, %r900;
	add.s32 	%r5136, %r5129, %r5135;
	add.s32 	%r996, %r5136, %r5131;
	// begin inline asm
	shf.r.wrap.b32 %r974, %r984, %r984, %r4625;
	// end inline asm
	// begin inline asm
	shf.r.wrap.b32 %r978, %r984, %r984, %r4629;
	// end inline asm
	xor.b32  	%r5137, %r978, %r974;
	// begin inline asm
	shf.r.wrap.b32 %r982, %r984, %r984, %r4633;
	// end inline asm
	xor.b32  	%r5138, %r5137, %r982;
	and.b32  	%r5139, %r984, %r960;
	not.b32 	%r5140, %r984;
	and.b32  	%r5141, %r936, %r5140;
	or.b32  	%r5142, %r5139, %r5141;
	ld.shared.u32 	%r5143, [K_shared+28];
	add.s32 	%r5144, %r5142, %r912;
	add.s32 	%r5145, %r5144, %r5138;
	add.s32 	%r5146, %r5145, %r5143;
	// begin inline asm
	shf.r.wrap.b32 %r986, %r996, %r996, %r4637;
	// end inline asm
	// begin inline asm
	shf.r.wrap.b32 %r990, %r996, %r996, %r4641;
	// end inline asm
	xor.b32  	%r5147, %r990, %r986;
	// begin inline asm
	shf.r.wrap.b32 %r994, %r996, %r996, %r4645;
	// end inline asm
	xor.b32  	%r5148, %r5147, %r994;
	xor.b32  	%r5149, %r972, %r948;
	and.b32  	%r5150, %r996, %r5149;
	and.b32  	%r5151, %r972, %r948;
	xor.b32  	%r5152, %r5150, %r5151;
	add.s32 	%r1008, %r5146, %r924;
	add.s32 	%r5153, %r5146, %r5152;
	add.s32 	%r1020, %r5153, %r5148;
	// begin inline asm
	shf.r.wrap.b32 %r998, %r1008, %r1008, %r4625;
	// end inline asm
	// begin inline asm
	shf.r.wrap.b32 %r1002, %r1008, %r1008, %r4629;
	// end inline asm
	xor.b32  	%r5154, %r1002, %r998;
	// begin inline asm
	shf.r.wrap.b32 %r1006, %r1008, %r1008, %r4633;
	// end inline asm
	xor.b32  	%r5155, %r5154, %r1006;
	and.b32  	%r5156, %r1008, %r984;
	not.b32 	%r5157, %r1008;
	and.b32  	%r5158, %r960, %r5157;
	or.b32  	%r5159, %r5156, %r5158;
	ld.shared.u32 	%r5160, [K_shared+32];
	add.s32 	%r5161, %r5159, %r936;
	add.s32 	%r5162, %r5161, %r5155;
	add.s32 	%r5163, %r5162, %r5160;
	// begin inline asm
	shf.r.wrap.b32 %r1010, %r1020, %r1020, %r4637;
	// end inline asm
	// begin inline asm
	shf.r.wrap.b32 %r1014, %r1020, %r1020, %r4641;
	// end inline asm
	xor.b32  	%r5164, %r1014, %r1010;
	// begin inline asm
	shf.r.wrap.b32 %r1018, %r1020, %r1020, %r4645;
	// end inline asm
	xor.b32  	%r5165, %r5164, %r1018;
	xor.b32  	%r5166, %r996, %r972;
	and.b32  	%r5167, %r1020, %r5166;
	and.b32  	%r5168, %r996, %r972;
	xor.b32  	%r5169, %r5167, %r5168;
	add.s32 	%r1032, %r5163, %r948;
	add.s32 	%r5170, %r5163, %r5169;
	add.s32 	%r1044, %r5170, %r5165;
	// begin inline asm
	shf.r.wrap.b32 %r1022, %r1032, %r1032, %r4625;
	// end inline asm
	// begin inline asm
	shf.r.wrap.b32 %r1026, %r1032, %r1032, %r4629;
	// end inline asm
	xor.b32  	%r5171, %r1026, %r1022;
	// begin inline asm
	shf.r.wrap.b32 %r1030, %r1032, %r1032, %r4633;
	// end inline asm
	xor.b32  	%r5172, %r5171, %r1030;
	and.b32  	%r5173, %r1032, %r1008;
	not.b32 	%r5174, %r1032;
	and.b32  	%r5175, %r984, %r5174;
	or.b32  	%r5176, %r5173, %r5175;
	ld.shared.u32 	%r5177, [K_shared+36];
	add.s32 	%r5178, %r5176, %r960;
	add.s32 	%r5179, %r5178, %r5172;
	add.s32 	%r5180, %r5179, %r5177;
	// begin inline asm
	shf.r.wrap.b32 %r1034, %r1044, %r1044, %r4637;
	// end inline asm
	// begin inline asm
	shf.r.wrap.b32 %r1038, %r1044, %r1044, %r4641;
	// end inline asm
	xor.b32  	%r5181, %r1038, %r1034;
	// begin inline asm
	shf.r.wrap.b32 %r1042, %r1044, %r1044, %r4645;
	// end inline asm
	xor.b32  	%r5182, %r5181, %r1042;
	xor.b32  	%r5183, %r1020, %r996;
	and.b32  	%r5184, %r1044, %r5183;
	and.b32  	%r5185, %r1020, %r996;
	xor.b32  	%r5186, %r5184, %r5185;
	add.s32 	%r1056, %r5180, %r972;
	add.s32 	%r5187, %r5180, %r5186;
	add.s32 	%r1068, %r5187, %r5182;
	// begin inline asm
	shf.r.wrap.b32 %r1046, %r1056, %r1056, %r4625;
	// end inline asm
	// begin inline asm
	shf.r.wrap.b32 %r1050, %r1056, %r1056, %r4629;
	// end inline asm
	xor.b32  	%r5188, %r1050, %r1046;
	// begin inline asm
	shf.r.wrap.b32 %r1054, %r1056, %r1056, %r4633;
	// end inline asm
	xor.b32  	%r5189, %r5188, %r1054;
	and.b32  	%r5190, %r1056, %r1032;
	not.b32 	%r5191, %r1056;
	and.b32  	%r5192, %r1008, %r5191;
	or.b32  	%r5193, %r5190, %r5192;
	ld.shared.u32 	%r5194, [K_shared+40];
	add.s32 	%r5195, %r5193, %r984;
	add.s32 	%r5196, %r5195, %r5189;
	add.s32 	%r5197, %r5196, %r5194;
	// begin inline asm
	shf.r.wrap.b32 %r1058, %r1068, %r1068, %r4637;
	// end inline asm
	// begin inline asm
	shf.r.wrap.b32 %r1062, %r1068, %r1068, %r4641;
	// end inline asm
	xor.b32  	%r5198, %r1062, %r1058;
	// begin inline asm
	shf.r.wrap.b32 %r1066, %r1068, %r1068, %r4645;
	// end inline asm
	xor.b32  	%r5199, %r5198, %r1066;
	xor.b32  	%r5200, %r1044, %r1020;
	and.b32  	%r5201, %r1068, %r5200;
	and.b32  	%r5202, %r1044, %r1020;
	xor.b32  	%r5203, %r5201, %r5202;
	add.s32 	%r1080, %r5197, %r996;
	add.s32 	%r5204, %r5197, %r5203;
	add.s32 	%r1092, %r5204, %r5199;
	// begin inline asm
	shf.r.wrap.b32 %r1070, %r1080, %r1080, %r4625;
	// end inline asm
	// begin inline asm
	shf.r.wrap.b32 %r1074, %r1080, %r1080, %r4629;
	// end inline asm
	xor.b32  	%r5205, %r1074, %r1070;
	// begin inline asm
	shf.r.wrap.b32 %r1078, %r1080, %r1080, %r4633;
	// end inline asm
	xor.b32  	%r5206, %r5205, %r1078;
	and.b32  	%r5207, %r1080, %r1056;
	not.b32 	%r5208, %r1080;
	and.b32  	%r5209, %r1032, %r5208;
	or.b32  	%r5210, %r5207, %r5209;
	ld.shared.u32 	%r5211, [K_shared+44];
	add.s32 	%r5212, %r5210, %r1008;
	add.s32 	%r5213, %r5212, %r5206;
	add.s32 	%r5214, %r5213, %r5211;
	// begin inline asm
	shf.r.wrap.b32 %r1082, %r1092, %r1092, %r4637;
	// end inline asm
	// begin inline asm
	shf.r.wrap.b32 %r1086, %r1092, %r1092, %r4641;
	// end inline asm
	xor.b32  	%r5215, %r1086, %r1082;
	// begin inline asm
	shf.r.wrap.b32 %r1090, %r1092, %r1092, %r4645;
	// end inline asm
	xor.b32  	%r5216, %r5215, %r1090;
	xor.b32  	%r5217, %r1068, %r1044;
	and.b32  	%r5218, %r1092, %r5217;
	and.b32  	%r5219, %r1068, %r1044;
	xor.b32  	%r5220, %r5218, %r5219;
	add.s32 	%r1104, %r5214, %r1020;
	add.s32 	%r5221, %r5214, %r5220;
	add.s32 	%r1116, %r5221, %r5216;
	// begin inline asm
	shf.r.wrap.b32 %r1094, %r1104, %r1104, %r4625;
	// end inline asm
	// begin inline asm
	shf.r.wrap.b32 %r1098, %r1104, %r1104, %r4629;
	// end inline asm
	xor.b32  	%r5222, %r1098, %r1094;
	// begin inline asm
	shf.r.wrap.b32 %r1102, %r1104, %r1104, %r4633;
	// end inline asm
	xor.b32  	%r5223, %r5222, %r1102;
	and.b32  	%r5224, %r1104, %r1080;
	not.b32 	%r5225, %r1104;
	and.b32  	%r5226, %r1056, %r5225;
	or.b32  	%r5227, %r5224, %r5226;
	ld.shared.u32 	%r5228, [K_shared+48];
	add.s32 	%r5229, %r5227, %r1032;
	add.s32 	%r5230, %r5229, %r5223;
	add.s32 	%r5231, %r5230, %r5228;
	// begin inline asm
	shf.r.wrap.b32 %r1106, %r1116, %r1116, %r4637;
	// end inline asm
	// begin inline asm
	shf.r.wrap.b32 %r1110, %r1116, %r1116, %r4641;
	// end inline asm
	xor.b32  	%r5232, %r1110, %r1106;
	// begin inline asm
	shf.r.wrap.b32 %r1114, %r1116, %r1116, %r4645;
	// end inline asm
	xor.b32  	%r5233, %r5232, %r1114;
	xor.b32  	%r5234, %r1092, %r1068;
	and.b32  	%r5235, %r1116, %r5234;
	and.b32  	%r5236, %r1092, %r1068;
	xor.b32  	%r5237, %r5235, %r5236;
	add.s32 	%r1128, %r5231, %r1044;
	add.s32 	%r5238, %r5231, %r5237;
	add.s32 	%r1140, %r5238, %r5233;
	// begin inline asm
	shf.r.wrap.b32 %r1118, %r1128, %r1128, %r4625;
	// end inline asm
	// begin inline asm
	shf.r.wrap.b32 %r1122, %r1128, %r1128, %r4629;
	// end inline asm
	xor.b32  	%r5239, %r1122, %r1118;
	// begin inline asm
	shf.r.wrap.b32 %r1126, %r1128, %r1128, %r4633;
	// end inline asm
	xor.b32  	%r5240, %r5239, %r1126;
	and.b32  	%r5241, %r1128, %r1104;
	not.b32 	%r5242, %r1128;
	and.b32  	%r5243, %r1080, %r5242;
	or.b32  	%r5244, %r5241, %r5243;
	ld.shared.u32 	%r5245, [K_shared+52];
	add.s32 	%r5246, %r5244, %r1056;
	add.s32 	%r5247, %r5246, %r5240;
	add.s32 	%r5248, %r5247, %r5245;
	// begin inline asm
	shf.r.wrap.b32 %r1130, %r1140, %r1140, %r4637;
	// end inline asm
	// begin inline asm
	shf.r.wrap.b32 %r1134, %r1140, %r1140, %r4641;
	// end inline asm
	xor.b32  	%r5249, %r1134, %r1130;
	// begin inline asm
	shf.r.wrap.b32 %r1138, %r1140, %r1140, %r4645;
	// end inline asm
	xor.b32  	%r5250, %r5249, %r1138;
	xor.b32  	%r5251, %r1116, %r1092;
	and.b32  	%r5252, %r1140, %r5251;
	and.b32  	%r5253, %r1116, %r1092;
	xor.b32  	%r5254, %r5252, %r5253;
	add.s32 	%r1152, %r5248, %r1068;
	add.s32 	%r5255, %r5248, %r5254;
	add.s32 	%r1164, %r5255, %r5250;
	// begin inline asm
	shf.r.wrap.b32 %r1142, %r1152, %r1152, %r4625;
	// end inline asm
	// begin inline asm
	shf.r.wrap.b32 %r1146, %r1152, %r1152, %r4629;
	// end inline asm
	xor.b32  	%r5256, %r1146, %r1142;
	// begin inline asm
	shf.r.wrap.b32 %r1150, %r1152, %r1152, %r4633;
	// end inline asm
	xor.b32  	%r5257, %r5256, %r1150;
	and.b32  	%r5258, %r1152, %r1128;
	not.b32 	%r5259, %r1152;
	and.b32  	%r5260, %r1104, %r5259;
	or.b32  	%r5261, %r5258, %r5260;
	ld.shared.u32 	%r5262, [K_shared+56];
	add.s32 	%r5263, %r5261, %r1080;
	add.s32 	%r5264, %r5263, %r5257;
	add.s32 	%r5265, %r5264, %r5262;
	// begin inline asm
	shf.r.wrap.b32 %r1154, %r1164, %r1164, %r4637;
	// end inline asm
	// begin inline asm
	shf.r.wrap.b32 %r1158, %r1164, %r1164, %r4641;
	// end inline asm
	xor.b32  	%r5266, %r1158, %r1154;
	// begin inline asm
	shf.r.wrap.b32 %r1162, %r1164, %r1164, %r4645;
	// end inline asm
	xor.b32  	%r5267, %r5266, %r1162;
	xor.b32  	%r5268, %r1140, %r1116;
	and.b32  	%r5269, %r1164, %r5268;
	and.b32  	%r5270, %r1140, %r1116;
	xor.b32  	%r5271, %r5269, %r5270;
	add.s32 	%r1176, %r5265, %r1092;
	add.s32 	%r5272, %r5265, %r5271;
	add.s32 	%r1188, %r5272, %r5267;
	// begin inline asm
	shf.r.wrap.b32 %r1166, %r1176, %r1176, %r4625;
	// end inline asm
	// begin inline asm
	shf.r.wrap.b32 %r1170, %r1176, %r1176, %r4629;
	// end inline asm
	xor.b32  	%r5273, %r1170, %r1166;
	// begin inline asm
	shf.r.wrap.b32 %r1174, %r1176, %r1176, %r4633;
	// end inline asm
	xor.b32  	%r5274, %r5273, %r1174;
	and.b32  	%r5275, %r1176, %r1152;
	not.b32 	%r5276, %r1176;
	and.b32  	%r5277, %r1128, %r5276;
	or.b32  	%r5278, %r5275, %r5277;
	ld.shared.u32 	%r5279, [K_shared+60];
	add.s32 	%r5280, %r5278, %r1104;
	add.s32 	%r5281, %r5280, %r5274;
	add.s32 	%r5282, %r5281, %r5279;
	add.s32 	%r5283, %r5282, 640;
	// begin inline asm
	shf.r.wrap.b32 %r1178, %r1188, %r1188, %r4637;
	// end inline asm
	// begin inline asm
	shf.r.wrap.b32 %r1182, %r1188, %r1188, %r4641;
	// end inline asm
	xor.b32  	%r5284, %r1182, %r1178;
	// begin inline asm
	shf.r.wrap.b32 %r1186, %r1188, %r1188, %r4645;
	// end inline asm
	xor.b32  	%r5285, %r5284, %r1186;
	xor.b32  	%r5286, %r1164, %r1140;
	and.b32  	%r5287, %r1188, %r5286;
	and.b32  	%r5288, %r1164, %r1140;
	xor.b32  	%r5289, %r5287, %r5288;
	add.s32 	%r1200, %r5283, %r1116;
	add.s32 	%r5290, %r5283, %r5289;
	add.s32 	%r1212, %r5290, %r5285;
	// begin inline asm
	shf.r.wrap.b32 %r1190, %r1200, %r1200, %r4625;
	// end inline asm
	// begin inline asm
	shf.r.wrap.b32 %r1194, %r1200, %r1200, %r4629;
	// end inline asm
	xor.b32  	%r5291, %r1194, %r1190;
	// begin inline asm
	shf.r.wrap.b32 %r1198, %r1200, %r1200, %r4633;
	// end inline asm
	xor.b32  	%r5292, %r5291, %r1198;
	and.b32  	%r5293, %r1200, %r1176;
	not.b32 	%r5294, %r1200;
	and.b32  	%r5295, %r1152, %r5294;
	or.b32  	%r5296, %r5293, %r5295;
	ld.shared.u32 	%r5297, [K_shared+64];
	add.s32 	%r5298, %r5296, %r1128;
	add.s32 	%r5299, %r5298, %r5292;
	add.s32 	%r5300, %r5299, %r5297;
	add.s32 	%r5301, %r5300, %r292;
	// begin inline asm
	shf.r.wrap.b32 %r1202, %r1212, %r1212, %r4637;
	// end inline asm
	// begin inline asm
	shf.r.wrap.b32 %r1206, %r1212, %r1212, %r4641;
	// end inline asm
	xor.b32  	%r5302, %r1206, %r1202;
	// begin inline asm
	shf.r.wrap.b32 %r1210, %r1212, %r1212, %r4645;
	// end inline asm
	xor.b32  	%r5303, %r5302, %r1210;
	xor.b32  	%r5304, %r1188, %r1164;
	and.b32  	%r5305, %r1212, %r5304;
	and.b32  	%r5306, %r1188, %r1164;
	xor.b32  	%r5307, %r5305, %r5306;
	add.s32 	%r1224, %r5301, %r1140;
	add.s32 	%r5308, %r5301, %r5307;
	add.s32 	%r1236, %r5308, %r5303;
	// begin inline asm
	shf.r.wrap.b32 %r1214, %r1224, %r1224, %r4625;
	// end inline asm
	// begin inline asm
	shf.r.wrap.b32 %r1218, %r1224, %r1224, %r4629;
	// end inline asm
	xor.b32  	%r5309, %r1218, %r1214;
	// begin inline asm
	shf.r.wrap.b32 %r1222, %r1224, %r1224, %r4633;
	// end inline asm
	xor.b32  	%r5310, %r5309, %r1222;
	and.b32  	%r5311, %r1224, %r1200;
	not.b32 	%r5312, %r1224;
	and.b32  	%r5313, %r1176, %r5312;
	or.b32  	%r5314, %r5311, %r5313;
	ld.shared.u32 	%r5315, [K_shared+68];
	add.s32 	%r5316, %r5314, %r1152;
	add.s32 	%r5317, %r5316, %r5310;
	add.s32 	%r5318, %r5317, %r5315;
	add.s32 	%r5319, %r5318, %r308;
	// begin inline asm
	shf.r.wrap.b32 %r1226, %r1236, %r1236, %r4637;
	// end inline asm
	// begin inline asm
	shf.r.wrap.b32 %r1230, %r1236, %r1236, %r4641;
	// end inline asm
	xor.b32  	%r5320, %r1230, %r1226;
	// begin inline asm
	shf.r.wrap.b32 %r1234, %r1236, %r1236, %r4645;
	// end inline asm
	xor.b32  	%r5321, %r5320, %r1234;
	xor.b32  	%r5322, %r1212, %r1188;
	and.b32  	%r5323, %r1236, %r5322;
	and.b32  	%r5324, %r1212, %r1188;
	xor.b32  	%r5325, %r5323, %r5324;
	add.s32 	%r1248, %r5319, %r1164;
	add.s32 	%r5326, %r5319, %r5325;
	add.s32 	%r1260, %r5326, %r5321;
	// begin inline asm
	shf.r.wrap.b32 %r1238, %r1248, %r1248, %r4625;
	// end inline asm
	// begin inline asm
	shf.r.wrap.b32 %r1242, %r1248, %r1248, %r4629;
	// end inline asm
	xor.b32  	%r5327, %r1242, %r1238;
	// begin inline asm
	shf.r.wrap.b32 %r1246, %r1248, %r1248, %r4633;
	// end inline asm
	xor.b32  	%r5328, %r5327, %r1246;
	and.b32  	%r5329, %r1248, %r1224;
	not.b32 	%r5330, %r1248;
	and.b32  	%r5331, %r1200, %r5330;
	or.b32  	%r5332, %r5329, %r5331;
	ld.shared.u32 	%r5333, [K_shared+72];
	add.s32 	%r5334, %r5332, %r1176;
	add.s32 	%r5335, %r5334, %r5328;
	add.s32 	%r5336, %r5335, %r5333;
	add.s32 	%r5337, %r5336, %r324;
	// begin inline asm
	shf.r.wrap.b32 %r1250, %r1260, %r1260, %r4637;
	// end inline asm
	// begin inline asm
	shf.r.wrap.b32 %r1254, %r1260, %r1260, %r4641;
	// end inline asm
	xor.b32  	%r5338, %r1254, %r1250;
	// begin inline asm
	shf.r.wrap.b32 %r1258, %r1260, %r1260, %r4645;
	// end inline asm
	xor.b32  	%r5339, %r5338, %r1258;
	xor.b32  	%r5340, %r1236, %r1212;
	and.b32  	%r5341, %r1260, %r5340;
	and.b32  	%r5342, %r1236, %r1212;
	xor.b32  	%r5343, %r5341, %r5342;
	add.s32 	%r1272, %r5337, %r1188;
	add.s32 	%r5344, %r5337, %r5343;
	add.s32 	%r1284, %r5344, %r5339;
	// begin inline asm
	shf.r.wrap.b32 %r1262, %r1272, %r1272, %r4625;
	// end inline asm
	// begin inline asm
	shf.r.wrap.b32 %r1266, %r1272, %r1272, %r4629;
	// end inline asm
	xor.b32  	%r5345, %r1266, %r1262;
	// begin inline asm
	shf.r.wrap.b32 %r1270, %r1272, %r1272, %r4633;
	// end inline asm
	xor.b32  	%r5346, %r5345, %r1270;
	and.b32  	%r5347, %r1272, %r1248;
	not.b32 	%r5348, %r1272;
	and.b32  	%r5349, %r1224, %r5348;
	or.b32  	%r5350, %r5347, %r5349;
	ld.shared.u32 	%r5351, [K_shared+76];
	add.s32 	%r5352, %r5350, %r1200;
	add.s32 	%r5353, %r5352, %r5346;
	add.s32 	%r5354, %r5353, %r5351;
	add.s32 	%r5355, %r5354, %r340;
	// begin inline asm
	shf.r.wrap.b32 %r1274, %r1284, %r1284, %r4637;
	// end inline asm
	// begin inline asm
	shf.r.wrap.b32 %r1278, %r1284, %r1284, %r4641;
	// end inline asm
	xor.b32  	%r5356, %r1278, %r1274;
	// begin inline asm
	shf.r.wrap.b32 %r1282, %r1284, %r1284, %r4645;
	// end inline asm
	xor.b32  	%r5357, %r5356, %r1282;
	xor.b32  	%r5358, %r1260, %r1236;
	and.b32  	%r5359, %r1284, %r5358;
	and.b32  	%r5360, %r1260, %r1236;
	xor.b32  	%r5361, %r5359, %r5360;
	add.s32 	%r1296, %r5355, %r1212;
	add.s32 	%r5362, %r5355, %r5361;
	add.s32 	%r1308, %r5362, %r5357;
	// begin inline asm
	shf.r.wrap.b32 %r1286, %r1296, %r1296, %r4625;
	// end inline asm
	// begin inline asm
	shf.r.wrap.b32 %r1290, %r1296, %r1296, %r4629;
	// end inline asm
	xor.b32  	%r5363, %r1290, %r1286;
	// begin inline asm
	shf.r.wrap.b32 %r1294, %r1296, %r1296, %r4633;
	// end inline asm
	xor.b32  	%r5364, %r5363, %r1294;
	and.b32  	%r5365, %r1296, %r1272;
	not.b32 	%r5366, %r1296;
	and.b32  	%r5367, %r1248, %r5366;
	or.b32  	%r5368, %r5365, %r5367;
	ld.shared.u32 	%r5369, [K_shared+80];
	add.s32 	%r5370, %r5368, %r1224;
	add.s32 	%r5371, %r5370, %r5364;
	add.s32 	%r5372, %r5371, %r5369;
	add.s32 	%r5373, %r5372, %r135;
	// begin inline asm
	shf.r.wrap.b32 %r1298, %r1308, %r1308, %r4637;
	// end inline asm
	// begin inline asm
	shf.r.wrap.b32 %r1302, %r1308, %r1308, %r4641;
	// end inline asm
	xor.b32  	%r5374, %r1302, %r1298;
	// begin inline asm
	shf.r.wrap.b32 %r1306, %r1308, %r1308, %r4645;
	// end inline asm
	xor.b32  	%r5375, %r5374, %r1306;
	xor.b32  	%r5376, %r1284, %r1260;
	and.b32  	%r5377, %r1308, %r5376;
	and.b32  	%r5378, %r1284, %r1260;
	xor.b32  	%r5379, %r5377, %r5378;
	add.s32 	%r1320, %r5373, %r1236;
	add.s32 	%r5380, %r5373, %r5379;
	add.s32 	%r1332, %r5380, %r5375;
	// begin inline asm
	shf.r.wrap.b32 %r1310, %r1320, %r1320, %r4625;
	// end inline asm
	// begin inline asm
	shf.r.wrap.b32 %r1314, %r1320, %r1320, %r4629;
	// end inline asm
	xor.b32  	%r5381, %r1314, %r1310;
	// begin inline asm
	shf.r.wrap.b32 %r1318, %r1320, %r1320, %r4633;
	// end inline asm
	xor.b32  	%r5382, %r5381, %r1318;
	and.b32  	%r5383, %r1320, %r1296;
	not.b32 	%r5384, %r1320;
	and.b32  	%r5385, %r1272, %r5384;
	or.b32  	%r5386, %r5383, %r5385;
	ld.shared.u32 	%r5387, [K_shared+84];
	add.s32 	%r5388, %r5386, %r1248;
	add.s32 	%r5389, %r5388, %r5382;
	add.s32 	%r5390, %r5389, %r5387;
	add.s32 	%r5391, %r5390, %r372;
	// begin inline asm
	shf.r.wrap.b32 %r1322, %r1332, %r1332, %r4637;
	// end inline asm
	// begin inline asm
	shf.r.wrap.b32 %r1326, %r1332, %r1332, %r4641;
	// end inline asm
	xor.b32  	%r5392, %r1326, %r1322;
	// begin inline asm
	shf.r.wrap.b32 %r1330, %r1332, %r1332, %r4645;
	// end inline asm
	xor.b32  	%r5393, %r5392, %r1330;
	xor.b32  	%r5394, %r1308, %r1284;
	and.b32  	%r5395, %r1332, %r5394;
	and.b32  	%r5396, %r1308, %r1284;
	xor.b32  	%r5397, %r5395, %r5396;
	add.s32 	%r1344, %r5391, %r1260;
	add.s32 	%r5398, %r5391, %r5397;
	add.s32 	%r1356, %r5398, %r5393;
	// begin inline asm
	shf.r.wrap.b32 %r1334, %r1344, %r1344, %r4625;
	// end inline asm
	// begin inline asm
	shf.r.wrap.b32 %r1338, %r1344, %r1344, %r4629;
	// end inline asm
	xor.b32  	%r5399, %r1338, %r1334;
	// begin inline asm
	shf.r.wrap.b32 %r1342, %r1344, %r1344, %r4633;
	// end inline asm
	xor.b32  	%r5400, %r5399, %r1342;
	and.b32  	%r5401, %r1344, %r1320;
	not.b32 	%r5402, %r1344;
	and.b32  	%r5403, %r1296, %r5402;
	or.b32  	%r5404, %r5401, %r5403;
	ld.shared.u32 	%r5405, [K_shared+88];
	add.s32 	%r5406, %r5404, %r1272;
	add.s32 	%r5407, %r5406, %r5400;
	add.s32 	%r5408, %r5407, %r5405;
	add.s32 	%r5409, %r5408, %r167;
	// begin inline asm
	shf.r.wrap.b32 %r1346, %r1356, %r1356, %r4637;
	// end inline asm
	// begin inline asm
	shf.r.wrap.b32 %r1350, %r1356, %r1356, %r4641;
	// end inline asm
	xor.b32  	%r5410, %r1350, %r1346;
	// begin inline asm
	shf.r.wrap.b32 %r1354, %r1356, %r1356, %r4645;
	// end inline asm
	xor.b32  	%r5411, %r5410, %r1354;
	xor.b32  	%r5412, %r1332, %r1308;
	and.b32  	%r5413, %r1356, %r5412;
	and.b32  	%r5414, %r1332, %r1308;
	xor.b32  	%r5415, %r5413, %r5414;
	add.s32 	%r1368, %r5409, %r1284;
	add.s32 	%r5416, %r5409, %r5415;
	add.s32 	%r1380, %r5416, %r5411;
	// begin inline asm
	shf.r.wrap.b32 %r1358, %r1368, %r1368, %r4625;
	// end inline asm
	// begin inline asm
	shf.r.wrap.b32 %r1362, %r1368, %r1368, %r4629;
	// end inline asm
	xor.b32  	%r5417, %r1362, %r1358;
	// begin inline asm
	shf.r.wrap.b32 %r1366, %r1368, %r1368, %r4633;
	// end inline asm
	xor.b32  	%r5418, %r5417, %r1366;
	and.b32  	%r5419, %r1368, %r1344;
	not.b32 	%r5420, %r1368;
	and.b32  	%r5421, %r1320, %r5420;
	or.b32  	%r5422, %r5419, %r5421;
	ld.shared.u32 	%r5423, [K_shared+92];
	add.s32 	%r5424, %r5422, %r1296;
	add.s32 	%r5425, %r5424, %r5418;
	add.s32 	%r5426, %r5425, %r5423;
	add.s32 	%r5427, %r5426, %r404;
	// begin inline asm
	shf.r.wrap.b32 %r1370, %r1380, %r1380, %r4637;
	// end inline asm
	// begin inline asm
	shf.r.wrap.b32 %r1374, %r1380, %r1380, %r4641;
	// end inline asm
	xor.b32  	%r5428, %r1374, %r1370;
	// begin inline asm
	shf.r.wrap.b32 %r1378, %r1380, %r1380, %r4645;
	// end inline asm
	xor.b32  	%r5429, %r5428, %r1378;
	xor.b32  	%r5430, %r1356, %r1332;
	and.b32  	%r5431, %r1380, %r5430;
	and.b32  	%r5432, %r1356, %r1332;
	xor.b32  	%r5433, %r5431, %r5432;
	add.s32 	%r1392, %r5427, %r1308;
	add.s32 	%r5434, %r5427, %r5433;
	add.s32 	%r1404, %r5434, %r5429;
	// begin inline asm
	shf.r.wrap.b32 %r1382, %r1392, %r1392, %r4625;
	// end inline asm
	// begin inline asm
	shf.r.wrap.b32 %r1386, %r1392, %r1392, %r4629;
	// end inline asm
	xor.b32  	%r5435, %r1386, %r1382;
	// begin inline asm
	shf.r.wrap.b32 %r1390, %r1392, %r1392, %r4633;
	// end inline asm
	xor.b32  	%r5436, %r5435, %r1390;
	and.b32  	%r5437, %r1392, %r1368;
	not.b32 	%r5438, %r1392;
	and.b32  	%r5439, %r1344, %r5438;
	or.b32  	%r5440, %r5437, %r5439;
	ld.shared.u32 	%r5441, [K_shared+96];
	add.s32 	%r5442, %r5440, %r1320;
	add.s32 	%r5443, %r5442, %r5436;
	add.s32 	%r5444, %r5443, %r5441;
	add.s32 	%r5445, %r5444, %r420;
	// begin inline asm
	shf.r.wrap.b32 %r1394, %r1404, %r1404, %r4637;
	// end inline asm
	// begin inline asm
	shf.r.wrap.b32 %r1398, %r1404, %r1404, %r4641;
	// end inline asm
	xor.b32  	%r5446, %r1398, %r1394;
	// begin inline asm
	shf.r.wrap.b32 %r1402, %r1404, %r1404, %r4645;
	// end inline asm
	xor.b32  	%r5447, %r5446, %r1402;
	xor.b32  	%r5448, %r1380, %r1356;
	and.b32  	%r5449, %r1404, %r5448;
	and.b32  	%r5450, %r1380, %r1356;
	xor.b32  	%r5451, %r5449, %r5450;
	add.s32 	%r1416, %r5445, %r1332;
	add.s32 	%r5452, %r5445, %r5451;
	add.s32 	%r1428, %r5452, %r5447;
	// begin inline asm
	shf.r.wrap.b32 %r1406, %r1416, %r1416, %r4625;
	// end inline asm
	// begin inline asm
	shf.r.wrap.b32 %r1410, %r1416, %r1416, %r4629;
	// end inline asm
	xor.b32  	%r5453, %r1410, %r1406;
	// begin inline asm
	shf.r.wrap.b32 %r1414, %r1416, %r1416, %r4633;
	// end inline asm
	xor.b32  	%r5454, %r5453, %r1414;
	and.b32  	%r5455, %r1416, %r1392;
	not.b32 	%r5456, %r1416;
	and.b32  	%r5457, %r1368, %r5456;
	or.b32  	%r5458, %r5455, %r5457;
	ld.shared.u32 	%r5459, [K_shared+100];
	add.s32 	%r5460, %r5458, %r1344;
	add.s32 	%r5461, %r5460, %r5454;
	add.s32 	%r5462, %r5461, %r5459;
	add.s32 	%r5463, %r5462, %r436;
	// begin inline asm
	shf.r.wrap.b32 %r1418, %r1428, %r1428, %r4637;
	// end inline asm
	// begin inline asm
	shf.r.wrap.b32 %r1422, %r1428, %r1428, %r4641;
	// end inline asm
	xor.b32  	%r5464, %r1422, %r1418;
	// begin inline asm
	shf.r.wrap.b32 %r1426, %r1428, %r1428, %r4645;
	// end inline asm
	xor.b32  	%r5465, %r5464, %r1426;
	xor.b32  	%r5466, %r1404, %r1380;
	and.b32  	%r5467, %r1428, %r5466;
	and.b32  	%r5468, %r1404, %r1380;
	xor.b32  	%r5469, %r5467, %r5468;
	add.s32 	%r1440, %r5463, %r1356;
	add.s32 	%r5470, %r5463, %r5469;
	add.s32 	%r1452, %r5470, %r5465;
	// begin inline asm
	shf.r.wrap.b32 %r1430, %r1440, %r1440, %r4625;
	// end inline asm
	// begin inline asm
	shf.r.wrap.b32 %r1434, %r1440, %r1440, %r4629;
	// end inline asm
	xor.b32  	%r5471, %r1434, %r1430;
	// begin inline asm
	shf.r.wrap.b32 %r1438, %r1440, %r1440, %r4633;
	// end inline asm
	xor.b32  	%r5472, %r5471, %r1438;
	and.b32  	%r5473, %r1440, %r1416;
	not.b32 	%r5474, %r1440;
	and.b32  	%r5475, %r1392, %r5474;
	or.b32  	%r5476, %r5473, %r5475;
	ld.shared.u32 	%r5477, [K_shared+104];
	add.s32 	%r5478, %r5476, %r1368;
	add.s32 	%r5479, %r5478, %r5472;
	add.s32 	%r5480, %r5479, %r5477;
	add.s32 	%r5481, %r5480, %r452;
	// begin inline asm
	shf.r.wrap.b32 %r1442, %r1452, %r1452, %r4637;
	// end inline asm
	// begin inline asm
	shf.r.wrap.b32 %r1446, %r1452, %r1452, %r4641;
	// end inline asm
	xor.b32  	%r5482, %r1446, %r1442;
	// begin inline asm
	shf.r.wrap.b32 %r1450, %r1452, %r1452, %r4645;
	// end inline asm
	xor.b32  	%r5483, %r5482, %r1450;
	xor.b32  	%r5484, %r1428, %r1404;
	and.b32  	%r5485, %r1452, %r5484;
	and.b32  	%r5486, %r1428, %r1404;
	xor.b32  	%r5487, %r5485, %r5486;
	add.s32 	%r1464, %r5481, %r1380;
	add.s32 	%r5488, %r5481, %r5487;
	add.s32 	%r1476, %r5488, %r5483;
	// begin inline asm
	shf.r.wrap.b32 %r1454, %r1464, %r1464, %r4625;
	// end inline asm
	// begin inline asm
	shf.r.wrap.b32 %r1458, %r1464, %r1464, %r4629;
	// end inline asm
	xor.b32  	%r5489, %r1458, %r1454;
	// begin inline asm
	shf.r.wrap.b32 %r1462, %r1464, %r1464, %r4633;
	// end inline asm
	xor.b32  	%r5490, %r5489, %r1462;
	and.b32  	%r5491, %r1464, %r1440;
	not.b32 	%r5492, %r1464;
	and.b32  	%r5493, %r1416, %r5492;
	or.b32  	%r5494, %r5491, %r5493;
	ld.shared.u32 	%r5495, [K_shared+108];
	add.s32 	%r5496, %r5494, %r1392;
	add.s32 	%r5497, %r5496, %r5490;
	add.s32 	%r5498, %r5497, %r5495;
	add.s32 	%r5499, %r5498, %r468;
	// begin inline asm
	shf.r.wrap.b32 %r1466, %r1476, %r1476, %r4637;
	// end inline asm
	// begin inline asm
	shf.r.wrap.b32 %r1470, %r1476, %r1476, %r4641;
	// end inline asm
	xor.b32  	%r5500, %r1470, %r1466;
	// begin inline asm
	shf.r.wrap.b32 %r1474, %r1476, %r1476, %r4645;
	// end inline asm
	xor.b32  	%r5501, %r5500, %r1474;
	xor.b32  	%r5502, %r1452, %r1428;
	and.b32  	%r5503, %r1476, %r5502;
	and.b32  	%r5504, %r1452, %r1428;
	xor.b32  	%r5505, %r5503, %r5504;
	add.s32 	%r1488, %r5499, %r1404;
	add.s32 	%r5506, %r5499, %r5505;
	add.s32 	%r1500, %r5506, %r5501;
	// begin inline asm
	shf.r.wrap.b32 %r1478, %r1488, %r1488, %r4625;
	// end inline asm
	// begin inline asm
	shf.r.wrap.b32 %r1482, %r1488, %r1488, %r4629;
	// end inline asm
	xor.b32  	%r5507, %r1482, %r1478;
	// begin inline asm
	shf.r.wrap.b32 %r1486, %r1488, %r1488, %r4633;
	// end inline asm
	xor.b32  	%r5508, %r5507, %r1486;
	and.b32  	%r5509, %r1488, %r1464;
	not.b32 	%r5510, %r1488;
	and.b32  	%r5511, %r1440, %r5510;
	or.b32  	%r5512, %r5509, %r5511;
	ld.shared.u32 	%r5513, [K_shared+112];
	add.s32 	%r5514, %r5512, %r1416;
	add.s32 	%r5515, %r5514, %r5508;
	add.s32 	%r5516, %r5515, %r5513;
	add.s32 	%r5517, %r5516, %r484;
	// begin inline asm
	shf.r.wrap.b32 %r1490, %r1500, %r1500, %r4637;
	// end inline asm
	// begin inline asm
	shf.r.wrap.b32 %r1494, %r1500, %r1500, %r4641;
	// end inline asm
	xor.b32  	%r5518, %r1494, %r1490;
	// begin inline asm
	shf.r.wrap.b32 %r1498, %r1500, %r1500, %r4645;
	// end inline asm
	xor.b32  	%r5519, %r5518, %r1498;
	xor.b32  	%r5520, %r1476, %r1452;
	and.b32  	%r5521, %r1500, %r5520;
	and.b32  	%r5522, %r1476, %r1452;
	xor.b32  	%r5523, %r5521, %r5522;
	add.s32 	%r1512, %r5517, %r1428;
	add.s32 	%r5524, %r5517, %r5523;
	add.s32 	%r1524, %r5524, %r5519;
	// begin inline asm
	shf.r.wrap.b32 %r1502, %r1512, %r1512, %r4625;
	// end inline asm
	// begin inline asm
	shf.r.wrap.b32 %r1506, %r1512, %r1512, %r4629;
	// end inline asm
	xor.b32  	%r5525, %r1506, %r1502;
	// begin inline asm
	shf.r.wrap.b32 %r1510, %r1512, %r1512, %r4633;
	// end inline asm
	xor.b32  	%r5526, %r5525, %r1510;
	and.b32  	%r5527, %r1512, %r1488;
	not.b32 	%r5528, %r1512;
	and.b32  	%r5529, %r1464, %r5528;
	or.b32  	%r5530, %r5527, %r5529;
	ld.shared.u32 	%r5531, [K_shared+116];
	add.s32 	%r5532, %r5530, %r1440;
	add.s32 	%r5533, %r5532, %r5526;
	add.s32 	%r5534, %r5533, %r5531;
	add.s32 	%r5535, %r5534, %r500;
	// begin inline asm
	shf.r.wrap.b32 %r1514, %r1524, %r1524, %r4637;
	// end inline asm
	// begin inline asm
	shf.r.wrap.b32 %r1518, %r1524, %r1524, %r4641;
	// end inline asm
	xor.b32  	%r5536, %r1518, %r1514;
	// begin inline asm
	shf.r.wrap.b32 %r1522, %r1524, %r1524, %r4645;
	// end inline asm
	xor.b32  	%r5537, %r5536, %r1522;
	xor.b32  	%r5538, %r1500, %r1476;
	and.b32  	%r5539, %r1524, %r5538;
	and.b32  	%r5540, %r1500, %r1476;
	xor.b32  	%r5541, %r5539, %r5540;
	add.s32 	%r1536, %r5535, %r1452;
	add.s32 	%r5542, %r5535, %r5541;
	add.s32 	%r1548, %r5542, %r5537;
	// begin inline asm
	shf.r.wrap.b32 %r1526, %r1536, %r1536, %r4625;
	// end inline asm
	// begin inline asm
	shf.r.wrap.b32 %r1530, %r1536, %r1536, %r4629;
	// end inline asm
	xor.b32  	%r5543, %r1530, %r1526;
	// begin inline asm
	shf.r.wrap.b32 %r1534, %r1536, %r1536, %r4633;
	// end inline asm
	xor.b32  	%r5544, %r5543, %r1534;
	and.b32  	%r5545, %r1536, %r1512;
	not.b32 	%r5546, %r1536;
	and.b32  	%r5547, %r1488, %r5546;
	or.b32  	%r5548, %r5545, %r5547;
	ld.shared.u32 	%r5549, [K_shared+120];
	add.s32 	%r5550, %r5548, %r1464;
	add.s32 	%r5551, %r5550, %r5544;
	add.s32 	%r5552, %r5551, %r5549;
	add.s32 	%r5553, %r5552, %r516;
	// begin inline asm
	shf.r.wrap.b32 %r1538, %r1548, %r1548, %r4637;
	// end inline asm
	// begin inline asm
	shf.r.wrap.b32 %r1542, %r1548, %r1548, %r4641;
	// end inline asm
	xor.b32  	%r5554, %r1542, %r1538;
	// begin inline asm
	shf.r.wrap.b32 %r1546, %r1548, %r1548, %r4645;
	// end inline asm
	xor.b32  	%r5555, %r5554, %r1546;
	xor.b32  	%r5556, %r1524, %r1500;
	and.b32  	%r5557, %r1548, %r5556;
	and.b32  	%r5558, %r1524, %r1500;
	xor.b32  	%r5559, %r5557, %r5558;
	add.s32 	%r1560, %r5553, %r1476;
	add.s32 	%r5560, %r5553, %r5559;
	add.s32 	%r1572, %r5560, %r5555;
	// begin inline asm
	shf.r.wrap.b32 %r1550, %r1560, %r1560, %r4625;
	// end inline asm
	// begin inline asm
	shf.r.wrap.b32 %r1554, %r1560, %r1560, %r4629;
	// end inline asm
	xor.b32  	%r5561, %r1554, %r1550;
	// begin inline asm
	shf.r.wrap.b32 %r1558, %r1560, %r1560, %r4633;
	// end inline asm
	xor.b32  	%r5562, %r5561, %r1558;
	and.b32  	%r5563, %r1560, %r1536;
	not.b32 	%r5564, %r1560;
	and.b32  	%r5565, %r1512, %r5564;
	or.b32  	%r5566, %r5563, %r5565;
	ld.shared.u32 	%r5567, [K_shared+124];
	add.s32 	%r5568, %r5566, %r1488;
	add.s32 	%r5569, %r5568, %r5562;
	add.s32 	%r5570, %r5569, %r5567;
	add.s32 	%r5571, %r5570, %r311;
	// begin inline asm
	shf.r.wrap.b32 %r1562, %r1572, %r1572, %r4637;
	// end inline asm
	// begin inline asm
	shf.r.wrap.b32 %r1566, %r1572, %r1572, %r4641;
	// end inline asm
	xor.b32  	%r5572, %r1566, %r1562;
	// begin inline asm
	shf.r.wrap.b32 %r1570, %r1572, %r1572, %r4645;
	// end inline asm
	xor.b32  	%r5573, %r5572, %r1570;
	xor.b32  	%r5574, %r1548, %r1524;
	and.b32  	%r5575, %r1572, %r5574;
	and.b32  	%r5576, %r1548, %r1524;
	xor.b32  	%r5577, %r5575, %r5576;
	add.s32 	%r1584, %r5571, %r1500;
	add.s32 	%r5578, %r5571, %r5577;
	add.s32 	%r1596, %r5578, %r5573;
	// begin inline asm
	shf.r.wrap.b32 %r1574, %r1584, %r1584, %r4625;
	// end inline asm
	// begin inline asm
	shf.r.wrap.b32 %r1578, %r1584, %r1584, %r4629;
	// end inline asm
	xor.b32  	%r5579, %r1578, %r1574;
	// begin inline asm
	shf.r.wrap.b32 %r1582, %r1584, %r1584, %r4633;
	// end inline asm
	xor.b32  	%r5580, %r5579, %r1582;
	and.b32  	%r5581, %r1584, %r1560;
	not.b32 	%r5582, %r1584;
	and.b32  	%r5583, %r1536, %r5582;
	or.b32  	%r5584, %r5581, %r5583;
	ld.shared.u32 	%r5585, [K_shared+128];
	add.s32 	%r5586, %r5584, %r1512;
	add.s32 	%r5587, %r5586, %r5580;
	add.s32 	%r5588, %r5587, %r5585;
	add.s32 	%r5589, %r5588, %r548;
	// begin inline asm
	shf.r.wrap.b32 %r1586, %r1596, %r1596, %r4637;
	// end inline asm
	// begin inline asm
	shf.r.wrap.b32 %r1590, %r1596, %r1596, %r4641;
	// end inline asm
	xor.b32  	%r5590, %r1590, %r1586;
	// begin inline asm
	shf.r.wrap.b32 %r1594, %r1596, %r1596, %r4645;
	// end inline asm
	xor.b32  	%r5591, %r5590, %r1594;
	xor.b32  	%r5592, %r1572, %r1548;
	and.b32  	%r5593, %r1596, %r5592;
	and.b32  	%r5594, %r1572, %r1548;
	xor.b32  	%r5595, %r5593, %r5594;
	add.s32 	%r1608, %r5589, %r1524;
	add.s32 	%r5596, %r5589, %r5595;
	add.s32 	%r1620, %r5596, %r5591;
	// begin inline asm
	shf.r.wrap.b32 %r1598, %r1608, %r1608, %r4625;
	// end inline asm
	// begin inline asm
	shf.r.wrap.b32 %r1602, %r1608, %r1608, %r4629;
	// end inline asm
	xor.b32  	%r5597, %r1602, %r1598;
	// begin inline asm
	shf.r.wrap.b32 %r1606, %r1608, %r1608, %r4633;
	// end inline asm
	xor.b32  	%r5598, %r5597, %r1606;
	and.b32  	%r5599, %r1608, %r1584;
	not.b32 	%r5600, %r1608;
	and.b32  	%r5601, %r1560, %r5600;
	or.b32  	%r5602, %r5599, %r5601;
	ld.shared.u32 	%r5603, [K_shared+132];
	add.s32 	%r5604, %r5602, %r1536;
	add.s32 	%r5605, %r5604, %r5598;
	add.s32 	%r5606, %r5605, %r5603;
	add.s32 	%r5607, %r5606, %r564;
	// begin inline asm
	shf.r.wrap.b32 %r1610, %r1620, %r1620, %r4637;
	// end inline asm
	// begin inline asm
	shf.r.wrap.b32 %r1614, %r1620, %r1620, %r4641;
	// end inline asm
	xor.b32  	%r5608, %r1614, %r1610;
	// begin inline asm
	shf.r.wrap.b32 %r1618, %r1620, %r1620, %r4645;
	// end inline asm
	xor.b32  	%r5609, %r5608, %r1618;
	xor.b32  	%r5610, %r1596, %r1572;
	and.b32  	%r5611, %r1620, %r5610;
	and.b32  	%r5612, %r1596, %r1572;
	xor.b32  	%r5613, %r5611, %r5612;
	add.s32 	%r1632, %r5607, %r1548;
	add.s32 	%r5614, %r5607, %r5613;
	add.s32 	%r1644, %r5614, %r5609;
	// begin inline asm
	shf.r.wrap.b32 %r1622, %r1632, %r1632, %r4625;
	// end inline asm
	// begin inline asm
	shf.r.wrap.b32 %r1626, %r1632, %r1632, %r4629;
	// end inline asm
	xor.b32  	%r5615, %r1626, %r1622;
	// begin inline asm
	shf.r.wrap.b32 %r1630, %r1632, %r1632, %r4633;
	// end inline asm
	xor.b32  	%r5616, %r5615, %r1630;
	and.b32  	%r5617, %r1632, %r1608;
	not.b32 	%r5618, %r1632;
	and.b32  	%r5619, %r1584, %r5618;
	or.b32  	%r5620, %r5617, %r5619;
	ld.shared.u32 	%r5621, [K_shared+136];
	add.s32 	%r5622, %r5620, %r1560;
	add.s32 	%r5623, %r5622, %r5616;
	add.s32 	%r5624, %r5623, %r5621;
	add.s32 	%r5625, %r5624, %r580;
	// begin inline asm
	shf.r.wrap.b32 %r1634, %r1644, %r1644, %r4637;
	// end inline asm
	// begin inline asm
	shf.r.wrap.b32 %r1638, %r1644, %r1644, %r4641;
	// end inline asm
	xor.b32  	%r5626, %r1638, %r1634;
	// begin inline asm
	shf.r.wrap.b32 %r1642, %r1644, %r1644, %r4645;
	// end inline asm
	xor.b32  	%r5627, %r5626, %r1642;
	xor.b32  	%r5628, %r1620, %r1596;
	and.b32  	%r5629, %r1644, %r5628;
	and.b32  	%r5630, %r1620, %r1596;
	xor.b32  	%r5631, %r5629, %r5630;
	add.s32 	%r1656, %r5625, %r1572;
	add.s32 	%r5632, %r5625, %r5631;
	add.s32 	%r1668, %r5632, %r5627;
	// begin inline asm
	shf.r.wrap.b32 %r1646, %r1656, %r1656, %r4625;
	// end inline asm
	// begin inline asm
	shf.r.wrap.b32 %r1650, %r1656, %r1656, %r4629;
	// end inline asm
	xor.b32  	%r5633, %r1650, %r1646;
	// begin inline asm
	shf.r.wrap.b32 %r1654, %r1656, %r1656, %r4633;
	// end inline asm
	xor.b32  	%r5634, %r5633, %r1654;
	and.b32  	%r5635, %r1656, %r1632;
	not.b32 	%r5636, %r1656;
	and.b32  	%r5637, %r1608, %r5636;
	or.b32  	%r5638, %r5635, %r5637;
	ld.shared.u32 	%r5639, [K_shared+140];
	add.s32 	%r5640, %r5638, %r1584;
	add.s32 	%r5641, %r5640, %r5634;
	add.s32 	%r5642, %r5641, %r5639;
	add.s32 	%r5643, %r5642, %r596;
	// begin inline asm
	shf.r.wrap.b32 %r1658, %r1668, %r1668, %r4637;
	// end inline asm
	// begin inline asm
	shf.r.wrap.b32 %r1662, %r1668, %r1668, %r4641;
	// end inline asm
	xor.b32  	%r5644, %r1662, %r1658;
	// begin inline asm
	shf.r.wrap.b32 %r1666, %r1668, %r1668, %r4645;
	// end inline asm
	xor.b32  	%r5645, %r5644, %r1666;
	xor.b32  	%r5646, %r1644, %r1620;
	and.b32  	%r5647, %r1668, %r5646;
	and.b32  	%r5648, %r1644, %r1620;
	xor.b32  	%r5649, %r5647, %r5648;
	add.s32 	%r1680, %r5643, %r1596;
	add.s32 	%r5650, %r5643, %r5649;
	add.s32 	%r1692, %r5650, %r5645;
	// begin inline asm
	shf.r.wrap.b32 %r1670, %r1680, %r1680, %r4625;
	// end inline asm
	// begin inline asm
	shf.r.wrap.b32 %r1674, %r1680, %r1680, %r4629;
	// end inline asm
	xor.b32  	%r5651, %r1674, %r1670;
	// begin inline asm
	shf.r.wrap.b32 %r1678, %r1680, %r1680, %r4633;
	// end inline asm
	xor.b32  	%r5652, %r5651, %r1678;
	and.b32  	%r5653, %r1680, %r1656;
	not.b32 	%r5654, %r1680;
	and.b32  	%r5655, %r1632, %r5654;
	or.b32  	%r5656, %r5653, %r5655;
	ld.shared.u32 	%r5657, [K_shared+144];
	add.s32 	%r5658, %r5656, %r1608;
	add.s32 	%r5659, %r5658, %r5652;
	add.s32 	%r5660, %r5659, %r5657;
	add.s32 	%r5661, %r5660, %r612;
	// begin inline asm
	shf.r.wrap.b32 %r1682, %r1692, %r1692, %r4637;
	// end inline asm
	// begin inline asm
	shf.r.wrap.b32 %r1686, %r1692, %r1692, %r4641;
	// end inline asm
	xor.b32  	%r5662, %r1686, %r1682;
	// begin inline asm
	shf.r.wrap.b32 %r1690, %r1692, %r1692, %r4645;
	// end inline asm
	xor.b32  	%r5663, %r5662, %r1690;
	xor.b32  	%r5664, %r1668, %r1644;
	and.b32  	%r5665, %r1692, %r5664;
	and.b32  	%r5666, %r1668, %r1644;
	xor.b32  	%r5667, %r5665, %r5666;
	add.s32 	%r1704, %r5661, %r1620;
	add.s32 	%r5668, %r5661, %r5667;
	add.s32 	%r1716, %r5668, %r5663;
	// begin inline asm
	shf.r.wrap.b32 %r1694, %r1704, %r1704, %r4625;
	// end inline asm
	// begin inline asm
	shf.r.wrap.b32 %r1698, %r1704, %r1704, %r4629;
	// end inline asm
	xor.b32  	%r5669, %r1698, %r1694;
	// begin inline asm
	shf.r.wrap.b32 %r1702, %r1704, %r1704, %r4633;
	// end inline asm
	xor.b32  	%r5670, %r5669, %r1702;
	and.b32  	%r5671, %r1704, %r1680;
	not.b32 	%r5672, %r1704;
	and.b32  	%r5673, %r1656, %r5672;
	or.b32  	%r5674, %r5671, %r5673;
	ld.shared.u32 	%r5675, [K_shared+148];
	add.s32 	%r5676, %r5674, %r1632;
	add.s32 	%r5677, %r5676, %r5670;
	add.s32 	%r5678, %r5677, %r5675;
	add.s32 	%r5679, %r5678, %r628;
	// begin inline asm
	shf.r.wrap.b32 %r1706, %r1716, %r1716, %r4637;
	// end inline asm
	// begin inline asm
	shf.r.wrap.b32 %r1710, %r1716, %r1716, %r4641;
	// end inline asm
	xor.b32  	%r5680, %r1710, %r1706;
	// begin inline asm
	shf.r.wrap.b32 %r1714, %r1716, %r1716, %r4645;
	// end inline asm
	xor.b32  	%r5681, %r5680, %r1714;
	xor.b32  	%r5682, %r1692, %r1668;
	and.b32  	%r5683, %r1716, %r5682;
	and.b32  	%r5684, %r1692, %r1668;
	xor.b32  	%r5685, %r5683, %r5684;
	add.s32 	%r1728, %r5679, %r1644;
	add.s32 	%r5686, %r5679, %r5685;
	add.s32 	%r1740, %r5686, %r5681;
	// begin inline asm
	shf.r.wrap.b32 %r1718, %r1728, %r1728, %r4625;
	// end inline asm
	// begin inline asm
	shf.r.wrap.b32 %r1722, %r1728, %r1728, %r4629;
	// end inline asm
	xor.b32  	%r5687, %r1722, %r1718;
	// begin inline asm
	shf.r.wrap.b32 %r1726, %r1728, %r1728, %r4633;
	// end inline asm
	xor.b32  	%r5688, %r5687, %r1726;
	and.b32  	%r5689, %r1728, %r1704;
	not.b32 	%r5690, %r1728;
	and.b32  	%r5691, %r1680, %r5690;
	or.b32  	%r5692, %r5689, %r5691;
	ld.shared.u32 	%r5693, [K_shared+152];
	add.s32 	%r5694, %r5692, %r1656;
	add.s32 	%r5695, %r5694, %r5688;
	add.s32 	%r5696, %r5695, %r5693;
	add.s32 	%r5697, %r5696, %r644;
	// begin inline asm
	shf.r.wrap.b32 %r1730, %r1740, %r1740, %r4637;
	// end inline asm
	// begin inline asm
	shf.r.wrap.b32 %r1734, %r1740, %r1740, %r4641;
	// end inline asm
	xor.b32  	%r5698, %r1734, %r1730;
	// begin inline asm
	shf.r.wrap.b32 %r1738, %r1740, %r1740, %r4645;
	// end inline asm
	xor.b32  	%r5699, %r5698, %r1738;
	xor.b32  	%r5700, %r1716, %r1692;
	and.b32  	%r5701, %r1740, %r5700;
	and.b32  	%r5702, %r1716, %r1692;
	xor.b32  	%r5703, %r5701, %r5702;
	add.s32 	%r1752, %r5697, %r1668;
	add.s32 	%r5704, %r5697, %r5703;
	add.s32 	%r1764, %r5704, %r5699;
	// begin inline asm
	shf.r.wrap.b32 %r1742, %r1752, %r1752, %r4625;
	// end inline asm
	// begin inline asm
	shf.r.wrap.b32 %r1746, %r1752, %r1752, %r4629;
	// end inline asm
	xor.b32  	%r5705, %r1746, %r1742;
	// begin inline asm
	shf.r.wrap.b32 %r1750, %r1752, %r1752, %r4633;
	// end inline asm
	xor.b32  	%r5706, %r5705, %r1750;
	and.b32  	%r5707, %r1752, %r1728;
	not.b32 	%r5708, %r1752;
	and.b32  	%r5709, %r1704, %r5708;
	or.b32  	%r5710, %r5707, %r5709;
	ld.shared.u32 	%r5711, [K_shared+156];
	add.s32 	%r5712, %r5710, %r1680;
	add.s32 	%r5713, %r5712, %r5706;
	add.s32 	%r5714, %r5713, %r5711;
	add.s32 	%r5715, %r5714, %r660;
	// begin inline asm
	shf.r.wrap.b32 %r1754, %r1764, %r1764, %r4637;
	// end inline asm
	// begin inline asm
	shf.r.wrap.b32 %r1758, %r1764, %r1764, %r4641;
	// end inline asm
	xor.b32  	%r5716, %r1758, %r1754;
	// begin inline asm
	shf.r.wrap.b32 %r1762, %r1764, %r1764, %r4645;
	// end inline asm
	xor.b32  	%r5717, %r5716, %r1762;
	xor.b32  	%r5718, %r1740, %r1716;
	and.b32  	%r5719, %r1764, %r5718;
	and.b32  	%r5720, %r1740, %r1716;
	xor.b32  	%r5721, %r5719, %r5720;
	add.s32 	%r1776, %r5715, %r1692;
	add.s32 	%r5722, %r5715, %r5721;
	add.s32 	%r1788, %r5722, %r5717;
	// begin inline asm
	shf.r.wrap.b32 %r1766, %r1776, %r1776, %r4625;
	// end inline asm
	// begin inline asm
	shf.r.wrap.b32 %r1770, %r1776, %r1776, %r4629;
	// end inline asm
	xor.b32  	%r5723, %r1770, %r1766;
	// begin inline asm
	shf.r.wrap.b32 %r1774, %r1776, %r1776, %r4633;
	// end inline asm
	xor.b32  	%r5724, %r5723, %r1774;
	and.b32  	%r5725, %r1776, %r1752;
	not.b32 	%r5726, %r1776;
	and.b32  	%r5727, %r1728, %r5726;
	or.b32  	%r5728, %r5725, %r5727;
	ld.shared.u32 	%r5729, [K_shared+160];
	add.s32 	%r5730, %r5728, %r1704;
	add.s32 	%r5731, %r5730, %r5724;
	add.s32 	%r5732, %r5731, %r5729;
	add.s32 	%r5733, %r5732, %r676;
	// begin inline asm
	shf.r.wrap.b32 %r1778, %r1788, %r1788, %r4637;
	// end inline asm
	// begin inline asm
	shf.r.wrap.b32 %r1782, %r1788, %r1788, %r4641;
	// end inline asm
	xor.b32  	%r5734, %r1782, %r1778;
	// begin inline asm
	shf.r.wrap.b32 %r1786, %r1788, %r1788, %r4645;
	// end inline asm
	xor.b32  	%r5735, %r5734, %r1786;
	xor.b32  	%r5736, %r1764, %r1740;
	and.b32  	%r5737, %r1788, %r5736;
	and.b32  	%r5738, %r1764, %r1740;
	xor.b32  	%r5739, %r5737, %r5738;
	add.s32 	%r1800, %r5733, %r1716;
	add.s32 	%r5740, %r5733, %r5739;
	add.s32 	%r1812, %r5740, %r5735;
	// begin inline asm
	shf.r.wrap.b32 %r1790, %r1800, %r1800, %r4625;
	// end inline asm
	// begin inline asm
	shf.r.wrap.b32 %r1794, %r1800, %r1800, %r4629;
	// end inline asm
	xor.b32  	%r5741, %r1794, %r1790;
	// begin inline asm
	shf.r.wrap.b32 %r1798, %r1800, %r1800, %r4633;
	// end inline asm
	xor.b32  	%r5742, %r5741, %r1798;
	and.b32  	%r5743, %r1800, %r1776;
	not.b32 	%r5744, %r1800;
	and.b32  	%r5745, %r1752, %r5744;
	or.b32  	%r5746, %r5743, %r5745;
	ld.shared.u32 	%r5747, [K_shared+164];
	add.s32 	%r5748, %r5746, %r1728;
	add.s32 	%r5749, %r5748, %r5742;
	add.s32 	%r5750, %r5749, %r5747;
	add.s32 	%r5751, %r5750, %r692;
	// begin inline asm
	shf.r.wrap.b32 %r1802, %r1812, %r1812, %r4637;
	// end inline asm
	// begin inline asm
	shf.r.wrap.b32 %r1806, %r1812, %r1812, %r4641;
	// end inline asm
	xor.b32  	%r5752, %r1806, %r1802;
	// begin inline asm
	shf.r.wrap.b32 %r1810, %r1812, %r1812, %r4645;
	// end inline asm
	xor.b32  	%r5753, %r5752, %r1810;
	xor.b32  	%r5754, %r1788, %r1764;
	and.b32  	%r5755, %r1812, %r5754;
	and.b32  	%r5756, %r1788, %r1764;
	xor.b32  	%r5757, %r5755, %r5756;
	add.s32 	%r1824, %r5751, %r1740;
	add.s32 	%r5758, %r5751, %r5757;
	add.s32 	%r1836, %r5758, %r5753;
	// begin inline asm
	shf.r.wrap.b32 %r1814, %r1824, %r1824, %r4625;
	// end inline asm
	// begin inline asm
	shf.r.wrap.b32 %r1818, %r1824, %r1824, %r4629;
	// end inline asm
	xor.b32  	%r5759, %r1818, %r1814;
	// begin inline asm
	shf.r.wrap.b32 %r1822, %r1824, %r1824, %r4633;
	// end inline asm
	xor.b32  	%r5760, %r5759, %r1822;
	and.b32  	%r5761, %r1824, %r1800;
	not.b32 	%r5762, %r1824;
	and.b32  	%r5763, %r1776, %r5762;
	or.b32  	%r5764, %r5761, %r5763;
	ld.shared.u32 	%r5765, [K_shared+168];
	add.s32 	%r5766, %r5764, %r1752;
	add.s32 	%r5767, %r5766, %r5760;
	add.s32 	%r5768, %r5767, %r5765;
	add.s32 	%r5769, %r5768, %r708;
	// begin inline asm
	shf.r.wrap.b32 %r1826, %r1836, %r1836, %r4637;
	// end inline asm
	// begin inline asm
	shf.r.wrap.b32 %r1830, %r1836, %r1836, %r4641;
	// end inline asm
	xor.b32  	%r5770, %r1830, %r1826;
	// begin inline asm
	shf.r.wrap.b32 %r1834, %r1836, %r1836, %r4645;
	// end inline asm
	xor.b32  	%r5771, %r5770, %r1834;
	xor.b32  	%r5772, %r1812, %r1788;
	and.b32  	%r5773, %r1836, %r5772;
	and.b32  	%r5774, %r1812, %r1788;
	xor.b32  	%r5775, %r5773, %r5774;
	add.s32 	%r1848, %r5769, %r1764;
	add.s32 	%r5776, %r5769, %r5775;
	add.s32 	%r1860, %r5776, %r5771;
	// begin inline asm
	shf.r.wrap.b32 %r1838, %r1848, %r1848, %r4625;
	// end inline asm
	// begin inline asm
	shf.r.wrap.b32 %r1842, %r1848, %r1848, %r4629;
	// end inline asm
	xor.b32  	%r5777, %r1842, %r1838;
	// begin inline asm
	shf.r.wrap.b32 %r1846, %r1848, %r1848, %r4633;
	// end inline asm
	xor.b32  	%r5778, %r5777, %r1846;
	and.b32  	%r5779, %r1848, %r1824;
	not.b32 	%r5780, %r1848;
	and.b32  	%r5781, %r1800, %r5780;
	or.b32  	%r5782, %r5779, %r5781;
	ld.shared.u32 	%r5783, [K_shared+172];
	add.s32 	%r5784, %r5782, %r1776;
	add.s32 	%r5785, %r5784, %r5778;
	add.s32 	%r5786, %r5785, %r5783;
	add.s32 	%r5787, %r5786, %r724;
	// begin inline asm
	shf.r.wrap.b32 %r1850, %r1860, %r1860, %r4637;
	// end inline asm
	// begin inline asm
	shf.r.wrap.b32 %r1854, %r1860, %r1860, %r4641;
	// end inline asm
	xor.b32  	%r5788, %r1854, %r1850;
	// begin inline asm
	shf.r.wrap.b32 %r1858, %r1860, %r1860, %r4645;
	// end inline asm
	xor.b32  	%r5789, %r5788, %r1858;
	xor.b32  	%r5790, %r1836, %r1812;
	and.b32  	%r5791, %r1860, %r5790;
	and.b32  	%r5792, %r1836, %r1812;
	xor.b32  	%r5793, %r5791, %r5792;
	add.s32 	%r1872, %r5787, %r1788;
	add.s32 	%r5794, %r5787, %r5793;
	add.s32 	%r1884, %r5794, %r5789;
	// begin inline asm
	shf.r.wrap.b32 %r1862, %r1872, %r1872, %r4625;
	// end inline asm
	// begin inline asm
	shf.r.wrap.b32 %r1866, %r1872, %r1872, %r4629;
	// end inline asm
	xor.b32  	%r5795, %r1866, %r1862;
	// begin inline asm
	shf.r.wrap.b32 %r1870, %r1872, %r1872, %r4633;
	// end inline asm
	xor.b32  	%r5796, %r5795, %r1870;
	and.b32  	%r5797, %r1872, %r1848;
	not.b32 	%r5798, %r1872;
	and.b32  	%r5799, %r1824, %r5798;
	or.b32  	%r5800, %r5797, %r5799;
	ld.shared.u32 	%r5801, [K_shared+176];
	add.s32 	%r5802, %r5800, %r1800;
	add.s32 	%r5803, %r5802, %r5796;
	add.s32 	%r5804, %r5803, %r5801;
	add.s32 	%r5805, %r5804, %r740;
	// begin inline asm
	shf.r.wrap.b32 %r1874, %r1884, %r1884, %r4637;
	// end inline asm
	// begin inline asm
	shf.r.wrap.b32 %r1878, %r1884, %r1884, %r4641;
	// end inline asm
	xor.b32  	%r5806, %r1878, %r1874;
	// begin inline asm
	shf.r.wrap.b32 %r1882, %r1884, %r1884, %r4645;
	// end inline asm
	xor.b32  	%r5807, %r5806, %r1882;
	xor.b32  	%r5808, %r1860, %r1836;
	and.b32  	%r5809, %r1884, %r5808;
	and.b32  	%r5810, %r1860, %r1836;
	xor.b32  	%r5811, %r5809, %r5810;
	add.s32 	%r1896, %r5805, %r1812;
	add.s32 	%r5812, %r5805, %r5811;
	add.s32 	%r1908, %r5812, %r5807;
	// begin inline asm
	shf.r.wrap.b32 %r1886, %r1896, %r1896, %r4625;
	// end inline asm
	// begin inline asm
	shf.r.wrap.b32 %r1890, %r1896, %r1896, %r4629;
	// end inline asm
	xor.b32  	%r5813, %r1890, %r1886;
	// begin inline asm
	shf.r.wrap.b32 %r1894, %r1896, %r1896, %r4633;
	// end inline asm
	xor.b32  	%r5814, %r5813, %r1894;
	and.b32  	%r5815, %r1896, %r1872;
	not.b32 	%r5816, %r1896;
	and.b32  	%r5817, %r1848, %r5816;
	or.b32  	%r5818, %r5815, %r5817;
	ld.shared.u32 	%r5819, [K_shared+180];
	add.s32 	%r5820, %r5818, %r1824;
	add.s32 	%r5821, %r5820, %r5814;
	add.s32 	%r5822, %r5821, %r5819;
	add.s32 	%r5823, %r5822, %r756;
	// begin inline asm
	shf.r.wrap.b32 %r1898, %r1908, %r1908, %r4637;
	// end inline asm
	// begin inline asm
	shf.r.wrap.b32 %r1902, %r1908, %r1908, %r4641;
	// end inline asm
	xor.b32  	%r5824, %r1902, %r1898;
	// begin inline asm
	shf.r.wrap.b32 %r1906, %r1908, %r1908, %r4645;
	// end inline asm
	xor.b32  	%r5825, %r5824, %r1906;
	xor.b32  	%r5826, %r1884, %r1860;
	and.b32  	%r5827, %r1908, %r5826;
	and.b32  	%r5828, %r1884, %r1860;
	xor.b32  	%r5829, %r5827, %r5828;
	add.s32 	%r1920, %r5823, %r1836;
	add.s32 	%r5830, %r5823, %r5829;
	add.s32 	%r1932, %r5830, %r5825;
	// begin inline asm
	shf.r.wrap.b32 %r1910, %r1920, %r1920, %r4625;
	// end inline asm
	// begin inline asm
	shf.r.wrap.b32 %r1914, %r1920, %r1920, %r4629;
	// end inline asm
	xor.b32  	%r5831, %r1914, %r1910;
	// begin inline asm
	shf.r.wrap.b32 %r1918, %r1920, %r1920, %r4633;
	// end inline asm
	xor.b32  	%r5832, %r5831, %r1918;
	and.b32  	%r5833, %r1920, %r1896;
	not.b32 	%r5834, %r1920;
	and.b32  	%r5835, %r1872, %r5834;
	or.b32  	%r5836, %r5833, %r5835;
	ld.shared.u32 	%r5837, [K_shared+184];
	add.s32 	%r5838, %r5836, %r1848;
	add.s32 	%r5839, %r5838, %r5832;
	add.s32 	%r5840, %r5839, %r5837;
	add.s32 	%r5841, %r5840, %r772;
	// begin inline asm
	shf.r.wrap.b32 %r1922, %r1932, %r1932, %r4637;
	// end inline asm
	// begin inline asm
	shf.r.wrap.b32 %r1926, %r1932, %r1932, %r4641;
	// end inline asm
	xor.b32  	%r5842, %r1926, %r1922;
	// begin inline asm
	shf.r.wrap.b32 %r1930, %r1932, %r1932, %r4645;
	// end inline asm
	xor.b32  	%r5843, %r5842, %r1930;
	xor.b32  	%r5844, %r1908, %r1884;
	and.b32  	%r5845, %r1932, %r5844;
	and.b32  	%r5846, %r1908, %r1884;
	xor.b32  	%r5847, %r5845, %r5846;
	add.s32 	%r1944, %r5841, %r1860;
	add.s32 	%r5848, %r5841, %r5847;
	add.s32 	%r1956, %r5848, %r5843;
	// begin inline asm
	shf.r.wrap.b32 %r1934, %r1944, %r1944, %r4625;
	// end inline asm
	// begin inline asm
	shf.r.wrap.b32 %r1938, %r1944, %r1944, %r4629;
	// end inline asm
	xor.b32  	%r5849, %r1938, %r1934;
	// begin inline asm
	shf.r.wrap.b32 %r1942, %r1944, %r1944, %r4633;
	// end inline asm
	xor.b32  	%r5850, %r5849, %r1942;
	and.b32  	%r5851, %r1944, %r1920;
	not.b32 	%r5852, %r1944;
	and.b32  	%r5853, %r1896, %r5852;
	or.b32  	%r5854, %r5851, %r5853;
	ld.shared.u32 	%r5855, [K_shared+188];
	add.s32 	%r5856, %r5854, %r1872;
	add.s32 	%r5857, %r5856, %r5850;
	add.s32 	%r5858, %r5857, %r5855;
	add.s32 	%r5859, %r5858, %r788;
	// begin inline asm
	shf.r.wrap.b32 %r1946, %r1956, %r1956, %r4637;
	// end inline asm
	// begin inline asm
	shf.r.wrap.b32 %r1950, %r1956, %r1956, %r4641;
	// end inline asm
	xor.b32  	%r5860, %r1950, %r1946;
	// begin inline asm
	shf.r.wrap.b32 %r1954, %r1956, %r1956, %r4645;
	// end inline asm
	xor.b32  	%r5861, %r5860, %r1954;
	xor.b32  	%r5862, %r1932, %r1908;
	and.b32  	%r5863, %r1956, %r5862;
	and.b32  	%r5864, %r1932, %r1908;
	xor.b32  	%r5865, %r5863, %r5864;
	add.s32 	%r1968, %r5859, %r1884;
	add.s32 	%r5866, %r5859, %r5865;
	add.s32 	%r1980, %r5866, %r5861;
	// begin inline asm
	shf.r.wrap.b32 %r1958, %r1968, %r1968, %r4625;
	// end inline asm
	// begin inline asm
	shf.r.wrap.b32 %r1962, %r1968, %r1968, %r4629;
	// end inline asm
	xor.b32  	%r5867, %r1962, %r1958;
	// begin inline asm
	shf.r.wrap.b32 %r1966, %r1968, %r1968, %r4633;
	// end inline asm
	xor.b32  	%r5868, %r5867, %r1966;
	and.b32  	%r5869, %r1968, %r1944;
	not.b32 	%r5870, %r1968;
	and.b32  	%r5871, %r1920, %r5870;
	or.b32  	%r5872, %r5869, %r5871;
	ld.shared.u32 	%r5873, [K_shared+192];
	add.s32 	%r5874, %r5872, %r1896;
	add.s32 	%r5875, %r5874, %r5868;
	add.s32 	%r5876, %r5875, %r5873;
	add.s32 	%r5877, %r5876, %r804;
	// begin inline asm
	shf.r.wrap.b32 %r1970, %r1980, %r1980, %r4637;
	// end inline asm
	// begin inline asm
	shf.r.wrap.b32 %r1974, %r1980, %r1980, %r4641;
	// end inline asm
	xor.b32  	%r5878, %r1974, %r1970;
	// begin inline asm
	shf.r.wrap.b32 %r1978, %r1980, %r1980, %r4645;
	// end inline asm
	xor.b32  	%r5879, %r5878, %r1978;
	xor.b32  	%r5880, %r1956, %r1932;
	and.b32  	%r5881, %r1980, %r5880;
	and.b32  	%r5882, %r1956, %r1932;
	xor.b32  	%r5883, %r5881, %r5882;
	add.s32 	%r1992, %r5877, %r1908;
	add.s32 	%r5884, %r5877, %r5883;
	add.s32 	%r2004, %r5884, %r5879;
	// begin inline asm
	shf.r.wrap.b32 %r1982, %r1992, %r1992, %r4625;
	// end inline asm
	// begin inline asm
	shf.r.wrap.b32 %r1986, %r1992, %r1992, %r4629;
	// end inline asm
	xor.b32  	%r5885, %r1986, %r1982;
	// begin inline asm
	shf.r.wrap.b32 %r1990, %r1992, %r1992, %r4633;
	// end inline asm
	xor.b32  	%r5886, %r5885, %r1990;
	and.b32  	%r5887, %r1992, %r1968;
	not.b32 	%r5888, %r1992;
	and.b32  	%r5889, %r1944, %r5888;
	or.b32  	%r5890, %r5887, %r5889;
	ld.shared.u32 	%r5891, [K_shared+196];
	add.s32 	%r5892, %r5890, %r1920;
	add.s32 	%r5893, %r5892, %r5886;
	add.s32 	%r5894, %r5893, %r5891;
	add.s32 	%r5895, %r5894, %r604;
	// begin inline asm
	shf.r.wrap.b32 %r1994, %r2004, %r2004, %r4637;
	// end inline asm
	// begin inline asm
	shf.r.wrap.b32 %r1998, %r2004, %r2004, %r4641;
	// end inline asm
	xor.b32  	%r5896, %r1998, %r1994;
	// begin inline asm
	shf.r.wrap.b32 %r2002, %r2004, %r2004, %r4645;
	// end inline asm
	xor.b32  	%r5897, %r5896, %r2002;
	xor.b32  	%r5898, %r1980, %r1956;
	and.b32  	%r5899, %r2004, %r5898;
	and.b32  	%r5900, %r1980, %r1956;
	xor.b32  	%r5901, %r5899, %r5900;
	add.s32 	%r2016, %r5895, %r1932;
	add.s32 	%r5902, %r5895, %r5901;
	add.s32 	%r2028, %r5902, %r5897;
	// begin inline asm
	shf.r.wrap.b32 %r2006, %r2016, %r2016, %r4625;
	// end inline asm
	// begin inline asm
	shf.r.wrap.b32 %r2010, %r2016, %r2016, %r4629;
	// end inline asm
	xor.b32  	%r5903, %r2010, %r2006;
	// begin inline asm
	shf.r.wrap.b32 %r2014, %r2016, %r2016, %r4633;
	// end inline asm
	xor.b32  	%r5904, %r5903, %r2014;
	and.b32  	%r5905, %r2016, %r1992;
	not.b32 	%r5906, %r2016;
	and.b32  	%r5907, %r1968, %r5906;
	or.b32  	%r5908, %r5905, %r5907;
	ld.shared.u32 	%r5909, [K_shared+200];
	add.s32 	%r5910, %r5908, %r1944;
	add.s32 	%r5911, %r5910, %r5904;
	add.s32 	%r5912, %r5911, %r5909;
	add.s32 	%r5913, %r5912, %r620;
	// begin inline asm
	shf.r.wrap.b32 %r2018, %r2028, %r2028, %r4637;
	// end inline asm
	// begin inline asm
	shf.r.wrap.b32 %r2022, %r2028, %r2028, %r4641;
	// end inline asm
	xor.b32  	%r5914, %r2022, %r2018;
	// begin inline asm
	shf.r.wrap.b32 %r2026, %r2028, %r2028, %r4645;
	// end inline asm
	xor.b32  	%r5915, %r5914, %r2026;
	xor.b32  	%r5916, %r2004, %r1980;
	and.b32  	%r5917, %r2028, %r5916;
	and.b32  	%r5918, %r2004, %r1980;
	xor.b32  	%r5919, %r5917, %r5918;
	add.s32 	%r2040, %r5913, %r1956;
	add.s32 	%r5920, %r5913, %r5919;
	add.s32 	%r2052, %r5920, %r5915;
	// begin inline asm
	shf.r.wrap.b32 %r2030, %r2040, %r2040, %r4625;
	// end inline asm
	// begin inline asm
	shf.r.wrap.b32 %r2034, %r2040, %r2040, %r4629;
	// end inline asm
	xor.b32  	%r5921, %r2034, %r2030;
	// begin inline asm
	shf.r.wrap.b32 %r2038, %r2040, %r2040, %r4633;
	// end inline asm
	xor.b32  	%r5922, %r5921, %r2038;
	and.b32  	%r5923, %r2040, %r2016;
	not.b32 	%r5924, %r2040;
	and.b32  	%r5925, %r1992, %r5924;
	or.b32  	%r5926, %r5923, %r5925;
	ld.shared.u32 	%r5927, [K_shared+204];
	add.s32 	%r5928, %r5926, %r1968;
	add.s32 	%r5929, %r5928, %r5922;
	add.s32 	%r5930, %r5929, %r5927;
	add.s32 	%r5931, %r5930, %r636;
	// begin inline asm
	shf.r.wrap.b32 %r2042, %r2052, %r2052, %r4637;
	// end inline asm
	// begin inline asm
	shf.r.wrap.b32 %r2046, %r2052, %r2052, %r4641;
	// end inline asm
	xor.b32  	%r5932, %r2046, %r2042;
	// begin inline asm
	shf.r.wrap.b32 %r2050, %r2052, %r2052, %r4645;
	// end inline asm
	xor.b32  	%r5933, %r5932, %r2050;
	xor.b32  	%r5934, %r2028, %r2004;
	and.b32  	%r5935, %r2052, %r5934;
	and.b32  	%r5936, %r2028, %r2004;
	xor.b32  	%r5937, %r5935, %r5936;
	add.s32 	%r2064, %r5931, %r1980;
	add.s32 	%r5938, %r5931, %r5937;
	add.s32 	%r2076, %r5938, %r5933;
	// begin inline asm
	shf.r.wrap.b32 %r2054, %r2064, %r2064, %r4625;
	// end inline asm
	// begin inline asm
	shf.r.wrap.b32 %r2058, %r2064, %r2064, %r4629;
	// end inline asm
	xor.b32  	%r5939, %r2058, %r2054;
	// begin inline asm
	shf.r.wrap.b32 %r2062, %r2064, %r2064, %r4633;
	// end inline asm
	xor.b32  	%r5940, %r5939, %r2062;
	and.b32  	%r5941, %r2064, %r2040;
	not.b32 	%r5942, %r2064;
	and.b32  	%r5943, %r2016, %r5942;
	or.b32  	%r5944, %r5941, %r5943;
	ld.shared.u32 	%r5945, [K_shared+208];
	add.s32 	%r5946, %r5944, %r1992;
	add.s32 	%r5947, %r5946, %r5940;
	add.s32 	%r5948, %r5947, %r5945;
	add.s32 	%r5949, %r5948, %r652;
	// begin inline asm
	shf.r.wrap.b32 %r2066, %r2076, %r2076, %r4637;
	// end inline asm
	// begin inline asm
	shf.r.wrap.b32 %r2070, %r2076, %r2076, %r4641;
	// end inline asm
	xor.b32  	%r5950, %r2070, %r2066;
	// begin inline asm
	shf.r.wrap.b32 %r2074, %r2076, %r2076, %r4645;
	// end inline asm
	xor.b32  	%r5951, %r5950, %r2074;
	xor.b32  	%r5952, %r2052, %r2028;
	and.b32  	%r5953, %r2076, %r5952;
	and.b32  	%r5954, %r2052, %r2028;
	xor.b32  	%r5955, %r5953, %r5954;
	add.s32 	%r2088, %r5949, %r2004;
	add.s32 	%r5956, %r5949, %r5955;
	add.s32 	%r2100, %r5956, %r5951;
	// begin inline asm
	shf.r.wrap.b32 %r2078, %r2088, %r2088, %r4625;
	// end inline asm
	// begin inline asm
	shf.r.wrap.b32 %r2082, %r2088, %r2088, %r4629;
	// end inline asm
	xor.b32  	%r5957, %r2082, %r2078;
	// begin inline asm
	shf.r.wrap.b32 %r2086, %r2088, %r2088, %r4633;
	// end inline asm
	xor.b32  	%r5958, %r5957, %r2086;
	and.b32  	%r5959, %r2088, %r2064;
	not.b32 	%r5960, %r2088;
	and.b32  	%r5961, %r2040, %r5960;
	or.b32  	%r5962, %r5959, %r5961;
	ld.shared.u32 	%r5963, [K_shared+212];
	add.s32 	%r5964, %r5962, %r2016;
	add.s32 	%r5965, %r5964, %r5958;
	add.s32 	%r5966, %r5965, %r5963;
	add.s32 	%r5967, %r5966, %r668;
	// begin inline asm
	shf.r.wrap.b32 %r2090, %r2100, %r2100, %r4637;
	// end inline asm
	// begin inline asm
	shf.r.wrap.b32 %r2094, %r2100, %r2100, %r4641;
	// end inline asm
	xor.b32  	%r5968, %r2094, %r2090;
	// begin inline asm
	shf.r.wrap.b32 %r2098, %r2100, %r2100, %r4645;
	// end inline asm
	xor.b32  	%r5969, %r5968, %r2098;
	xor.b32  	%r5970, %r2076, %r2052;
	and.b32  	%r5971, %r2100, %r5970;
	and.b32  	%r5972, %r2076, %r2052;
	xor.b32  	%r5973, %r5971, %r5972;
	add.s32 	%r2112, %r5967, %r2028;
	add.s32 	%r5974, %r5967, %r5973;
	add.s32 	%r2124, %r5974, %r5969;
	// begin inline asm
	shf.r.wrap.b32 %r2102, %r2112, %r2112, %r4625;
	// end inline asm
	// begin inline asm
	shf.r.wrap.b32 %r2106, %r2112, %r2112, %r4629;
	// end inline asm
	xor.b32  	%r5975, %r2106, %r2102;
	// begin inline asm
	shf.r.wrap.b32 %r2110, %r2112, %r2112, %r4633;
	// end inline asm
	xor.b32  	%r5976, %r5975, %r2110;
	and.b32  	%r5977, %r2112, %r2088;
	not.b32 	%r5978, %r2112;
	and.b32  	%r5979, %r2064, %r5978;
	or.b32  	%r5980, %r5977, %r5979;
	ld.shared.u32 	%r5981, [K_shared+216];
	add.s32 	%r5982, %r5980, %r2040;
	add.s32 	%r5983, %r5982, %r5976;
	add.s32 	%r5984, %r5983, %r5981;
	add.s32 	%r5985, %r5984, %r684;
	// begin inline asm
	shf.r.wrap.b32 %r2114, %r2124, %r2124, %r4637;
	// end inline asm
	// begin inline asm
	shf.r.wrap.b32 %r2118, %r2124, %r2124, %r4641;
	// end inline asm
	xor.b32  	%r5986, %r2118, %r2114;
	// begin inline asm
	shf.r.wrap.b32 %r2122, %r2124, %r2124, %r4645;
	// end inline asm
	xor.b32  	%r5987, %r5986, %r2122;
	xor.b32  	%r5988, %r2100, %r2076;
	and.b32  	%r5989, %r2124, %r5988;
	and.b32  	%r5990, %r2100, %r2076;
	xor.b32  	%r5991, %r5989, %r5990;
	add.s32 	%r2136, %r5985, %r2052;
	add.s32 	%r5992, %r5985, %r5991;
	add.s32 	%r2148, %r5992, %r5987;
	// begin inline asm
	shf.r.wrap.b32 %r2126, %r2136, %r2136, %r4625;
	// end inline asm
	// begin inline asm
	shf.r.wrap.b32 %r2130, %r2136, %r2136, %r4629;
	// end inline asm
	xor.b32  	%r5993, %r2130, %r2126;
	// begin inline asm
	shf.r.wrap.b32 %r2134, %r2136, %r2136, %r4633;
	// end inline asm
	xor.b32  	%r5994, %r5993, %r2134;
	and.b32  	%r5995, %r2136, %r2112;
	not.b32 	%r5996, %r2136;
	and.b32  	%r5997, %r2088, %r5996;
	or.b32  	%r5998, %r5995, %r5997;
	ld.shared.u32 	%r5999, [K_shared+220];
	add.s32 	%r6000, %r5998, %r2064;
	add.s32 	%r6001, %r6000, %r5994;
	add.s32 	%r6002, %r6001, %r5999;
	add.s32 	%r6003, %r6002, %r700;
	// begin inline asm
	shf.r.wrap.b32 %r2138, %r2148, %r2148, %r4637;
	// end inline asm
	// begin inline asm
	shf.r.wrap.b32 %r2142, %r2148, %r2148, %r4641;
	// end inline asm
	xor.b32  	%r6004, %r2142, %r2138;
	// begin inline asm
	shf.r.wrap.b32 %r2146, %r2148, %r2148, %r4645;
	// end inline asm
	xor.b32  	%r6005, %r6004, %r2146;
	xor.b32  	%r6006, %r2124, %r2100;
	and.b32  	%r6007, %r2148, %r6006;
	and.b32  	%r6008, %r2124, %r2100;
	xor.b32  	%r6009, %r6007, %r6008;
	add.s32 	%r2160, %r6003, %r2076;
	add.s32 	%r6010, %r6003, %r6009;
	add.s32 	%r2172, %r6010, %r6005;
	// begin inline asm
	shf.r.wrap.b32 %r2150, %r2160, %r2160, %r4625;
	// end inline asm
	// begin inline asm
	shf.r.wrap.b32 %r2154, %r2160, %r2160, %r4629;
	// end inline asm
	xor.b32  	%r6011, %r2154, %r2150;
	// begin inline asm
	shf.r.wrap.b32 %r2158, %r2160, %r2160, %r4633;
	// end inline asm
	xor.b32  	%r6012, %r6011, %r2158;
	and.b32  	%r6013, %r2160, %r2136;
	not.b32 	%r6014, %r2160;
	and.b32  	%r6015, %r2112, %r6014;
	or.b32  	%r6016, %r6013, %r6015;
	ld.shared.u32 	%r6017, [K_shared+224];
	add.s32 	%r6018, %r6016, %r2088;
	add.s32 	%r6019, %r6018, %r6012;
	add.s32 	%r6020, %r6019, %r6017;
	add.s32 	%r6021, %r6020, %r716;
	// begin inline asm
	shf.r.wrap.b32 %r2162, %r2172, %r2172, %r4637;
	// end inline asm
	// begin inline asm
	shf.r.wrap.b32 %r2166, %r2172, %r2172, %r4641;
	// end inline asm
	xor.b32  	%r6022, %r2166, %r2162;
	// begin inline asm
	shf.r.wrap.b32 %r2170, %r2172, %r2172, %r4645;
	// end inline asm
	xor.b32  	%r6023, %r6022, %r2170;
	xor.b32  	%r6024, %r2148, %r2124;
	and.b32  	%r6025, %r2172, %r6024;
	and.b32  	%r6026, %r2148, %r2124;
	xor.b32  	%r6027, %r6025, %r6026;
	add.s32 	%r2184, %r6021, %r2100;
	add.s32 	%r6028, %r6021, %r6027;
	add.s32 	%r2196, %r6028, %r6023;
	// begin inline asm
	shf.r.wrap.b32 %r2174, %r2184, %r2184, %r4625;
	// end inline asm
	// begin inline asm
	shf.r.wrap.b32 %r2178, %r2184, %r2184, %r4629;
	// end inline asm
	xor.b32  	%r6029, %r2178, %r2174;
	// begin inline asm
	shf.r.wrap.b32 %r2182, %r2184, %r2184, %r4633;
	// end inline asm
	xor.b32  	%r6030, %r6029, %r2182;
	and.b32  	%r6031, %r2184, %r2160;
	not.b32 	%r6032, %r2184;
	and.b32  	%r6033, %r2136, %r6032;
	or.b32  	%r6034, %r6031, %r6033;
	ld.shared.u32 	%r6035, [K_shared+228];
	add.s32 	%r6036, %r6034, %r2112;
	add.s32 	%r6037, %r6036, %r6030;
	add.s32 	%r6038, %r6037, %r6035;
	add.s32 	%r6039, %r6038, %r732;
	// begin inline asm
	shf.r.wrap.b32 %r2186, %r2196, %r2196, %r4637;
	// end inline asm
	// begin inline asm
	shf.r.wrap.b32 %r2190, %r2196, %r2196, %r4641;
	// end inline asm
	xor.b32  	%r6040, %r2190, %r2186;
	// begin inline asm
	shf.r.wrap.b32 %r2194, %r2196, %r2196, %r4645;
	// end inline asm
	xor.b32  	%r6041, %r6040, %r2194;
	xor.b32  	%r6042, %r2172, %r2148;
	and.b32  	%r6043, %r2196, %r6042;
	and.b32  	%r6044, %r2172, %r2148;
	xor.b32  	%r6045, %r6043, %r6044;
	add.s32 	%r2208, %r6039, %r2124;
	add.s32 	%r6046, %r6039, %r6045;
	add.s32 	%r2220, %r6046, %r6041;
	// begin inline asm
	shf.r.wrap.b32 %r2198, %r2208, %r2208, %r4625;
	// end inline asm
	// begin inline asm
	shf.r.wrap.b32 %r2202, %r2208, %r2208, %r4629;
	// end inline asm
	xor.b32  	%r6047, %r2202, %r2198;
	// begin inline asm
	shf.r.wrap.b32 %r2206, %r2208, %r2208, %r4633;
	// end inline asm
	xor.b32  	%r6048, %r6047, %r2206;
	and.b32  	%r6049, %r2208, %r2184;
	not.b32 	%r6050, %r2208;
	and.b32  	%r6051, %r2160, %r6050;
	or.b32  	%r6052, %r6049, %r6051;
	ld.shared.u32 	%r6053, [K_shared+232];
	add.s32 	%r6054, %r6052, %r2136;
	add.s32 	%r6055, %r6054, %r6048;
	add.s32 	%r6056, %r6055, %r6053;
	add.s32 	%r6057, %r6056, %r748;
	// begin inline asm
	shf.r.wrap.b32 %r2210, %r2220, %r2220, %r4637;
	// end inline asm
	// begin inline asm
	shf.r.wrap.b32 %r2214, %r2220, %r2220, %r4641;
	// end inline asm
	xor.b32  	%r6058, %r2214, %r2210;
	// begin inline asm
	shf.r.wrap.b32 %r2218, %r2220, %r2220, %r4645;
	// end inline asm
	xor.b32  	%r6059, %r6058, %r2218;
	xor.b32  	%r6060, %r2196, %r2172;
	and.b32  	%r6061, %r2220, %r6060;
	and.b32  	%r6062, %r2196, %r2172;
	xor.b32  	%r6063, %r6061, %r6062;
	add.s32 	%r2232, %r6057, %r2148;
	add.s32 	%r6064, %r6057, %r6063;
	add.s32 	%r2244, %r6064, %r6059;
	// begin inline asm
	shf.r.wrap.b32 %r2222, %r2232, %r2232, %r4625;
	// end inline asm
	// begin inline asm
	shf.r.wrap.b32 %r2226, %r2232, %r2232, %r4629;
	// end inline asm
	xor.b32  	%r6065, %r2226, %r2222;
	// begin inline asm
	shf.r.wrap.b32 %r2230, %r2232, %r2232, %r4633;
	// end inline asm
	xor.b32  	%r6066, %r6065, %r2230;
	and.b32  	%r6067, %r2232, %r2208;
	not.b32 	%r6068, %r2232;
	and.b32  	%r6069, %r2184, %r6068;
	or.b32  	%r6070, %r6067, %r6069;
	ld.shared.u32 	%r6071, [K_shared+236];
	add.s32 	%r6072, %r6070, %r2160;
	add.s32 	%r6073, %r6072, %r6066;
	add.s32 	%r6074, %r6073, %r6071;
	add.s32 	%r6075, %r6074, %r764;
	// begin inline asm
	shf.r.wrap.b32 %r2234, %r2244, %r2244, %r4637;
	// end inline asm
	// begin inline asm
	shf.r.wrap.b32 %r2238, %r2244, %r2244, %r4641;
	// end inline asm
	xor.b32  	%r6076, %r2238, %r2234;
	// begin inline asm
	shf.r.wrap.b32 %r2242, %r2244, %r2244, %r4645;
	// end inline asm
	xor.b32  	%r6077, %r6076, %r2242;
	xor.b32  	%r6078, %r2220, %r2196;
	and.b32  	%r6079, %r2244, %r6078;
	and.b32  	%r6080, %r2220, %r2196;
	xor.b32  	%r6081, %r6079, %r6080;
	add.s32 	%r2256, %r6075, %r2172;
	add.s32 	%r6082, %r6075, %r6081;
	add.s32 	%r2268, %r6082, %r6077;
	// begin inline asm
	shf.r.wrap.b32 %r2246, %r2256, %r2256, %r4625;
	// end inline asm
	// begin inline asm
	shf.r.wrap.b32 %r2250, %r2256, %r2256, %r4629;
	// end inline asm
	xor.b32  	%r6083, %r2250, %r2246;
	// begin inline asm
	shf.r.wrap.b32 %r2254, %r2256, %r2256, %r4633;
	// end inline asm
	xor.b32  	%r6084, %r6083, %r2254;
	and.b32  	%r6085, %r2256, %r2232;
	not.b32 	%r6086, %r2256;
	and.b32  	%r6087, %r2208, %r6086;
	or.b32  	%r6088, %r6085, %r6087;
	ld.shared.u32 	%r6089, [K_shared+240];
	add.s32 	%r6090, %r6088, %r2184;
	add.s32 	%r6091, %r6090, %r6084;
	add.s32 	%r6092, %r6091, %r6089;
	add.s32 	%r6093, %r6092, %r780;
	// begin inline asm
	shf.r.wrap.b32 %r2258, %r2268, %r2268, %r4637;
	// end inline asm
	// begin inline asm
	shf.r.wrap.b32 %r2262, %r2268, %r2268, %r4641;
	// end inline asm
	xor.b32  	%r6094, %r2262, %r2258;
	// begin inline asm
	shf.r.wrap.b32 %r2266, %r2268, %r2268, %r4645;
	// end inline asm
	xor.b32  	%r6095, %r6094, %r2266;
	xor.b32  	%r6096, %r2244, %r2220;
	and.b32  	%r6097, %r2268, %r6096;
	and.b32  	%r6098, %r2244, %r2220;
	xor.b32  	%r6099, %r6097, %r6098;
	add.s32 	%r2280, %r6093, %r2196;
	add.s32 	%r6100, %r6093, %r6099;
	add.s32 	%r2292, %r6100, %r6095;
	// begin inline asm
	shf.r.wrap.b32 %r2270, %r2280, %r2280, %r4625;
	// end inline asm
	// begin inline asm
	shf.r.wrap.b32 %r2274, %r2280, %r2280, %r4629;
	// end inline asm
	xor.b32  	%r6101, %r2274, %r2270;
	// begin inline asm
	shf.r.wrap.b32 %r2278, %r2280, %r2280, %r4633;
	// end inline asm
	xor.b32  	%r6102, %r6101, %r2278;
	and.b32  	%r6103, %r2280, %r2256;
	not.b32 	%r6104, %r2280;
	and.b32  	%r6105, %r2232, %r6104;
	or.b32  	%r6106, %r6103, %r6105;
	ld.shared.u32 	%r6107, [K_shared+244];
	add.s32 	%r6108, %r6106, %r2208;
	add.s32 	%r6109, %r6108, %r6102;
	add.s32 	%r6110, %r6109, %r6107;
	add.s32 	%r6111, %r6110, %r796;
	// begin inline asm
	shf.r.wrap.b32 %r2282, %r2292, %r2292, %r4637;
	// end inline asm
	// begin inline asm
	shf.r.wrap.b32 %r2286, %r2292, %r2292, %r4641;
	// end inline asm
	xor.b32  	%r6112, %r2286, %r2282;
	// begin inline asm
	shf.r.wrap.b32 %r2290, %r2292, %r2292, %r4645;
	// end inline asm
	xor.b32  	%r6113, %r6112, %r2290;
	xor.b32  	%r6114, %r2268, %r2244;
	and.b32  	%r6115, %r2292, %r6114;
	and.b32  	%r6116, %r2268, %r2244;
	xor.b32  	%r6117, %r6115, %r6116;
	add.s32 	%r2304, %r6111, %r2220;
	add.s32 	%r6118, %r6111, %r6117;
	add.s32 	%r2316, %r6118, %r6113;
	// begin inline asm
	shf.r.wrap.b32 %r2294, %r2304, %r2304, %r4625;
	// end inline asm
	// begin inline asm
	shf.r.wrap.b32 %r2298, %r2304, %r2304, %r4629;
	// end inline asm
	xor.b32  	%r6119, %r2298, %r2294;
	// begin inline asm
	shf.r.wrap.b32 %r2302, %r2304, %r2304, %r4633;
	// end inline asm
	xor.b32  	%r6120, %r6119, %r2302;
	and.b32  	%r6121, %r2304, %r2280;
	not.b32 	%r6122, %r2304;
	and.b32  	%r6123, %r2256, %r6122;
	or.b32  	%r6124, %r6121, %r6123;
	ld.shared.u32 	%r6125, [K_shared+248];
	add.s32 	%r6126, %r6124, %r2232;
	add.s32 	%r6127, %r6126, %r6120;
	add.s32 	%r6128, %r6127, %r6125;
	add.s32 	%r6129, %r6128, %r5003;
	// begin inline asm
	shf.r.wrap.b32 %r2306, %r2316, %r2316, %r4637;
	// end inline asm
	// begin inline asm
	shf.r.wrap.b32 %r2310, %r2316, %r2316, %r4641;
	// end inline asm
	xor.b32  	%r6130, %r2310, %r2306;
	// begin inline asm
	shf.r.wrap.b32 %r2314, %r2316, %r2316, %r4645;
	// end inline asm
	xor.b32  	%r6131, %r6130, %r2314;
	xor.b32  	%r6132, %r2292, %r2268;
	and.b32  	%r6133, %r2316, %r6132;
	and.b32  	%r6134, %r2292, %r2268;
	xor.b32  	%r6135, %r6133, %r6134;
	add.s32 	%r2328, %r6129, %r2244;
	add.s32 	%r6136, %r6129, %r6135;
	add.s32 	%r2340, %r6136, %r6131;
	// begin inline asm
	shf.r.wrap.b32 %r2318, %r2328, %r2328, %r4625;
	// end inline asm
	// begin inline asm
	shf.r.wrap.b32 %r2322, %r2328, %r2328, %r4629;
	// end inline asm
	xor.b32  	%r6137, %r2322, %r2318;
	// begin inline asm
	shf.r.wrap.b32 %r2326, %r2328, %r2328, %r4633;
	// end inline asm
	xor.b32  	%r6138, %r6137, %r2326;
	and.b32  	%r6139, %r2328, %r2304;
	not.b32 	%r6140, %r2328;
	and.b32  	%r6141, %r2280, %r6140;
	or.b32  	%r6142, %r6139, %r6141;
	ld.shared.u32 	%r6143, [K_shared+252];
	add.s32 	%r6144, %r6142, %r2256;
	add.s32 	%r6145, %r6144, %r6138;
	add.s32 	%r6146, %r6145, %r6143;
	add.s32 	%r6147, %r6146, %r5012;
	// begin inline asm
	shf.r.wrap.b32 %r2330, %r2340, %r2340, %r4637;
	// end inline asm
	// begin inline asm
	shf.r.wrap.b32 %r2334, %r2340, %r2340, %r4641;
	// end inline asm
	xor.b32  	%r6148, %r2334, %r2330;
	// begin inline asm
	shf.r.wrap.b32 %r2338, %r2340, %r2340, %r4645;
	// end inline asm
	xor.b32  	%r6149, %r6148, %r2338;
	xor.b32  	%r6150, %r2316, %r2292;
	and.b32  	%r6151, %r2340, %r6150;
	and.b32  	%r6152, %r2316, %r2292;
	xor.b32  	%r6153, %r6151, %r6152;
	add.s32 	%r6154, %r6147, %r2268;
	add.s32 	%r6155, %r6147, %r6153;
	add.s32 	%r6156, %r6155, %r6149;
	add.s32 	%r6157, %r819, %r6156;
	add.s32 	%r2356, %r4, %r2340;
	add.s32 	%r2372, %r5, %r2316;
	add.s32 	%r2388, %r6, %r2292;
	add.s32 	%r2404, %r7, %r6154;
	add.s32 	%r2420, %r8, %r2328;
	add.s32 	%r2436, %r9, %r2304;
	add.s32 	%r2452, %r10, %r2280;
	// begin inline asm
	shf.r.wrap.b32 %r2342, %r2564, %r2564, %r3097;
	// end inline asm
	// begin inline asm
	shf.r.wrap.b32 %r2346, %r2564, %r2564, %r3101;
	// end inline asm
	xor.b32  	%r6158, %r2342, %r2346;
	// begin inline asm
	shf.r.wrap.b32 %r2350, %r2356, %r2356, %r3105;
	// end inline asm
	// begin inline asm
	shf.r.wrap.b32 %r2354, %r2356, %r2356, %r3109;
	// end inline asm
	shr.u32 	%r6159, %r2356, 3;
	xor.b32  	%r6160, %r6159, %r2350;
	xor.b32  	%r6161, %r6160, %r2354;
	add.s32 	%r6162, %r6158, %r6157;
	add.s32 	%r2596, %r6162, %r6161;
	mov.b32 	%r2580, 256;
	// begin inline asm
	shf.r.wrap.b32 %r2358, %r2580, %r2580, %r3097;
	// end inline asm
	// begin inline asm
	shf.r.wrap.b32 %r2362, %r2580, %r2580, %r3101;
	// end inline asm
	xor.b32  	%r6163, %r2358, %r2362;
	// begin inline asm
	shf.r.wrap.b32 %r2366, %r2372, %r2372, %r3105;
	// end inline asm
	// begin inline asm
	shf.r.wrap.b32 %r2370, %r2372, %r2372, %r3109;
	// end inline asm
	shr.u32 	%r6164, %r2372, 3;
	xor.b32  	%r6165, %r6164, %r2366;
	xor.b32  	%r6166, %r6165, %r2370;
	add.s32 	%r6167, %r6163, %r2356;
	add.s32 	%r2612, %r6167, %r6166;
	// begin inline asm
	shf.r.wrap.b32 %r2374, %r2596, %r2596, %r3097;
	// end inline asm
	// begin inline asm
	shf.r.wrap.b32 %r2378, %r2596, %r2596, %r3101;
	// end inline asm
	shr.u32 	%r6168, %r2596, 10;
	xor.b32  	%r6169, %r6168, %r2374;
	xor.b32  	%r6170, %r6169, %r2378;
	// begin inline asm
	shf.r.wrap.b32 %r2382, %r2388, %r2388, %r3105;
	// end inline asm
	// begin inline asm
	shf.r.wrap.b32 %r2386, %r2388, %r2388, %r3109;
	// end inline asm
	shr.u32 	%r6171, %r2388, 3;
	xor.b32  	%r6172, %r6171, %r2382;
	xor.b32  	%r6173, %r6172, %r2386;
	add.s32 	%r6174, %r6170, %r2372;
	add.s32 	%r2628, %r6174, %r6173;
	// begin inline asm
	shf.r.wrap.b32 %r2390, %r2612, %r2612, %r3097;
	// end inline asm
	// begin inline asm
	shf.r.wrap.b32 %r2394, %r2612, %r2612, %r3101;
	// end inline asm
	shr.u32 	%r6175, %r2612, 10;
	xor.b32  	%r6176, %r6175, %r2390;
	xor.b32  	%r6177, %r6176, %r2394;
	// begin inline asm
	shf.r.wrap.b32 %r2398, %r2404, %r2404, %r3105;
	// end inline asm
	// begin inline asm
	shf.r.wrap.b32 %r2402, %r2404, %r2404, %r3109;
	// end inline asm
	shr.u32 	%r6178, %r2404, 3;
	xor.b32  	%r6179, %r6178, %r2398;
	xor.b32  	%r6180, %r6179, %r2402;
	add.s32 	%r6181, %r6177, %r2388;
	add.s32 	%r2644, %r6181, %r6180;
	// begin inline asm
	shf.r.wrap.b32 %r2406, %r2628, %r2628, %r3097;
	// end inline asm
	// begin inline asm
	shf.r.wrap.b32 %r2410, %r2628, %r2628, %r3101;
	// end inline asm
	shr.u32 	%r6182, %r2628, 10;
	xor.b32  	%r6183, %r6182, %r2406;
	xor.b32  	%r6184, %r6183, %r2410;
	// begin inline asm
	shf.r.wrap.b32 %r2414, %r2420, %r2420, %r3105;
	// end inline asm
	// begin inline asm
	shf.r.wrap.b32 %r2418, %r2420, %r2420, %r3109;
	// end inline asm
	shr.u32 	%r6185, %r2420, 3;
	xor.b32  	%r6186, %r6185, %r2414;
	xor.b32  	%r6187, %r6186, %r2418;
	add.s32 	%r6188, %r6184, %r2404;
	add.s32 	%r2660, %r6188, %r6187;
	// begin inline asm
	shf.r.wrap.b32 %r2422, %r2644, %r2644, %r3097;
	// end inline asm
	// begin inline asm
	shf.r.wrap.b32 %r2426, %r2644, %r2644, %r3101;
	// end inline asm
	shr.u32 	%r6189, %r2644, 10;
	xor.b32  	%r6190, %r6189, %r2422;
	xor.b32  	%r6191, %r6190, %r2426;
	// begin inline asm
	shf.r.wrap.b32 %r2430, %r2436, %r2436, %r3105;
	// end inline asm
	// begin inline asm
	shf.r.wrap.b32 %r2434, %r2436, %r2436, %r3109;
	// end inline asm
	shr.u32 	%r6192, %r2436, 3;
	xor.b32  	%r6193, %r6192, %r2430;
	xor.b32  	%r6194, %r6193, %r2434;
	add.s32 	%r6195, %r6191, %r2420;
	add.s32 	%r2676, %r6195, %r6194;
	// begin inline asm
	shf.r.wrap.b32 %r2438, %r2660, %r2660, %r3097;
	// end inline asm
	// begin inline asm
	shf.r.wrap.b32 %r2442, %r2660, %r2660, %r3101;
	// end inline asm
	shr.u32 	%r6196, %r2660, 10;
	xor.b32  	%r6197, %r6196, %r2438;
	xor.b32  	%r6198, %r6197, %r2442;
	add.s32 	%r6199, %r6198, %r2436;
	// begin inline asm
	shf.r.wrap.b32 %r2446, %r2452, %r2452, %r3105;
	// end inline asm
	// begin inline asm
	shf.r.wrap.b32 %r2450, %r2452, %r2452, %r3109;
	// end inline asm
	shr.u32 	%r6200, %r2452, 3;
	xor.b32  	%r6201, %r6200, %r2446;
	xor.b32  	%r6202, %r6201, %r2450;
	add.s32 	%r6203, %r6199, %r6202;
	add.s32 	%r2471, %r6203, 256;
	// begin inline asm
	shf.r.wrap.b32 %r2454, %r2676, %r2676, %r3097;
	// end inline asm
	// begin inline asm
	shf.r.wrap.b32 %r2458, %r2676, %r2676, %r3101;
	// end inline asm
	shr.u32 	%r6204, %r2676, 10;
	xor.b32  	%r6205, %r6204, %r2454;
	xor.b32  	%r6206, %r6205, %r2458;
	add.s32 	%r6207, %r6206, %r2596;
	// begin inline asm
	shf.r.wrap.b32 %r2462, %r2468, %r2468, %r3105;
	// end inline asm
	// begin inline asm
	shf.r.wrap.b32 %r2466, %r2468, %r2468, %r3109;
	// end inline asm
	xor.b32  	%r6208, %r2462, %r2466;
	xor.b32  	%r6209, %r6208, 268435456;
	add.s32 	%r6210, %r6207, %r2452;
	add.s32 	%r2708, %r6210, %r6209;
	// begin inline asm
	shf.r.wrap.b32 %r2470, %r2471, %r2471, %r3097;
	// end inline asm
	// begin inline asm
	shf.r.wrap.b32 %r2474, %r2471, %r2471, %r3101;
	// end inline asm
	shr.u32 	%r6211, %r2471, 10;
	xor.b32  	%r6212, %r6211, %r2470;
	xor.b32  	%r6213, %r6212, %r2474;
	add.s32 	%r6214, %r6213, %r2612;
	// begin inline asm
	shf.r.wrap.b32 %r2478, %r2564, %r2564, %r3105;
	// end inline asm
	// begin inline asm
	shf.r.wrap.b32 %r2482, %r2564, %r2564, %r3109;
	// end inline asm
	xor.b32  	%r6215, %r2478, %r2482;
	add.s32 	%r6216, %r6215, %r6214;
	add.s32 	%r2503, %r6216, -2147483648;
	// begin inline asm
	shf.r.wrap.b32 %r2486, %r2708, %r2708, %r3097;
	// end inline asm
	// begin inline asm
	shf.r.wrap.b32 %r2490, %r2708, %r2708, %r3101;
	// end inline asm
	shr.u32 	%r6217, %r2708, 10;
	xor.b32  	%r6218, %r6217, %r2486;
	xor.b32  	%r6219, %r6218, %r2490;
	add.s32 	%r6220, %r6219, %r2628;
	// begin inline asm
	shf.r.wrap.b32 %r2494, %r2564, %r2564, %r3105;
	// end inline asm
	// begin inline asm
	shf.r.wrap.b32 %r2498, %r2564, %r2564, %r3109;
	// end inline asm
	xor.b32  	%r6221, %r2494, %r2498;
	add.s32 	%r2740, %r6220, %r6221;
	// begin inline asm
	shf.r.wrap.b32 %r2502, %r2503, %r2503, %r3097;
	// end inline asm
	// begin inline asm
	shf.r.wrap.b32 %r2506, %r2503, %r2503, %r3101;
	// end inline asm
	shr.u32 	%r6222, %r2503, 10;
	xor.b32  	%r6223, %r6222, %r2502;
	xor.b32  	%r6224, %r6223, %r2506;
	add.s32 	%r6225, %r6224, %r2644;
	// begin inline asm
	shf.r.wrap.b32 %r2510, %r2564, %r2564, %r3105;
	// end inline asm
	// begin inline asm
	shf.r.wrap.b32 %r2514, %r2564, %r2564, %r3109;
	// end inline asm
	xor.b32  	%r6226, %r2510, %r2514;
	add.s32 	%r2756, %r6225, %r6226;
	// begin inline asm
	shf.r.wrap.b32 %r2518, %r2740, %r2740, %r3097;
	// end inline asm
	// begin inline asm
	shf.r.wrap.b32 %r2522, %r2740, %r2740, %r3101;
	// end inline asm
	shr.u32 	%r6227, %r2740, 10;
	xor.b32  	%r6228, %r6227, %r2518;
	xor.b32  	%r6229, %r6228, %r2522;
	add.s32 	%r6230, %r6229, %r2660;
	// begin inline asm
	shf.r.wrap.b32 %r2526, %r2564, %r2564, %r3105;
	// end inline asm
	// begin inline asm
	shf.r.wrap.b32 %r2530, %r2564, %r2564, %r3109;
	// end inline asm
	xor.b32  	%r6231, %r2526, %r2530;
	add.s32 	%r2772, %r6230, %r6231;
	// begin inline asm
	shf.r.wrap.b32 %r2534, %r2756, %r2756, %r3097;
	// end inline asm
	// begin inline asm
	shf.r.wrap.b32 %r2538, %r2756, %r2756, %r3101;
	// end inline asm
	shr.u32 	%r6232, %r2756, 10;
	xor.b32  	%r6233, %r6232, %r2534;
	xor.b32  	%r6234, %r6233, %r2538;
	add.s32 	%r6235, %r6234, %r2676;
	// begin inline asm
	shf.r.wrap.b32 %r2542, %r2564, %r2564, %r3105;
	// end inline asm
	// begin inline asm
	shf.r.wrap.b32 %r2546, %r2564, %r2564, %r3109;
	// end inline asm
	xor.b32  	%r6236, %r2542, %r2546;
	add.s32 	%r2788, %r6235, %r6236;
	// begin inline asm
	shf.r.wrap.b32 %r2550, %r2772, %r2772, %r3097;
	// end inline asm
	// begin inline asm
	shf.r.wrap.b32 %r2554, %r2772, %r2772, %r3101;
	// end inline asm
	shr.u32 	%r6237, %r2772, 10;
	xor.b32  	%r6238, %r6237, %r2550;
	xor.b32  	%r6239, %r6238, %r2554;
	add.s32 	%r6240, %r6239, %r2471;
	// begin inline asm
	shf.r.wrap.b32 %r2558, %r2564, %r2564, %r3105;
	// end inline asm
	// begin inline asm
	shf.r.wrap.b32 %r2562, %r2564, %r2564, %r3109;
	// end inline asm
	xor.b32  	%r6241, %r2558, %r2562;
	add.s32 	%r2804, %r6240, %r6241;
	// begin inline asm
	shf.r.wrap.b32 %r2566, %r2788, %r2788, %r3097;
	// end inline asm
	// begin inline asm
	shf.r.wrap.b32 %r2570, %r2788, %r2788, %r3101;
	// end inline asm
	shr.u32 	%r6242, %r2788, 10;
	xor.b32  	%r6243, %r6242, %r2566;
	xor.b32  	%r6244, %r6243, %r2570;
	add.s32 	%r6245, %r6244, %r2708;
	// begin inline asm
	shf.r.wrap.b32 %r2574, %r2580, %r2580, %r3105;
	// end inline asm
	// begin inline asm
	shf.r.wrap.b32 %r2578, %r2580, %r2580, %r3109;
	// end inline asm
	xor.b32  	%r6246, %r2574, %r2578;
	xor.b32  	%r6247, %r6246, 32;
	add.s32 	%r2820, %r6245, %r6247;
	// begin inline asm
	shf.r.wrap.b32 %r2582, %r2804, %r2804, %r3097;
	// end inline asm
	// begin inline asm
	shf.r.wrap.b32 %r2586, %r2804, %r2804, %r3101;
	// end inline asm
	shr.u32 	%r6248, %r2804, 10;
	xor.b32  	%r6249, %r6248, %r2582;
	xor.b32  	%r6250, %r6249, %r2586;
	add.s32 	%r6251, %r6250, %r2503;
	// begin inline asm
	shf.r.wrap.b32 %r2590, %r2596, %r2596, %r3105;
	// end inline asm
	// begin inline asm
	shf.r.wrap.b32 %r2594, %r2596, %r2596, %r3109;
	// end inline asm
	shr.u32 	%r6252, %r2596, 3;
	xor.b32  	%r6253, %r6252, %r2590;
	xor.b32  	%r6254, %r6253, %r2594;
	add.s32 	%r6255, %r6251, %r6254;
	add.s32 	%r2615, %r6255, 256;
	// begin inline asm
	shf.r.wrap.b32 %r2598, %r2820, %r2820, %r3097;
	// end inline asm
	// begin inline asm
	shf.r.wrap.b32 %r2602, %r2820, %r2820, %r3101;
	// end inline asm
	shr.u32 	%r6256, %r2820, 10;
	xor.b32  	%r6257, %r6256, %r2598;
	xor.b32  	%r6258, %r6257, %r2602;
	add.s32 	%r6259, %r6258, %r2740;
	// begin inline asm
	shf.r.wrap.b32 %r2606, %r2612, %r2612, %r3105;
	// end inline asm
	// begin inline asm
	shf.r.wrap.b32 %r2610, %r2612, %r2612, %r3109;
	// end inline asm
	shr.u32 	%r6260, %r2612, 3;
	xor.b32  	%r6261, %r6260, %r2606;
	xor.b32  	%r6262, %r6261, %r2610;
	add.s32 	%r6263, %r6259, %r2596;
	add.s32 	%r2852, %r6263, %r6262;
	// begin inline asm
	shf.r.wrap.b32 %r2614, %r2615, %r2615, %r3097;
	// end inline asm
	// begin inline asm
	shf.r.wrap.b32 %r2618, %r2615, %r2615, %r3101;
	// end inline asm
	shr.u32 	%r6264, %r2615, 10;
	xor.b32  	%r6265, %r6264, %r2614;
	xor.b32  	%r6266, %r6265, %r2618;
	add.s32 	%r6267, %r6266, %r2756;
	// begin inline asm
	shf.r.wrap.b32 %r2622, %r2628, %r2628, %r3105;
	// end inline asm
	// begin inline asm
	shf.r.wrap.b32 %r2626, %r2628, %r2628, %r3109;
	// end inline asm
	shr.u32 	%r6268, %r2628, 3;
	xor.b32  	%r6269, %r6268, %r2622;
	xor.b32  	%r6270, %r6269, %r2626;
	add.s32 	%r6271, %r6267, %r2612;
	add.s32 	%r2868, %r6271, %r6270;
	// begin inline asm
	shf.r.wrap.b32 %r2630, %r2852, %r2852, %r3097;
	// end inline asm
	// begin inline asm
	shf.r.wrap.b32 %r2634, %r2852, %r2852, %r3101;
	// end inline asm
	shr.u32 	%r6272, %r2852, 10;
	xor.b32  	%r6273, %r6272, %r2630;
	xor.b32  	%r6274, %r6273, %r2634;
	add.s32 	%r6275, %r6274, %r2772;
	// begin inline asm
	shf.r.wrap.b32 %r2638, %r2644, %r2644, %r3105;
	// end inline asm
	// begin inline asm
	shf.r.wrap.b32 %r2642, %r2644, %r2644, %r3109;
	// end inline asm
	shr.u32 	%r6276, %r2644, 3;
	xor.b32  	%r6277, %r6276, %r2638;
	xor.b32  	%r6278, %r6277, %r2642;
	add.s32 	%r6279, %r6275, %r2628;
	add.s32 	%r2884, %r6279, %r6278;
	// begin inline asm
	shf.r.wrap.b32 %r2646, %r2868, %r2868, %r3097;
	// end inline asm
	// begin inline asm
	shf.r.wrap.b32 %r2650, %r2868, %r2868, %r3101;
	// end inline asm
	shr.u32 	%r6280, %r2868, 10;
	xor.b32  	%r6281, %r6280, %r2646;
	xor.b32  	%r6282, %r6281, %r2650;
	add.s32 	%r6283, %r6282, %r2788;
	// begin inline asm
	shf.r.wrap.b32 %r2654, %r2660, %r2660, %r3105;
	// end inline asm
	// begin inline asm
	shf.r.wrap.b32 %r2658, %r2660, %r2660, %r3109;
	// end inline asm
	shr.u32 	%r6284, %r2660, 3;
	xor.b32  	%r6285, %r6284, %r2654;
	xor.b32  	%r6286, %r6285, %r2658;
	add.s32 	%r6287, %r6283, %r2644;
	add.s32 	%r2900, %r6287, %r6286;
	// begin inline asm
	shf.r.wrap.b32 %r2662, %r2884, %r2884, %r3097;
	// end inline asm
	// begin inline asm
	shf.r.wrap.b32 %r2666, %r2884, %r2884, %r3101;
	// end inline asm
	shr.u32 	%r6288, %r2884, 10;
	xor.b32  	%r6289, %r6288, %r2662;
	xor.b32  	%r6290, %r6289, %r2666;
	add.s32 	%r6291, %r6290, %r2804;
	// begin inline asm
	shf.r.wrap.b32 %r2670, %r2676, %r2676, %r3105;
	// end inline asm
	// begin inline asm
	shf.r.wrap.b32 %r2674, %r2676, %r2676, %r3109;
	// end inline asm
	shr.u32 	%r6292, %r2676, 3;
	xor.b32  	%r6293, %r6292, %r2670;
	xor.b32  	%r6294, %r6293, %r2674;
	add.s32 	%r6295, %r6291, %r2660;
	add.s32 	%r2916, %r6295, %r6294;
	// begin inline asm
	shf.r.wrap.b32 %r2678, %r2900, %r2900, %r3097;
	// end inline asm
	// begin inline asm
	shf.r.wrap.b32 %r2682, %r2900, %r2900, %r3101;
	// end inline asm
	shr.u32 	%r6296, %r2900, 10;
	xor.b32  	%r6297, %r6296, %r2678;
	xor.b32  	%r6298, %r6297, %r2682;
	add.s32 	%r6299, %r6298, %r2820;
	// begin inline asm
	shf.r.wrap.b32 %r2686, %r2471, %r2471, %r3105;
	// end inline asm
	// begin inline asm
	shf.r.wrap.b32 %r2690, %r2471, %r2471, %r3109;
	// end inline asm
	shr.u32 	%r6300, %r2471, 3;
	xor.b32  	%r6301, %r6300, %r2686;
	xor.b32  	%r6302, %r6301, %r2690;
	add.s32 	%r6303, %r6299, %r2676;
	add.s32 	%r2932, %r6303, %r6302;
	// begin inline asm
	shf.r.wrap.b32 %r2694, %r2916, %r2916, %r3097;
	// end inline asm
	// begin inline asm
	shf.r.wrap.b32 %r2698, %r2916, %r2916, %r3101;
	// end inline asm
	shr.u32 	%r6304, %r2916, 10;
	xor.b32  	%r6305, %r6304, %r2694;
	xor.b32  	%r6306, %r6305, %r2698;
	add.s32 	%r6307, %r6306, %r2615;
	// begin inline asm
	shf.r.wrap.b32 %r2702, %r2708, %r2708, %r3105;
	// end inline asm
	// begin inline asm
	shf.r.wrap.b32 %r2706, %r2708, %r2708, %r3109;
	// end inline asm
	shr.u32 	%r6308, %r2708, 3;
	xor.b32  	%r6309, %r6308, %r2702;
	xor.b32  	%r6310, %r6309, %r2706;
	add.s32 	%r6311, %r6307, %r2471;
	add.s32 	%r2948, %r6311, %r6310;
	// begin inline asm
	shf.r.wrap.b32 %r2710, %r2932, %r2932, %r3097;
	// end inline asm
	// begin inline asm
	shf.r.wrap.b32 %r2714, %r2932, %r2932, %r3101;
	// end inline asm
	shr.u32 	%r6312, %r2932, 10;
	xor.b32  	%r6313, %r6312, %r2710;
	xor.b32  	%r6314, %r6313, %r2714;
	add.s32 	%r6315, %r6314, %r2852;
	// begin inline asm
	shf.r.wrap.b32 %r2718, %r2503, %r2503, %r3105;
	// end inline asm
	// begin inline asm
	shf.r.wrap.b32 %r2722, %r2503, %r2503, %r3109;
	// end inline asm
	shr.u32 	%r6316, %r2503, 3;
	xor.b32  	%r6317, %r6316, %r2718;
	xor.b32  	%r6318, %r6317, %r2722;
	add.s32 	%r6319, %r6315, %r2708;
	add.s32 	%r2964, %r6319, %r6318;
	// begin inline asm
	shf.r.wrap.b32 %r2726, %r2948, %r2948, %r3097;
	// end inline asm
	// begin inline asm
	shf.r.wrap.b32 %r2730, %r2948, %r2948, %r3101;
	// end inline asm
	shr.u32 	%r6320, %r2948, 10;
	xor.b32  	%r6321, %r6320, %r2726;
	xor.b32  	%r6322, %r6321, %r2730;
	add.s32 	%r6323, %r6322, %r2868;
	// begin inline asm
	shf.r.wrap.b32 %r2734, %r2740, %r2740, %r3105;
	// end inline asm
	// begin inline asm
	shf.r.wrap.b32 %r2738, %r2740, %r2740, %r3109;
	// end inline asm
	shr.u32 	%r6324, %r2740, 3;
	xor.b32  	%r6325, %r6324, %r2734;
	xor.b32  	%r6326, %r6325, %r2738;
	add.s32 	%r6327, %r6323, %r2503;
	add.s32 	%r2980, %r6327, %r6326;
	// begin inline asm
	shf.r.wrap.b32 %r2742, %r2964, %r2964, %r3097;
	// end inline asm
	// begin inline asm
	shf.r.wrap.b32 %r2746, %r2964, %r2964, %r3101;
	// end inline asm
	shr.u32 	%r6328, %r2964, 10;
	xor.b32  	%r6329, %r6328, %r2742;
	xor.b32  	%r6330, %r6329, %r2746;
	add.s32 	%r6331, %r6330, %r2884;
	// begin inline asm
	shf.r.wrap.b32 %r2750, %r2756, %r2756, %r3105;
	// end inline asm
	// begin inline asm
	shf.r.wrap.b32 %r2754, %r2756, %r2756, %r3109;
	// end inline asm
	shr.u32 	%r6332, %r2756, 3;
	xor.b32  	%r6333, %r6332, %r2750;
	xor.b32  	%r6334, %r6333, %r2754;
	add.s32 	%r6335, %r6331, %r2740;
	add.s32 	%r2996, %r6335, %r6334;
	// begin inline asm
	shf.r.wrap.b32 %r2758, %r2980, %r2980, %r3097;
	// end inline asm
	// begin inline asm
	shf.r.wrap.b32 %r2762, %r2980, %r2980, %r3101;
	// end inline asm
	shr.u32 	%r6336, %r2980, 10;
	xor.b32  	%r6337, %r6336, %r2758;
	xor.b32  	%r6338, %r6337, %r2762;
	add.s32 	%r6339, %r6338, %r2900;
	// begin inline asm
	shf.r.wrap.b32 %r2766, %r2772, %r2772, %r3105;
	// end inline asm
	// begin inline asm
	shf.r.wrap.b32 %r2770, %r2772, %r2772, %r3109;
	// end inline asm
	shr.u32 	%r6340, %r2772, 3;
	xor.b32  	%r6341, %r6340, %r2766;
	xor.b32  	%r6342, %r6341, %r2770;
	add.s32 	%r6343, %r6339, %r2756;
	add.s32 	%r3012, %r6343, %r6342;
	// begin inline asm
	shf.r.wrap.b32 %r2774, %r2996, %r2996, %r3097;
	// end inline asm
	// begin inline asm
	shf.r.wrap.b32 %r2778, %r2996, %r2996, %r3101;
	// end inline asm
	shr.u32 	%r6344, %r2996, 10;
	xor.b32  	%r6345, %r6344, %r2774;
	xor.b32  	%r6346, %r6345, %r2778;
	add.s32 	%r6347, %r6346, %r2916;
	// begin inline asm
	shf.r.wrap.b32 %r2782, %r2788, %r2788, %r3105;
	// end inline asm
	// begin inline asm
	shf.r.wrap.b32 %r2786, %r2788, %r2788, %r3109;
	// end inline asm
	shr.u32 	%r6348, %r2788, 3;
	xor.b32  	%r6349, %r6348, %r2782;
	xor.b32  	%r6350, %r6349, %r2786;
	add.s32 	%r6351, %r6347, %r2772;
	add.s32 	%r3028, %r6351, %r6350;
	// begin inline asm
	shf.r.wrap.b32 %r2790, %r3012, %r3012, %r3097;
	// end inline asm
	// begin inline asm
	shf.r.wrap.b32 %r2794, %r3012, %r3012, %r3101;
	// end inline asm
	shr.u32 	%r6352, %r3012, 10;
	xor.b32  	%r6353, %r6352, %r2790;
	xor.b32  	%r6354, %r6353, %r2794;
	add.s32 	%r6355, %r6354, %r2932;
	// begin inline asm
	shf.r.wrap.b32 %r2798, %r2804, %r2804, %r3105;
	// end inline asm
	// begin inline asm
	shf.r.wrap.b32 %r2802, %r2804, %r2804, %r3109;
	// end inline asm
	shr.u32 	%r6356, %r2804, 3;
	xor.b32  	%r6357, %r6356, %r2798;
	xor.b32  	%r6358, %r6357, %r2802;
	add.s32 	%r6359, %r6355, %r2788;
	add.s32 	%r3044, %r6359, %r6358;
	// begin inline asm
	shf.r.wrap.b32 %r2806, %r3028, %r3028, %r3097;
	// end inline asm
	// begin inline asm
	shf.r.wrap.b32 %r2810, %r3028, %r3028, %r3101;
	// end inline asm
	shr.u32 	%r6360, %r3028, 10;
	xor.b32  	%r6361, %r6360, %r2806;
	xor.b32  	%r6362, %r6361, %r2810;
	add.s32 	%r6363, %r6362, %r2948;
	// begin inline asm
	shf.r.wrap.b32 %r2814, %r2820, %r2820, %r3105;
	// end inline asm
	// begin inline asm
	shf.r.wrap.b32 %r2818, %r2820, %r2820, %r3109;
	// end inline asm
	shr.u32 	%r6364, %r2820, 3;
	xor.b32  	%r6365, %r6364, %r2814;
	xor.b32  	%r6366, %r6365, %r2818;
	add.s32 	%r6367, %r6363, %r2804;
	add.s32 	%r3060, %r6367, %r6366;
	// begin inline asm
	shf.r.wrap.b32 %r2822, %r3044, %r3044, %r3097;
	// end inline asm
	// begin inline asm
	shf.r.wrap.b32 %r2826, %r3044, %r3044, %r3101;
	// end inline asm
	shr.u32 	%r6368, %r3044, 10;
	xor.b32  	%r6369, %r6368, %r2822;
	xor.b32  	%r6370, %r6369, %r2826;
	add.s32 	%r6371, %r6370, %r2964;
	// begin inline asm
	shf.r.wrap.b32 %r2830, %r2615, %r2615, %r3105;
	// end inline asm
	// begin inline asm
	shf.r.wrap.b32 %r2834, %r2615, %r2615, %r3109;
	// end inline asm
	shr.u32 	%r6372, %r2615, 3;
	xor.b32  	%r6373, %r6372, %r2830;
	xor.b32  	%r6374, %r6373, %r2834;
	add.s32 	%r6375, %r6371, %r2820;
	add.s32 	%r3076, %r6375, %r6374;
	// begin inline asm
	shf.r.wrap.b32 %r2838, %r3060, %r3060, %r3097;
	// end inline asm
	// begin inline asm
	shf.r.wrap.b32 %r2842, %r3060, %r3060, %r3101;
	// end inline asm
	shr.u32 	%r6376, %r3060, 10;
	xor.b32  	%r6377, %r6376, %r2838;
	xor.b32  	%r6378, %r6377, %r2842;
	add.s32 	%r6379, %r6378, %r2980;
	// begin inline asm
	shf.r.wrap.b32 %r2846, %r2852, %r2852, %r3105;
	// end inline asm
	// begin inline asm
	shf.r.wrap.b32 %r2850, %r2852, %r2852, %r3109;
	// end inline asm
	shr.u32 	%r6380, %r2852, 3;
	xor.b32  	%r6381, %r6380, %r2846;
	xor.b32  	%r6382, %r6381, %r2850;
	add.s32 	%r6383, %r6379, %r2615;
	add.s32 	%r3092, %r6383, %r6382;
	// begin inline asm
	shf.r.wrap.b32 %r2854, %r3076, %r3076, %r3097;
	// end inline asm
	// begin inline asm
	shf.r.wrap.b32 %r2858, %r3076, %r3076, %r3101;
	// end inline asm
	shr.u32 	%r6384, %r3076, 10;
	xor.b32  	%r6385, %r6384, %r2854;
	xor.b32  	%r6386, %r6385, %r2858;
	add.s32 	%r6387, %r6386, %r2996;
	// begin inline asm
	shf.r.wrap.b32 %r2862, %r2868, %r2868, %r3105;
	// end inline asm
	// begin inline asm
	shf.r.wrap.b32 %r2866, %r2868, %r2868, %r3109;
	// end inline asm
	shr.u32 	%r6388, %r2868, 3;
	xor.b32  	%r6389, %r6388, %r2862;
	xor.b32  	%r6390, %r6389, %r2866;
	add.s32 	%r6391, %r6387, %r2852;
	add.s32 	%r3108, %r6391, %r6390;
	// begin inline asm
	shf.r.wrap.b32 %r2870, %r3092, %r3092, %r3097;
	// end inline asm
	// begin inline asm
	shf.r.wrap.b32 %r2874, %r3092, %r3092, %r3101;
	// end inline asm
	shr.u32 	%r6392, %r3092, 10;
	xor.b32  	%r6393, %r6392, %r2870;
	xor.b32  	%r6394, %r6393, %r2874;
	add.s32 	%r6395, %r6394, %r3012;
	// begin inline asm
	shf.r.wrap.b32 %r2878, %r2884, %r2884, %r3105;
	// end inline asm
	// begin inline asm
	shf.r.wrap.b32 %r2882, %r2884, %r2884, %r3109;
	// end inline asm
	shr.u32 	%r6396, %r2884, 3;
	xor.b32  	%r6397, %r6396, %r2878;
	xor.b32  	%r6398, %r6397, %r2882;
	add.s32 	%r6399, %r6395, %r2868;
	add.s32 	%r2908, %r6399, %r6398;
	// begin inline asm
	shf.r.wrap.b32 %r2886, %r3108, %r3108, %r3097;
	// end inline asm
	// begin inline asm
	shf.r.wrap.b32 %r2890, %r3108, %r3108, %r3101;
	// end inline asm
	shr.u32 	%r6400, %r3108, 10;
	xor.b32  	%r6401, %r6400, %r2886;
	xor.b32  	%r6402, %r6401, %r2890;
	add.s32 	%r6403, %r6402, %r3028;
	// begin inline asm
	shf.r.wrap.b32 %r2894, %r2900, %r2900, %r3105;
	// end inline asm
	// begin inline asm
	shf.r.wrap.b32 %r2898, %r2900, %r2900, %r3109;
	// end inline asm
	shr.u32 	%r6404, %r2900, 3;
	xor.b32  	%r6405, %r6404, %r2894;
	xor.b32  	%r6406, %r6405, %r2898;
	add.s32 	%r6407, %r6403, %r2884;
	add.s32 	%r2924, %r6407, %r6406;
	// begin inline asm
	shf.r.wrap.b32 %r2902, %r2908, %r2908, %r3097;
	// end inline asm
	// begin inline asm
	shf.r.wrap.b32 %r2906, %r2908, %r2908, %r3101;
	// end inline asm
	shr.u32 	%r6408, %r2908, 10;
	xor.b32  	%r6409, %r6408, %r2902;
	xor.b32  	%r6410, %r6409, %r2906;
	add.s32 	%r6411, %r6410, %r3044;
	// begin inline asm
	shf.r.wrap.b32 %r2910, %r2916, %r2916, %r3105;
	// end inline asm
	// begin inline asm
	shf.r.wrap.b32 %r2914, %r2916, %r2916, %r3109;
	// end inline asm
	shr.u32 	%r6412, %r2916, 3;
	xor.b32  	%r6413, %r6412, %r2910;
	xor.b32  	%r6414, %r6413, %r2914;
	add.s32 	%r6415, %r6411, %r2900;
	add.s32 	%r2940, %r6415, %r6414;
	// begin inline asm
	shf.r.wrap.b32 %r2918, %r2924, %r2924, %r3097;
	// end inline asm
	// begin inline asm
	shf.r.wrap.b32 %r2922, %r2924, %r2924, %r3101;
	// end inline asm
	shr.u32 	%r6416, %r2924, 10;
	xor.b32  	%r6417, %r6416, %r2918;
	xor.b32  	%r6418, %r6417, %r2922;
	add.s32 	%r6419, %r6418, %r3060;
	// begin inline asm
	shf.r.wrap.b32 %r2926, %r2932, %r2932, %r3105;
	// end inline asm
	// begin inline asm
	shf.r.wrap.b32 %r2930, %r2932, %r2932, %r3109;
	// end inline asm
	shr.u32 	%r6420, %r2932, 3;
	xor.b32  	%r6421, %r6420, %r2926;
	xor.b32  	%r6422, %r6421, %r2930;
	add.s32 	%r6423, %r6419, %r2916;
	add.s32 	%r2956, %r6423, %r6422;
	// begin inline asm
	shf.r.wrap.b32 %r2934, %r2940, %r2940, %r3097;
	// end inline asm
	// begin inline asm
	shf.r.wrap.b32 %r2938, %r2940, %r2940, %r3101;
	// end inline asm
	shr.u32 	%r6424, %r2940, 10;
	xor.b32  	%r6425, %r6424, %r2934;
	xor.b32  	%r6426, %r6425, %r2938;
	add.s32 	%r6427, %r6426, %r3076;
	// begin inline asm
	shf.r.wrap.b32 %r2942, %r2948, %r2948, %r3105;
	// end inline asm
	// begin inline asm
	shf.r.wrap.b32 %r2946, %r2948, %r2948, %r3109;
	// end inline asm
	shr.u32 	%r6428, %r2948, 3;
	xor.b32  	%r6429, %r6428, %r2942;
	xor.b32  	%r6430, %r6429, %r2946;
	add.s32 	%r6431, %r6427, %r2932;
	add.s32 	%r2972, %r6431, %r6430;
	// begin inline asm
	shf.r.wrap.b32 %r2950, %r2956, %r2956, %r3097;
	// end inline asm
	// begin inline asm
	shf.r.wrap.b32 %r2954, %r2956, %r2956, %r3101;
	// end inline asm
	shr.u32 	%r6432, %r2956, 10;
	xor.b32  	%r6433, %r6432, %r2950;
	xor.b32  	%r6434, %r6433, %r2954;
	add.s32 	%r6435, %r6434, %r3092;
	// begin inline asm
	shf.r.wrap.b32 %r2958, %r2964, %r2964, %r3105;
	// end inline asm
	// begin inline asm
	shf.r.wrap.b32 %r2962, %r2964, %r2964, %r3109;
	// end inline asm
	shr.u32 	%r6436, %r2964, 3;
	xor.b32  	%r6437, %r6436, %r2958;
	xor.b32  	%r6438, %r6437, %r2962;
	add.s32 	%r6439, %r6435, %r2948;
	add.s32 	%r2988, %r6439, %r6438;
	// begin inline asm
	shf.r.wrap.b32 %r2966, %r2972, %r2972, %r3097;
	// end inline asm
	// begin inline asm
	shf.r.wrap.b32 %r2970, %r2972, %r2972, %r3101;
	// end inline asm
	shr.u32 	%r6440, %r2972, 10;
	xor.b32  	%r6441, %r6440, %r2966;
	xor.b32  	%r6442, %r6441, %r2970;
	add.s32 	%r6443, %r6442, %r3108;
	// begin inline asm
	shf.r.wrap.b32 %r2974, %r2980, %r2980, %r3105;
	// end inline asm
	// begin inline asm
	shf.r.wrap.b32 %r2978, %r2980, %r2980, %r3109;
	// end inline asm
	shr.u32 	%r6444, %r2980, 3;
	xor.b32  	%r6445, %r6444, %r2974;
	xor.b32  	%r6446, %r6445, %r2978;
	add.s32 	%r6447, %r6443, %r2964;
	add.s32 	%r3004, %r6447, %r6446;
	// begin inline asm
	shf.r.wrap.b32 %r2982, %r2988, %r2988, %r3097;
	// end inline asm
	// begin inline asm
	shf.r.wrap.b32 %r2986, %r2988, %r2988, %r3101;
	// end inline asm
	shr.u32 	%r6448, %r2988, 10;
	xor.b32  	%r6449, %r6448, %r2982;
	xor.b32  	%r6450, %r6449, %r2986;
	add.s32 	%r6451, %r6450, %r2908;
	// begin inline asm
	shf.r.wrap.b32 %r2990, %r2996, %r2996, %r3105;
	// end inline asm
	// begin inline asm
	shf.r.wrap.b32 %r2994, %r2996, %r2996, %r3109;
	// end inline asm
	shr.u32 	%r6452, %r2996, 3;
	xor.b32  	%r6453, %r6452, %r2990;
	xor.b32  	%r6454, %r6453, %r2994;
	add.s32 	%r6455, %r6451, %r2980;
	add.s32 	%r3020, %r6455, %r6454;
	// begin inline asm
	shf.r.wrap.b32 %r2998, %r3004, %r3004, %r3097;
	// end inline asm
	// begin inline asm
	shf.r.wrap.b32 %r3002, %r3004, %r3004, %r3101;
	// end inline asm
	shr.u32 	%r6456, %r3004, 10;
	xor.b32  	%r6457, %r6456, %r2998;
	xor.b32  	%r6458, %r6457, %r3002;
	add.s32 	%r6459, %r6458, %r2924;
	// begin inline asm
	shf.r.wrap.b32 %r3006, %r3012, %r3012, %r3105;
	// end inline asm
	// begin inline asm
	shf.r.wrap.b32 %r3010, %r3012, %r3012, %r3109;
	// end inline asm
	shr.u32 	%r6460, %r3012, 3;
	xor.b32  	%r6461, %r6460, %r3006;
	xor.b32  	%r6462, %r6461, %r3010;
	add.s32 	%r6463, %r6459, %r2996;
	add.s32 	%r3036, %r6463, %r6462;
	// begin inline asm
	shf.r.wrap.b32 %r3014, %r3020, %r3020, %r3097;
	// end inline asm
	// begin inline asm
	shf.r.wrap.b32 %r3018, %r3020, %r3020, %r3101;
	// end inline asm
	shr.u32 	%r6464, %r3020, 10;
	xor.b32  	%r6465, %r6464, %r3014;
	xor.b32  	%r6466, %r6465, %r3018;
	add.s32 	%r6467, %r6466, %r2940;
	// begin inline asm
	shf.r.wrap.b32 %r3022, %r3028, %r3028, %r3105;
	// end inline asm
	// begin inline asm
	shf.r.wrap.b32 %r3026, %r3028, %r3028, %r3109;
	// end inline asm
	shr.u32 	%r6468, %r3028, 3;
	xor.b32  	%r6469, %r6468, %r3022;
	xor.b32  	%r6470, %r6469, %r3026;
	add.s32 	%r6471, %r6467, %r3012;
	add.s32 	%r3052, %r6471, %r6470;
	// begin inline asm
	shf.r.wrap.b32 %r3030, %r3036, %r3036, %r3097;
	// end inline asm
	// begin inline asm
	shf.r.wrap.b32 %r3034, %r3036, %r3036, %r3101;
	// end inline asm
	shr.u32 	%r6472, %r3036, 10;
	xor.b32  	%r6473, %r6472, %r3030;
	xor.b32  	%r6474, %r6473, %r3034;
	add.s32 	%r6475, %r6474, %r2956;
	// begin inline asm
	shf.r.wrap.b32 %r3038, %r3044, %r3044, %r3105;
	// end inline asm
	// begin inline asm
	shf.r.wrap.b32 %r3042, %r3044, %r3044, %r3109;
	// end inline asm
	shr.u32 	%r6476, %r3044, 3;
	xor.b32  	%r6477, %r6476, %r3038;
	xor.b32  	%r6478, %r6477, %r3042;
	add.s32 	%r6479, %r6475, %r3028;
	add.s32 	%r3068, %r6479, %r6478;
	// begin inline asm
	shf.r.wrap.b32 %r3046, %r3052, %r3052, %r3097;
	// end inline asm
	// begin inline asm
	shf.r.wrap.b32 %r3050, %r3052, %r3052, %r3101;
	// end inline asm
	shr.u32 	%r6480, %r3052, 10;
	xor.b32  	%r6481, %r6480, %r3046;
	xor.b32  	%r6482, %r6481, %r3050;
	add.s32 	%r6483, %r6482, %r2972;
	// begin inline asm
	shf.r.wrap.b32 %r3054, %r3060, %r3060, %r3105;
	// end inline asm
	// begin inline asm
	shf.r.wrap.b32 %r3058, %r3060, %r3060, %r3109;
	// end inline asm
	shr.u32 	%r6484, %r3060, 3;
	xor.b32  	%r6485, %r6484, %r3054;
	xor.b32  	%r6486, %r6485, %r3058;
	add.s32 	%r6487, %r6483, %r3044;
	add.s32 	%r3084, %r6487, %r6486;
	// begin inline asm
	shf.r.wrap.b32 %r3062, %r3068, %r3068, %r3097;
	// end inline asm
	// begin inline asm
	shf.r.wrap.b32 %r3066, %r3068, %r3068, %r3101;
	// end inline asm
	shr.u32 	%r6488, %r3068, 10;
	xor.b32  	%r6489, %r6488, %r3062;
	xor.b32  	%r6490, %r6489, %r3066;
	add.s32 	%r6491, %r6490, %r2988;
	// begin inline asm
	shf.r.wrap.b32 %r3070, %r3076, %r3076, %r3105;
	// end inline asm
	// begin inline asm
	shf.r.wrap.b32 %r3074, %r3076, %r3076, %r3109;
	// end inline asm
	shr.u32 	%r6492, %r3076, 3;
	xor.b32  	%r6493, %r6492, %r3070;
	xor.b32  	%r6494, %r6493, %r3074;
	add.s32 	%r6495, %r6491, %r3060;
	add.s32 	%r3100, %r6495, %r6494;
	// begin inline asm
	shf.r.wrap.b32 %r3078, %r3084, %r3084, %r3097;
	// end inline asm
	// begin inline asm
	shf.r.wrap.b32 %r3082, %r3084, %r3084, %r3101;
	// end inline asm
	shr.u32 	%r6496, %r3084, 10;
	xor.b32  	%r6497, %r6496, %r3078;
	xor.b32  	%r6498, %r6497, %r3082;
	add.s32 	%r6499, %r6498, %r3004;
	// begin inline asm
	shf.r.wrap.b32 %r3086, %r3092, %r3092, %r3105;
	// end inline asm
	// begin inline asm
	shf.r.wrap.b32 %r3090, %r3092, %r3092, %r3109;
	// end inline asm
	shr.u32 	%r6500, %r3092, 3;
	xor.b32  	%r6501, %r6500, %r3086;
	xor.b32  	%r6502, %r6501, %r3090;
	add.s32 	%r6503, %r6499, %r3076;
	add.s32 	%r6504, %r6503, %r6502;
	// begin inline asm
	shf.r.wrap.b32 %r3094, %r3100, %r3100, %r3097;
	// end inline asm
	// begin inline asm
	shf.r.wrap.b32 %r3098, %r3100, %r3100, %r3101;
	// end inline asm
	shr.u32 	%r6505, %r3100, 10;
	xor.b32  	%r6506, %r6505, %r3094;
	xor.b32  	%r6507, %r6506, %r3098;
	add.s32 	%r6508, %r6507, %r3020;
	// begin inline asm
	shf.r.wrap.b32 %r3102, %r3108, %r3108, %r3105;
	// end inline asm
	// begin inline asm
	shf.r.wrap.b32 %r3106, %r3108, %r3108, %r3109;
	// end inline asm
	shr.u32 	%r6509, %r3108, 3;
	xor.b32  	%r6510, %r6509, %r3102;
	xor.b32  	%r6511, %r6510, %r3106;
	add.s32 	%r6512, %r6508, %r3092;
	add.s32 	%r6513, %r6512, %r6511;
	mov.b32 	%r3120, 1359893119;
	// begin inline asm
	shf.r.wrap.b32 %r3110, %r3120, %r3120, %r4625;
	// end inline asm
	// begin inline asm
	shf.r.wrap.b32 %r3114, %r3120, %r3120, %r4629;
	// end inline asm
	xor.b32  	%r6514, %r3114, %r3110;
	// begin inline asm
	shf.r.wrap.b32 %r3118, %r3120, %r3120, %r4633;
	// end inline asm
	xor.b32  	%r6515, %r6514, %r3118;
	ld.shared.u32 	%r6516, [K_shared];
	add.s32 	%r6517, %r6515, %r6516;
	add.s32 	%r6518, %r6517, %r6157;
	mov.b32 	%r3132, 1779033703;
	// begin inline asm
	shf.r.wrap.b32 %r3122, %r3132, %r3132, %r4637;
	// end inline asm
	// begin inline asm
	shf.r.wrap.b32 %r3126, %r3132, %r3132, %r4641;
	// end inline asm
	xor.b32  	%r6519, %r3126, %r3122;
	// begin inline asm
	shf.r.wrap.b32 %r3130, %r3132, %r3132, %r4645;
	// end inline asm
	xor.b32  	%r6520, %r6519, %r3130;
	add.s32 	%r6521, %r6518, %r6520;
	add.s32 	%r3135, %r6518, 548834271;
	add.s32 	%r3156, %r6521, -1244234484;
	// begin inline asm
	shf.r.wrap.b32 %r3134, %r3135, %r3135, %r4625;
	// end inline asm
	// begin inline asm
	shf.r.wrap.b32 %r3138, %r3135, %r3135, %r4629;
	// end inline asm
	xor.b32  	%r6522, %r3138, %r3134;
	// begin inline asm
	shf.r.wrap.b32 %r3142, %r3135, %r3135, %r4633;
	// end inline asm
	xor.b32  	%r6523, %r6522, %r3142;
	and.b32  	%r6524, %r3135, 1359893119;
	sub.s32 	%r6525, -548834272, %r6518;
	and.b32  	%r6526, %r6525, -1694144372;
	or.b32  	%r6527, %r6524, %r6526;
	ld.shared.u32 	%r6528, [K_shared+4];
	add.s32 	%r6529, %r6527, %r6523;
	add.s32 	%r6530, %r6529, %r6528;
	add.s32 	%r6531, %r6530, %r2356;
	and.b32  	%r6532, %r3156, -781301534;
	add.s32 	%r6533, %r6531, %r6532;
	// begin inline asm
	shf.r.wrap.b32 %r3146, %r3156, %r3156, %r4637;
	// end inline asm
	// begin inline asm
	shf.r.wrap.b32 %r3150, %r3156, %r3156, %r4641;
	// end inline asm
	xor.b32  	%r6534, %r3150, %r3146;
	// begin inline asm
	shf.r.wrap.b32 %r3154, %r3156, %r3156, %r4645;
	// end inline asm
	xor.b32  	%r6535, %r6534, %r3154;
	add.s32 	%r3159, %r6531, 1542638877;
	add.s32 	%r6536, %r6533, %r6535;
	add.s32 	%r3180, %r6536, 1233485744;
	// begin inline asm
	shf.r.wrap.b32 %r3158, %r3159, %r3159, %r4625;
	// end inline asm
	// begin inline asm
	shf.r.wrap.b32 %r3162, %r3159, %r3159, %r4629;
	// end inline asm
	xor.b32  	%r6537, %r3162, %r3158;
	// begin inline asm
	shf.r.wrap.b32 %r3166, %r3159, %r3159, %r4633;
	// end inline asm
	xor.b32  	%r6538, %r6537, %r3166;
	and.b32  	%r6539, %r3159, %r3135;
	sub.s32 	%r6540, 604844770, %r6531;
	and.b32  	%r6541, %r6540, 1359893119;
	or.b32  	%r6542, %r6539, %r6541;
	ld.shared.u32 	%r6543, [K_shared+8];
	add.s32 	%r6544, %r6542, %r6538;
	add.s32 	%r6545, %r6544, %r6543;
	add.s32 	%r6546, %r6545, %r2372;
	xor.b32  	%r6547, %r3156, 1779033703;
	and.b32  	%r6548, %r3180, %r6547;
	and.b32  	%r6549, %r3156, 1779033703;
	xor.b32  	%r6550, %r6548, %r6549;
	add.s32 	%r6551, %r6546, %r6550;
	// begin inline asm
	shf.r.wrap.b32 %r3170, %r3180, %r3180, %r4637;
	// end inline asm
	// begin inline asm
	shf.r.wrap.b32 %r3174, %r3180, %r3180, %r4641;
	// end inline asm
	xor.b32  	%r6552, %r3174, %r3170;
	// begin inline asm
	shf.r.wrap.b32 %r3178, %r3180, %r3180, %r4645;
	// end inline asm
	xor.b32  	%r6553, %r6552, %r3178;
	add.s32 	%r3183, %r6546, 1449989905;
	add.s32 	%r6554, %r6551, %r6553;
	add.s32 	%r3195, %r6554, -1694144372;
	// begin inline asm
	shf.r.wrap.b32 %r3182, %r3183, %r3183, %r4625;
	// end inline asm
	// begin inline asm
	shf.r.wrap.b32 %r3186, %r3183, %r3183, %r4629;
	// end inline asm
	xor.b32  	%r6555, %r3186, %r3182;
	// begin inline asm
	shf.r.wrap.b32 %r3190, %r3183, %r3183, %r4633;
	// end inline asm
	xor.b32  	%r6556, %r6555, %r3190;
	and.b32  	%r6557, %r3183, %r3159;
	sub.s32 	%r6558, -1449989906, %r6546;
	and.b32  	%r6559, %r3135, %r6558;
	or.b32  	%r6560, %r6557, %r6559;
	ld.shared.u32 	%r6561, [K_shared+12];
	add.s32 	%r6562, %r6560, %r6556;
	add.s32 	%r6563, %r6562, %r6561;
	add.s32 	%r6564, %r6563, %r2388;
	xor.b32  	%r6565, %r3180, %r3156;
	and.b32  	%r6566, %r3195, %r6565;
	and.b32  	%r6567, %r3180, %r3156;
	xor.b32  	%r6568, %r6566, %r6567;
	add.s32 	%r6569, %r6564, %r6568;
	// begin inline asm
	shf.r.wrap.b32 %r3194, %r3195, %r3195, %r4637;
	// end inline asm
	// begin inline asm
	shf.r.wrap.b32 %r3198, %r3195, %r3195, %r4641;
	// end inline asm
	xor.b32  	%r6570, %r3198, %r3194;
	// begin inline asm
	shf.r.wrap.b32 %r3202, %r3195, %r3195, %r4645;
	// end inline asm
	xor.b32  	%r6571, %r6570, %r3202;
	add.s32 	%r3207, %r6564, -1156040474;
	add.s32 	%r6572, %r6569, %r6571;
	add.s32 	%r3219, %r6572, 1359893119;
	// begin inline asm
	shf.r.wrap.b32 %r3206, %r3207, %r3207, %r4625;
	// end inline asm
	// begin inline asm
	shf.r.wrap.b32 %r3210, %r3207, %r3207, %r4629;
	// end inline asm
	xor.b32  	%r6573, %r3210, %r3206;
	// begin inline asm
	shf.r.wrap.b32 %r3214, %r3207, %r3207, %r4633;
	// end inline asm
	xor.b32  	%r6574, %r6573, %r3214;
	and.b32  	%r6575, %r3207, %r3183;
	sub.s32 	%r6576, 1156040473, %r6564;
	and.b32  	%r6577, %r3159, %r6576;
	or.b32  	%r6578, %r6575, %r6577;
	ld.shared.u32 	%r6579, [K_shared+16];
	add.s32 	%r6580, %r6578, %r3135;
	add.s32 	%r6581, %r6580, %r6574;
	add.s32 	%r6582, %r6581, %r6579;
	add.s32 	%r6583, %r6582, %r2404;
	// begin inline asm
	shf.r.wrap.b32 %r3218, %r3219, %r3219, %r4637;
	// end inline asm
	// begin inline asm
	shf.r.wrap.b32 %r3222, %r3219, %r3219, %r4641;
	// end inline asm
	xor.b32  	%r6584, %r3222, %r3218;
	// begin inline asm
	shf.r.wrap.b32 %r3226, %r3219, %r3219, %r4645;
	// end inline asm
	xor.b32  	%r6585, %r6584, %r3226;
	xor.b32  	%r6586, %r3195, %r3180;
	and.b32  	%r6587, %r3219, %r6586;
	and.b32  	%r6588, %r3195, %r3180;
	xor.b32  	%r6589, %r6587, %r6588;
	add.s32 	%r3240, %r6583, %r3156;
	add.s32 	%r6590, %r6583, %r6589;
	add.s32 	%r3252, %r6590, %r6585;
	// begin inline asm
	shf.r.wrap.b32 %r3230, %r3240, %r3240, %r4625;
	// end inline asm
	// begin inline asm
	shf.r.wrap.b32 %r3234, %r3240, %r3240, %r4629;
	// end inline asm
	xor.b32  	%r6591, %r3234, %r3230;
	// begin inline asm
	shf.r.wrap.b32 %r3238, %r3240, %r3240, %r4633;
	// end inline asm
	xor.b32  	%r6592, %r6591, %r3238;
	and.b32  	%r6593, %r3240, %r3207;
	not.b32 	%r6594, %r3240;
	and.b32  	%r6595, %r3183, %r6594;
	or.b32  	%r6596, %r6593, %r6595;
	ld.shared.u32 	%r6597, [K_shared+20];
	add.s32 	%r6598, %r6596, %r3159;
	add.s32 	%r6599, %r6598, %r6592;
	add.s32 	%r6600, %r6599, %r6597;
	add.s32 	%r6601, %r6600, %r2420;
	// begin inline asm
	shf.r.wrap.b32 %r3242, %r3252, %r3252, %r4637;
	// end inline asm
	// begin inline asm
	shf.r.wrap.b32 %r3246, %r3252, %r3252, %r4641;
	// end inline asm
	xor.b32  	%r6602, %r3246, %r3242;
	// begin inline asm
	shf.r.wrap.b32 %r3250, %r3252, %r3252, %r4645;
	// end inline asm
	xor.b32  	%r6603, %r6602, %r3250;
	xor.b32  	%r6604, %r3219, %r3195;
	and.b32  	%r6605, %r3252, %r6604;
	and.b32  	%r6606, %r3219, %r3195;
	xor.b32  	%r6607, %r6605, %r6606;
	add.s32 	%r3264, %r6601, %r3180;
	add.s32 	%r6608, %r6601, %r6607;
	add.s32 	%r3276, %r6608, %r6603;
	// begin inline asm
	shf.r.wrap.b32 %r3254, %r3264, %r3264, %r4625;
	// end inline asm
	// begin inline asm
	shf.r.wrap.b32 %r3258, %r3264, %r3264, %r4629;
	// end inline asm
	xor.b32  	%r6609, %r3258, %r3254;
	// begin inline asm
	shf.r.wrap.b32 %r3262, %r3264, %r3264, %r4633;
	// end inline asm
	xor.b32  	%r6610, %r6609, %r3262;
	and.b32  	%r6611, %r3264, %r3240;
	not.b32 	%r6612, %r3264;
	and.b32  	%r6613, %r3207, %r6612;
	or.b32  	%r6614, %r6611, %r6613;
	ld.shared.u32 	%r6615, [K_shared+24];
	add.s32 	%r6616, %r6614, %r3183;
	add.s32 	%r6617, %r6616, %r6610;
	add.s32 	%r6618, %r6617, %r6615;
	add.s32 	%r6619, %r6618, %r2436;
	// begin inline asm
	shf.r.wrap.b32 %r3266, %r3276, %r3276, %r4637;
	// end inline asm
	// begin inline asm
	shf.r.wrap.b32 %r3270, %r3276, %r3276, %r4641;
	// end inline asm
	xor.b32  	%r6620, %r3270, %r3266;
	// begin inline asm
	shf.r.wrap.b32 %r3274, %r3276, %r3276, %r4645;
	// end inline asm
	xor.b32  	%r6621, %r6620, %r3274;
	xor.b32  	%r6622, %r3252, %r3219;
	and.b32  	%r6623, %r3276, %r6622;
	and.b32  	%r6624, %r3252, %r3219;
	xor.b32  	%r6625, %r6623, %r6624;
	add.s32 	%r3288, %r6619, %r3195;
	add.s32 	%r6626, %r6619, %r6625;
	add.s32 	%r3300, %r6626, %r6621;
	// begin inline asm
	shf.r.wrap.b32 %r3278, %r3288, %r3288, %r4625;
	// end inline asm
	// begin inline asm
	shf.r.wrap.b32 %r3282, %r3288, %r3288, %r4629;
	// end inline asm
	xor.b32  	%r6627, %r3282, %r3278;
	// begin inline asm
	shf.r.wrap.b32 %r3286, %r3288, %r3288, %r4633;
	// end inline asm
	xor.b32  	%r6628, %r6627, %r3286;
	and.b32  	%r6629, %r3288, %r3264;
	not.b32 	%r6630, %r3288;
	and.b32  	%r6631, %r3240, %r6630;
	or.b32  	%r6632, %r6629, %r6631;
	ld.shared.u32 	%r6633, [K_shared+28];
	add.s32 	%r6634, %r6632, %r3207;
	add.s32 	%r6635, %r6634, %r6628;
	add.s32 	%r6636, %r6635, %r6633;
	add.s32 	%r6637, %r6636, %r2452;
	// begin inline asm
	shf.r.wrap.b32 %r3290, %r3300, %r3300, %r4637;
	// end inline asm
	// begin inline asm
	shf.r.wrap.b32 %r3294, %r3300, %r3300, %r4641;
	// end inline asm
	xor.b32  	%r6638, %r3294, %r3290;
	// begin inline asm
	shf.r.wrap.b32 %r3298, %r3300, %r3300, %r4645;
	// end inline asm
	xor.b32  	%r6639, %r6638, %r3298;
	xor.b32  	%r6640, %r3276, %r3252;
	and.b32  	%r6641, %r3300, %r6640;
	and.b32  	%r6642, %r3276, %r3252;
	xor.b32  	%r6643, %r6641, %r6642;
	add.s32 	%r3312, %r6637, %r3219;
	add.s32 	%r6644, %r6637, %r6643;
	add.s32 	%r3324, %r6644, %r6639;
	// begin inline asm
	shf.r.wrap.b32 %r3302, %r3312, %r3312, %r4625;
	// end inline asm
	// begin inline asm
	shf.r.wrap.b32 %r3306, %r3312, %r3312, %r4629;
	// end inline asm
	xor.b32  	%r6645, %r3306, %r3302;
	// begin inline asm
	shf.r.wrap.b32 %r3310, %r3312, %r3312, %r4633;
	// end inline asm
	xor.b32  	%r6646, %r6645, %r3310;
	and.b32  	%r6647, %r3312, %r3288;
	not.b32 	%r6648, %r3312;
	and.b32  	%r6649, %r3264, %r6648;
	or.b32  	%r6650, %r6647, %r6649;
	ld.shared.u32 	%r6651, [K_shared+32];
	add.s32 	%r6652, %r6650, %r3240;
	add.s32 	%r6653, %r6652, %r6646;
	add.s32 	%r6654, %r6653, %r6651;
	xor.b32  	%r6655, %r6654, -2147483648;
	// begin inline asm
	shf.r.wrap.b32 %r3314, %r3324, %r3324, %r4637;
	// end inline asm
	// begin inline asm
	shf.r.wrap.b32 %r3318, %r3324, %r3324, %r4641;
	// end inline asm
	xor.b32  	%r6656, %r3318, %r3314;
	// begin inline asm
	shf.r.wrap.b32 %r3322, %r3324, %r3324, %r4645;
	// end inline asm
	xor.b32  	%r6657, %r6656, %r3322;
	xor.b32  	%r6658, %r3300, %r3276;
	and.b32  	%r6659, %r3324, %r6658;
	and.b32  	%r6660, %r3300, %r3276;
	xor.b32  	%r6661, %r6659, %r6660;
	add.s32 	%r3336, %r6655, %r3252;
	add.s32 	%r6662, %r6655, %r6661;
	add.s32 	%r3348, %r6662, %r6657;
	// begin inline asm
	shf.r.wrap.b32 %r3326, %r3336, %r3336, %r4625;
	// end inline asm
	// begin inline asm
	shf.r.wrap.b32 %r3330, %r3336, %r3336, %r4629;
	// end inline asm
	xor.b32  	%r6663, %r3330, %r3326;
	// begin inline asm
	shf.r.wrap.b32 %r3334, %r3336, %r3336, %r4633;
	// end inline asm
	xor.b32  	%r6664, %r6663, %r3334;
	and.b32  	%r6665, %r3336, %r3312;
	not.b32 	%r6666, %r3336;
	and.b32  	%r6667, %r3288, %r6666;
	or.b32  	%r6668, %r6665, %r6667;
	ld.shared.u32 	%r6669, [K_shared+36];
	add.s32 	%r6670, %r6668, %r3264;
	add.s32 	%r6671, %r6670, %r6664;
	add.s32 	%r6672, %r6671, %r6669;
	// begin inline asm
	shf.r.wrap.b32 %r3338, %r3348, %r3348, %r4637;
	// end inline asm
	// begin inline asm
	shf.r.wrap.b32 %r3342, %r3348, %r3348, %r4641;
	// end inline asm
	xor.b32  	%r6673, %r3342, %r3338;
	// begin inline asm
	shf.r.wrap.b32 %r3346, %r3348, %r3348, %r4645;
	// end inline asm
	xor.b32  	%r6674, %r6673, %r3346;
	xor.b32  	%r6675, %r3324, %r3300;
	and.b32  	%r6676, %r3348, %r6675;
	and.b32  	%r6677, %r3324, %r3300;
	xor.b32  	%r6678, %r6676, %r6677;
	add.s32 	%r3360, %r6672, %r3276;
	add.s32 	%r6679, %r6672, %r6678;
	add.s32 	%r3372, %r6679, %r6674;
	// begin inline asm
	shf.r.wrap.b32 %r3350, %r3360, %r3360, %r4625;
	// end inline asm
	// begin inline asm
	shf.r.wrap.b32 %r3354, %r3360, %r3360, %r4629;
	// end inline asm
	xor.b32  	%r6680, %r3354, %r3350;
	// begin inline asm
	shf.r.wrap.b32 %r3358, %r3360, %r3360, %r4633;
	// end inline asm
	xor.b32  	%r6681, %r6680, %r3358;
	and.b32  	%r6682, %r3360, %r3336;
	not.b32 	%r6683, %r3360;
	and.b32  	%r6684, %r3312, %r6683;
	or.b32  	%r6685, %r6682, %r6684;
	ld.shared.u32 	%r6686, [K_shared+40];
	add.s32 	%r6687, %r6685, %r3288;
	add.s32 	%r6688, %r6687, %r6681;
	add.s32 	%r6689, %r6688, %r6686;
	// begin inline asm
	shf.r.wrap.b32 %r3362, %r3372, %r3372, %r4637;
	// end inline asm
	// begin inline asm
	shf.r.wrap.b32 %r3366, %r3372, %r3372, %r4641;
	// end inline asm
	xor.b32  	%r6690, %r3366, %r3362;
	// begin inline asm
	shf.r.wrap.b32 %r3370, %r3372, %r3372, %r4645;
	// end inline asm
	xor.b32  	%r6691, %r6690, %r3370;
	xor.b32  	%r6692, %r3348, %r3324;
	and.b32  	%r6693, %r3372, %r6692;
	and.b32  	%r6694, %r3348, %r3324;
	xor.b32  	%r6695, %r6693, %r6694;
	add.s32 	%r3384, %r6689, %r3300;
	add.s32 	%r6696, %r6689, %r6695;
	add.s32 	%r3396, %r6696, %r6691;
	// begin inline asm
	shf.r.wrap.b32 %r3374, %r3384, %r3384, %r4625;
	// end inline asm
	// begin inline asm
	shf.r.wrap.b32 %r3378, %r3384, %r3384, %r4629;
	// end inline asm
	xor.b32  	%r6697, %r3378, %r3374;
	// begin inline asm
	shf.r.wrap.b32 %r3382, %r3384, %r3384, %r4633;
	// end inline asm
	xor.b32  	%r6698, %r6697, %r3382;
	and.b32  	%r6699, %r3384, %r3360;
	not.b32 	%r6700, %r3384;
	and.b32  	%r6701, %r3336, %r6700;
	or.b32  	%r6702, %r6699, %r6701;
	ld.shared.u32 	%r6703, [K_shared+44];
	add.s32 	%r6704, %r6702, %r3312;
	add.s32 	%r6705, %r6704, %r6698;
	add.s32 	%r6706, %r6705, %r6703;
	// begin inline asm
	shf.r.wrap.b32 %r3386, %r3396, %r3396, %r4637;
	// end inline asm
	// begin inline asm
	shf.r.wrap.b32 %r3390, %r3396, %r3396, %r4641;
	// end inline asm
	xor.b32  	%r6707, %r3390, %r3386;
	// begin inline asm
	shf.r.wrap.b32 %r3394, %r3396, %r3396, %r4645;
	// end inline asm
	xor.b32  	%r6708, %r6707, %r3394;
	xor.b32  	%r6709, %r3372, %r3348;
	and.b32  	%r6710, %r3396, %r6709;
	and.b32  	%r6711, %r3372, %r3348;
	xor.b32  	%r6712, %r6710, %r6711;
	add.s32 	%r3408, %r6706, %r3324;
	add.s32 	%r6713, %r6706, %r6712;
	add.s32 	%r3420, %r6713, %r6708;
	// begin inline asm
	shf.r.wrap.b32 %r3398, %r3408, %r3408, %r4625;
	// end inline asm
	// begin inline asm
	shf.r.wrap.b32 %r3402, %r3408, %r3408, %r4629;
	// end inline asm
	xor.b32  	%r6714, %r3402, %r3398;
	// begin inline asm
	shf.r.wrap.b32 %r3406, %r3408, %r3408, %r4633;
	// end inline asm
	xor.b32  	%r6715, %r6714, %r3406;
	and.b32  	%r6716, %r3408, %r3384;
	not.b32 	%r6717, %r3408;
	and.b32  	%r6718, %r3360, %r6717;
	or.b32  	%r6719, %r6716, %r6718;
	ld.shared.u32 	%r6720, [K_shared+48];
	add.s32 	%r6721, %r6719, %r3336;
	add.s32 	%r6722, %r6721, %r6715;
	add.s32 	%r6723, %r6722, %r6720;
	// begin inline asm
	shf.r.wrap.b32 %r3410, %r3420, %r3420, %r4637;
	// end inline asm
	// begin inline asm
	shf.r.wrap.b32 %r3414, %r3420, %r3420, %r4641;
	// end inline asm
	xor.b32  	%r6724, %r3414, %r3410;
	// begin inline asm
	shf.r.wrap.b32 %r3418, %r3420, %r3420, %r4645;
	// end inline asm
	xor.b32  	%r6725, %r6724, %r3418;
	xor.b32  	%r6726, %r3396, %r3372;
	and.b32  	%r6727, %r3420, %r6726;
	and.b32  	%r6728, %r3396, %r3372;
	xor.b32  	%r6729, %r6727, %r6728;
	add.s32 	%r3432, %r6723, %r3348;
	add.s32 	%r6730, %r6723, %r6729;
	add.s32 	%r3444, %r6730, %r6725;
	// begin inline asm
	shf.r.wrap.b32 %r3422, %r3432, %r3432, %r4625;
	// end inline asm
	// begin inline asm
	shf.r.wrap.b32 %r3426, %r3432, %r3432, %r4629;
	// end inline asm
	xor.b32  	%r6731, %r3426, %r3422;
	// begin inline asm
	shf.r.wrap.b32 %r3430, %r3432, %r3432, %r4633;
	// end inline asm
	xor.b32  	%r6732, %r6731, %r3430;
	and.b32  	%r6733, %r3432, %r3408;
	not.b32 	%r6734, %r3432;
	and.b32  	%r6735, %r3384, %r6734;
	or.b32  	%r6736, %r6733, %r6735;
	ld.shared.u32 	%r6737, [K_shared+52];
	add.s32 	%r6738, %r6736, %r3360;
	add.s32 	%r6739, %r6738, %r6732;
	add.s32 	%r6740, %r6739, %r6737;
	// begin inline asm
	shf.r.wrap.b32 %r3434, %r3444, %r3444, %r4637;
	// end inline asm
	// begin inline asm
	shf.r.wrap.b32 %r3438, %r3444, %r3444, %r4641;
	// end inline asm
	xor.b32  	%r6741, %r3438, %r3434;
	// begin inline asm
	shf.r.wrap.b32 %r3442, %r3444, %r3444, %r4645;
	// end inline asm
	xor.b32  	%r6742, %r6741, %r3442;
	xor.b32  	%r6743, %r3420, %r3396;
	and.b32  	%r6744, %r3444, %r6743;
	and.b32  	%r6745, %r3420, %r3396;
	xor.b32  	%r6746, %r6744, %r6745;
	add.s32 	%r3456, %r6740, %r3372;
	add.s32 	%r6747, %r6740, %r6746;
	add.s32 	%r3468, %r6747, %r6742;
	// begin inline asm
	shf.r.wrap.b32 %r3446, %r3456, %r3456, %r4625;
	// end inline asm
	// begin inline asm
	shf.r.wrap.b32 %r3450, %r3456, %r3456, %r4629;
	// end inline asm
	xor.b32  	%r6748, %r3450, %r3446;
	// begin inline asm
	shf.r.wrap.b32 %r3454, %r3456, %r3456, %r4633;
	// end inline asm
	xor.b32  	%r6749, %r6748, %r3454;
	and.b32  	%r6750, %r3456, %r3432;
	not.b32 	%r6751, %r3456;
	and.b32  	%r6752, %r3408, %r6751;
	or.b32  	%r6753, %r6750, %r6752;
	ld.shared.u32 	%r6754, [K_shared+56];
	add.s32 	%r6755, %r6753, %r3384;
	add.s32 	%r6756, %r6755, %r6749;
	add.s32 	%r6757, %r6756, %r6754;
	// begin inline asm
	shf.r.wrap.b32 %r3458, %r3468, %r3468, %r4637;
	// end inline asm
	// begin inline asm
	shf.r.wrap.b32 %r3462, %r3468, %r3468, %r4641;
	// end inline asm
	xor.b32  	%r6758, %r3462, %r3458;
	// begin inline asm
	shf.r.wrap.b32 %r3466, %r3468, %r3468, %r4645;
	// end inline asm
	xor.b32  	%r6759, %r6758, %r3466;
	xor.b32  	%r6760, %r3444, %r3420;
	and.b32  	%r6761, %r3468, %r6760;
	and.b32  	%r6762, %r3444, %r3420;
	xor.b32  	%r6763, %r6761, %r6762;
	add.s32 	%r3480, %r6757, %r3396;
	add.s32 	%r6764, %r6757, %r6763;
	add.s32 	%r3492, %r6764, %r6759;
	// begin inline asm
	shf.r.wrap.b32 %r3470, %r3480, %r3480, %r4625;
	// end inline asm
	// begin inline asm
	shf.r.wrap.b32 %r3474, %r3480, %r3480, %r4629;
	// end inline asm
	xor.b32  	%r6765, %r3474, %r3470;
	// begin inline asm
	shf.r.wrap.b32 %r3478, %r3480, %r3480, %r4633;
	// end inline asm
	xor.b32  	%r6766, %r6765, %r3478;
	and.b32  	%r6767, %r3480, %r3456;
	not.b32 	%r6768, %r3480;
	and.b32  	%r6769, %r3432, %r6768;
	or.b32  	%r6770, %r6767, %r6769;
	ld.shared.u32 	%r6771, [K_shared+60];
	add.s32 	%r6772, %r6770, %r3408;
	add.s32 	%r6773, %r6772, %r6766;
	add.s32 	%r6774, %r6773, %r6771;
	add.s32 	%r6775, %r6774, 256;
	// begin inline asm
	shf.r.wrap.b32 %r3482, %r3492, %r3492, %r4637;
	// end inline asm
	// begin inline asm
	shf.r.wrap.b32 %r3486, %r3492, %r3492, %r4641;
	// end inline asm
	xor.b32  	%r6776, %r3486, %r3482;
	// begin inline asm
	shf.r.wrap.b32 %r3490, %r3492, %r3492, %r4645;
	// end inline asm
	xor.b32  	%r6777, %r6776, %r3490;
	xor.b32  	%r6778, %r3468, %r3444;
	and.b32  	%r6779, %r3492, %r6778;
	and.b32  	%r6780, %r3468, %r3444;
	xor.b32  	%r6781, %r6779, %r6780;
	add.s32 	%r3504, %r6775, %r3420;
	add.s32 	%r6782, %r6775, %r6781;
	add.s32 	%r3516, %r6782, %r6777;
	// begin inline asm
	shf.r.wrap.b32 %r3494, %r3504, %r3504, %r4625;
	// end inline asm
	// begin inline asm
	shf.r.wrap.b32 %r3498, %r3504, %r3504, %r4629;
	// end inline asm
	xor.b32  	%r6783, %r3498, %r3494;
	// begin inline asm
	shf.r.wrap.b32 %r3502, %r3504, %r3504, %r4633;
	// end inline asm
	xor.b32  	%r6784, %r6783, %r3502;
	and.b32  	%r6785, %r3504, %r3480;
	not.b32 	%r6786, %r3504;
	and.b32  	%r6787, %r3456, %r6786;
	or.b32  	%r6788, %r6785, %r6787;
	ld.shared.u32 	%r6789, [K_shared+64];
	add.s32 	%r6790, %r6788, %r3432;
	add.s32 	%r6791, %r6790, %r6784;
	add.s32 	%r6792, %r6791, %r6789;
	add.s32 	%r6793, %r6792, %r2596;
	// begin inline asm
	shf.r.wrap.b32 %r3506, %r3516, %r3516, %r4637;
	// end inline asm
	// begin inline asm
	shf.r.wrap.b32 %r3510, %r3516, %r3516, %r4641;
	// end inline asm
	xor.b32  	%r6794, %r3510, %r3506;
	// begin inline asm
	shf.r.wrap.b32 %r3514, %r3516, %r3516, %r4645;
	// end inline asm
	xor.b32  	%r6795, %r6794, %r3514;
	xor.b32  	%r6796, %r3492, %r3468;
	and.b32  	%r6797, %r3516, %r6796;
	and.b32  	%r6798, %r3492, %r3468;
	xor.b32  	%r6799, %r6797, %r6798;
	add.s32 	%r3528, %r6793, %r3444;
	add.s32 	%r6800, %r6793, %r6799;
	add.s32 	%r3540, %r6800, %r6795;
	// begin inline asm
	shf.r.wrap.b32 %r3518, %r3528, %r3528, %r4625;
	// end inline asm
	// begin inline asm
	shf.r.wrap.b32 %r3522, %r3528, %r3528, %r4629;
	// end inline asm
	xor.b32  	%r6801, %r3522, %r3518;
	// begin inline asm
	shf.r.wrap.b32 %r3526, %r3528, %r3528, %r4633;
	// end inline asm
	xor.b32  	%r6802, %r6801, %r3526;
	and.b32  	%r6803, %r3528, %r3504;
	not.b32 	%r6804, %r3528;
	and.b32  	%r6805, %r3480, %r6804;
	or.b32  	%r6806, %r6803, %r6805;
	ld.shared.u32 	%r6807, [K_shared+68];
	add.s32 	%r6808, %r6806, %r3456;
	add.s32 	%r6809, %r6808, %r6802;
	add.s32 	%r6810, %r6809, %r6807;
	add.s32 	%r6811, %r6810, %r2612;
	// begin inline asm
	shf.r.wrap.b32 %r3530, %r3540, %r3540, %r4637;
	// end inline asm
	// begin inline asm
	shf.r.wrap.b32 %r3534, %r3540, %r3540, %r4641;
	// end inline asm
	xor.b32  	%r6812, %r3534, %r3530;
	// begin inline asm
	shf.r.wrap.b32 %r3538, %r3540, %r3540, %r4645;
	// end inline asm
	xor.b32  	%r6813, %r6812, %r3538;
	xor.b32  	%r6814, %r3516, %r3492;
	and.b32  	%r6815, %r3540, %r6814;
	and.b32  	%r6816, %r3516, %r3492;
	xor.b32  	%r6817, %r6815, %r6816;
	add.s32 	%r3552, %r6811, %r3468;
	add.s32 	%r6818, %r6811, %r6817;
	add.s32 	%r3564, %r6818, %r6813;
	// begin inline asm
	shf.r.wrap.b32 %r3542, %r3552, %r3552, %r4625;
	// end inline asm
	// begin inline asm
	shf.r.wrap.b32 %r3546, %r3552, %r3552, %r4629;
	// end inline asm
	xor.b32  	%r6819, %r3546, %r3542;
	// begin inline asm
	shf.r.wrap.b32 %r3550, %r3552, %r3552, %r4633;
	// end inline asm
	xor.b32  	%r6820, %r6819, %r3550;
	and.b32  	%r6821, %r3552, %r3528;
	not.b32 	%r6822, %r3552;
	and.b32  	%r6823, %r3504, %r6822;
	or.b32  	%r6824, %r6821, %r6823;
	ld.shared.u32 	%r6825, [K_shared+72];
	add.s32 	%r6826, %r6824, %r3480;
	add.s32 	%r6827, %r6826, %r6820;
	add.s32 	%r6828, %r6827, %r6825;
	add.s32 	%r6829, %r6828, %r2628;
	// begin inline asm
	shf.r.wrap.b32 %r3554, %r3564, %r3564, %r4637;
	// end inline asm
	// begin inline asm
	shf.r.wrap.b32 %r3558, %r3564, %r3564, %r4641;
	// end inline asm
	xor.b32  	%r6830, %r3558, %r3554;
	// begin inline asm
	shf.r.wrap.b32 %r3562, %r3564, %r3564, %r4645;
	// end inline asm
	xor.b32  	%r6831, %r6830, %r3562;
	xor.b32  	%r6832, %r3540, %r3516;
	and.b32  	%r6833, %r3564, %r6832;
	and.b32  	%r6834, %r3540, %r3516;
	xor.b32  	%r6835, %r6833, %r6834;
	add.s32 	%r3576, %r6829, %r3492;
	add.s32 	%r6836, %r6829, %r6835;
	add.s32 	%r3588, %r6836, %r6831;
	// begin inline asm
	shf.r.wrap.b32 %r3566, %r3576, %r3576, %r4625;
	// end inline asm
	// begin inline asm
	shf.r.wrap.b32 %r3570, %r3576, %r3576, %r4629;
	// end inline asm
	xor.b32  	%r6837, %r3570, %r3566;
	// begin inline asm
	shf.r.wrap.b32 %r3574, %r3576, %r3576, %r4633;
	// end inline asm
	xor.b32  	%r6838, %r6837, %r3574;
	and.b32  	%r6839, %r3576, %r3552;
	not.b32 	%r6840, %r3576;
	and.b32  	%r6841, %r3528, %r6840;
	or.b32  	%r6842, %r6839, %r6841;
	ld.shared.u32 	%r6843, [K_shared+76];
	add.s32 	%r6844, %r6842, %r3504;
	add.s32 	%r6845, %r6844, %r6838;
	add.s32 	%r6846, %r6845, %r6843;
	add.s32 	%r6847, %r6846, %r2644;
	// begin inline asm
	shf.r.wrap.b32 %r3578, %r3588, %r3588, %r4637;
	// end inline asm
	// begin inline asm
	shf.r.wrap.b32 %r3582, %r3588, %r3588, %r4641;
	// end inline asm
	xor.b32  	%r6848, %r3582, %r3578;
	// begin inline asm
	shf.r.wrap.b32 %r3586, %r3588, %r3588, %r4645;
	// end inline asm
	xor.b32  	%r6849, %r6848, %r3586;
	xor.b32  	%r6850, %r3564, %r3540;
	and.b32  	%r6851, %r3588, %r6850;
	and.b32  	%r6852, %r3564, %r3540;
	xor.b32  	%r6853, %r6851, %r6852;
	add.s32 	%r3600, %r6847, %r3516;
	add.s32 	%r6854, %r6847, %r6853;
	add.s32 	%r3612, %r6854, %r6849;
	// begin inline asm
	shf.r.wrap.b32 %r3590, %r3600, %r3600, %r4625;
	// end inline asm
	// begin inline asm
	shf.r.wrap.b32 %r3594, %r3600, %r3600, %r4629;
	// end inline asm
	xor.b32  	%r6855, %r3594, %r3590;
	// begin inline asm
	shf.r.wrap.b32 %r3598, %r3600, %r3600, %r4633;
	// end inline asm
	xor.b32  	%r6856, %r6855, %r3598;
	and.b32  	%r6857, %r3600, %r3576;
	not.b32 	%r6858, %r3600;
	and.b32  	%r6859, %r3552, %r6858;
	or.b32  	%r6860, %r6857, %r6859;
	ld.shared.u32 	%r6861, [K_shared+80];
	add.s32 	%r6862, %r6860, %r3528;
	add.s32 	%r6863, %r6862, %r6856;
	add.s32 	%r6864, %r6863, %r6861;
	add.s32 	%r6865, %r6864, %r2660;
	// begin inline asm
	shf.r.wrap.b32 %r3602, %r3612, %r3612, %r4637;
	// end inline asm
	// begin inline asm
	shf.r.wrap.b32 %r3606, %r3612, %r3612, %r4641;
	// end inline asm
	xor.b32  	%r6866, %r3606, %r3602;
	// begin inline asm
	shf.r.wrap.b32 %r3610, %r3612, %r3612, %r4645;
	// end inline asm
	xor.b32  	%r6867, %r6866, %r3610;
	xor.b32  	%r6868, %r3588, %r3564;
	and.b32  	%r6869, %r3612, %r6868;
	and.b32  	%r6870, %r3588, %r3564;
	xor.b32  	%r6871, %r6869, %r6870;
	add.s32 	%r3624, %r6865, %r3540;
	add.s32 	%r6872, %r6865, %r6871;
	add.s32 	%r3636, %r6872, %r6867;
	// begin inline asm
	shf.r.wrap.b32 %r3614, %r3624, %r3624, %r4625;
	// end inline asm
	// begin inline asm
	shf.r.wrap.b32 %r3618, %r3624, %r3624, %r4629;
	// end inline asm
	xor.b32  	%r6873, %r3618, %r3614;
	// begin inline asm
	shf.r.wrap.b32 %r3622, %r3624, %r3624, %r4633;
	// end inline asm
	xor.b32  	%r6874, %r6873, %r3622;
	and.b32  	%r6875, %r3624, %r3600;
	not.b32 	%r6876, %r3624;
	and.b32  	%r6877, %r3576, %r6876;
	or.b32  	%r6878, %r6875, %r6877;
	ld.shared.u32 	%r6879, [K_shared+84];
	add.s32 	%r6880, %r6878, %r3552;
	add.s32 	%r6881, %r6880, %r6874;
	add.s32 	%r6882, %r6881, %r6879;
	add.s32 	%r6883, %r6882, %r2676;
	// begin inline asm
	shf.r.wrap.b32 %r3626, %r3636, %r3636, %r4637;
	// end inline asm
	// begin inline asm
	shf.r.wrap.b32 %r3630, %r3636, %r3636, %r4641;
	// end inline asm
	xor.b32  	%r6884, %r3630, %r3626;
	// begin inline asm
	shf.r.wrap.b32 %r3634, %r3636, %r3636, %r4645;
	// end inline asm
	xor.b32  	%r6885, %r6884, %r3634;
	xor.b32  	%r6886, %r3612, %r3588;
	and.b32  	%r6887, %r3636, %r6886;
	and.b32  	%r6888, %r3612, %r3588;
	xor.b32  	%r6889, %r6887, %r6888;
	add.s32 	%r3648, %r6883, %r3564;
	add.s32 	%r6890, %r6883, %r6889;
	add.s32 	%r3660, %r6890, %r6885;
	// begin inline asm
	shf.r.wrap.b32 %r3638, %r3648, %r3648, %r4625;
	// end inline asm
	// begin inline asm
	shf.r.wrap.b32 %r3642, %r3648, %r3648, %r4629;
	// end inline asm
	xor.b32  	%r6891, %r3642, %r3638;
	// begin inline asm
	shf.r.wrap.b32 %r3646, %r3648, %r3648, %r4633;
	// end inline asm
	xor.b32  	%r6892, %r6891, %r3646;
	and.b32  	%r6893, %r3648, %r3624;
	not.b32 	%r6894, %r3648;
	and.b32  	%r6895, %r3600, %r6894;
	or.b32  	%r6896, %r6893, %r6895;
	ld.shared.u32 	%r6897, [K_shared+88];
	add.s32 	%r6898, %r6896, %r3576;
	add.s32 	%r6899, %r6898, %r6892;
	add.s32 	%r6900, %r6899, %r6897;
	add.s32 	%r6901, %r6900, %r2471;
	// begin inline asm
	shf.r.wrap.b32 %r3650, %r3660, %r3660, %r4637;
	// end inline asm
	// begin inline asm
	shf.r.wrap.b32 %r3654, %r3660, %r3660, %r4641;
	// end inline asm
	xor.b32  	%r6902, %r3654, %r3650;
	// begin inline asm
	shf.r.wrap.b32 %r3658, %r3660, %r3660, %r4645;
	// end inline asm
	xor.b32  	%r6903, %r6902, %r3658;
	xor.b32  	%r6904, %r3636, %r3612;
	and.b32  	%r6905, %r3660, %r6904;
	and.b32  	%r6906, %r3636, %r3612;
	xor.b32  	%r6907, %r6905, %r6906;
	add.s32 	%r3672, %r6901, %r3588;
	add.s32 	%r6908, %r6901, %r6907;
	add.s32 	%r3684, %r6908, %r6903;
	// begin inline asm
	shf.r.wrap.b32 %r3662, %r3672, %r3672, %r4625;
	// end inline asm
	// begin inline asm
	shf.r.wrap.b32 %r3666, %r3672, %r3672, %r4629;
	// end inline asm
	xor.b32  	%r6909, %r3666, %r3662;
	// begin inline asm
	shf.r.wrap.b32 %r3670, %r3672, %r3672, %r4633;
	// end inline asm
	xor.b32  	%r6910, %r6909, %r3670;
	and.b32  	%r6911, %r3672, %r3648;
	not.b32 	%r6912, %r3672;
	and.b32  	%r6913, %r3624, %r6912;
	or.b32  	%r6914, %r6911, %r6913;
	ld.shared.u32 	%r6915, [K_shared+92];
	add.s32 	%r6916, %r6914, %r3600;
	add.s32 	%r6917, %r6916, %r6910;
	add.s32 	%r6918, %r6917, %r6915;
	add.s32 	%r6919, %r6918, %r2708;
	// begin inline asm
	shf.r.wrap.b32 %r3674, %r3684, %r3684, %r4637;
	// end inline asm
	// begin inline asm
	shf.r.wrap.b32 %r3678, %r3684, %r3684, %r4641;
	// end inline asm
	xor.b32  	%r6920, %r3678, %r3674;
	// begin inline asm
	shf.r.wrap.b32 %r3682, %r3684, %r3684, %r4645;
	// end inline asm
	xor.b32  	%r6921, %r6920, %r3682;
	xor.b32  	%r6922, %r3660, %r3636;
	and.b32  	%r6923, %r3684, %r6922;
	and.b32  	%r6924, %r3660, %r3636;
	xor.b32  	%r6925, %r6923, %r6924;
	add.s32 	%r3696, %r6919, %r3612;
	add.s32 	%r6926, %r6919, %r6925;
	add.s32 	%r3708, %r6926, %r6921;
	// begin inline asm
	shf.r.wrap.b32 %r3686, %r3696, %r3696, %r4625;
	// end inline asm
	// begin inline asm
	shf.r.wrap.b32 %r3690, %r3696, %r3696, %r4629;
	// end inline asm
	xor.b32  	%r6927, %r3690, %r3686;
	// begin inline asm
	shf.r.wrap.b32 %r3694, %r3696, %r3696, %r4633;
	// end inline asm
	xor.b32  	%r6928, %r6927, %r3694;
	and.b32  	%r6929, %r3696, %r3672;
	not.b32 	%r6930, %r3696;
	and.b32  	%r6931, %r3648, %r6930;
	or.b32  	%r6932, %r6929, %r6931;
	ld.shared.u32 	%r6933, [K_shared+96];
	add.s32 	%r6934, %r6932, %r3624;
	add.s32 	%r6935, %r6934, %r6928;
	add.s32 	%r6936, %r6935, %r6933;
	add.s32 	%r6937, %r6936, %r2503;
	// begin inline asm
	shf.r.wrap.b32 %r3698, %r3708, %r3708, %r4637;
	// end inline asm
	// begin inline asm
	shf.r.wrap.b32 %r3702, %r3708, %r3708, %r4641;
	// end inline asm
	xor.b32  	%r6938, %r3702, %r3698;
	// begin inline asm
	shf.r.wrap.b32 %r3706, %r3708, %r3708, %r4645;
	// end inline asm
	xor.b32  	%r6939, %r6938, %r3706;
	xor.b32  	%r6940, %r3684, %r3660;
	and.b32  	%r6941, %r3708, %r6940;
	and.b32  	%r6942, %r3684, %r3660;
	xor.b32  	%r6943, %r6941, %r6942;
	add.s32 	%r3720, %r6937, %r3636;
	add.s32 	%r6944, %r6937, %r6943;
	add.s32 	%r3732, %r6944, %r6939;
	// begin inline asm
	shf.r.wrap.b32 %r3710, %r3720, %r3720, %r4625;
	// end inline asm
	// begin inline asm
	shf.r.wrap.b32 %r3714, %r3720, %r3720, %r4629;
	// end inline asm
	xor.b32  	%r6945, %r3714, %r3710;
	// begin inline asm
	shf.r.wrap.b32 %r3718, %r3720, %r3720, %r4633;
	// end inline asm
	xor.b32  	%r6946, %r6945, %r3718;
	and.b32  	%r6947, %r3720, %r3696;
	not.b32 	%r6948, %r3720;
	and.b32  	%r6949, %r3672, %r6948;
	or.b32  	%r6950, %r6947, %r6949;
	ld.shared.u32 	%r6951, [K_shared+100];
	add.s32 	%r6952, %r6950, %r3648;
	add.s32 	%r6953, %r6952, %r6946;
	add.s32 	%r6954, %r6953, %r6951;
	add.s32 	%r6955, %r6954, %r2740;
	// begin inline asm
	shf.r.wrap.b32 %r3722, %r3732, %r3732, %r4637;
	// end inline asm
	// begin inline asm
	shf.r.wrap.b32 %r3726, %r3732, %r3732, %r4641;
	// end inline asm
	xor.b32  	%r6956, %r3726, %r3722;
	// begin inline asm
	shf.r.wrap.b32 %r3730, %r3732, %r3732, %r4645;
	// end inline asm
	xor.b32  	%r6957, %r6956, %r3730;
	xor.b32  	%r6958, %r3708, %r3684;
	and.b32  	%r6959, %r3732, %r6958;
	and.b32  	%r6960, %r3708, %r3684;
	xor.b32  	%r6961, %r6959, %r6960;
	add.s32 	%r3744, %r6955, %r3660;
	add.s32 	%r6962, %r6955, %r6961;
	add.s32 	%r3756, %r6962, %r6957;
	// begin inline asm
	shf.r.wrap.b32 %r3734, %r3744, %r3744, %r4625;
	// end inline asm
	// begin inline asm
	shf.r.wrap.b32 %r3738, %r3744, %r3744, %r4629;
	// end inline asm
	xor.b32  	%r6963, %r3738, %r3734;
	// begin inline asm
	shf.r.wrap.b32 %r3742, %r3744, %r3744, %r4633;
	// end inline asm
	xor.b32  	%r6964, %r6963, %r3742;
	and.b32  	%r6965, %r3744, %r3720;
	not.b32 	%r6966, %r3744;
	and.b32  	%r6967, %r3696, %r6966;
	or.b32  	%r6968, %r6965, %r6967;
	ld.shared.u32 	%r6969, [K_shared+104];
	add.s32 	%r6970, %r6968, %r3672;
	add.s32 	%r6971, %r6970, %r6964;
	add.s32 	%r6972, %r6971, %r6969;
	add.s32 	%r6973, %r6972, %r2756;
	// begin inline asm
	shf.r.wrap.b32 %r3746, %r3756, %r3756, %r4637;
	// end inline asm
	// begin inline asm
	shf.r.wrap.b32 %r3750, %r3756, %r3756, %r4641;
	// end inline asm
	xor.b32  	%r6974, %r3750, %r3746;
	// begin inline asm
	shf.r.wrap.b32 %r3754, %r3756, %r3756, %r4645;
	// end inline asm
	xor.b32  	%r6975, %r6974, %r3754;
	xor.b32  	%r6976, %r3732, %r3708;
	and.b32  	%r6977, %r3756, %r6976;
	and.b32  	%r6978, %r3732, %r3708;
	xor.b32  	%r6979, %r6977, %r6978;
	add.s32 	%r3768, %r6973, %r3684;
	add.s32 	%r6980, %r6973, %r6979;
	add.s32 	%r3780, %r6980, %r6975;
	// begin inline asm
	shf.r.wrap.b32 %r3758, %r3768, %r3768, %r4625;
	// end inline asm
	// begin inline asm
	shf.r.wrap.b32 %r3762, %r3768, %r3768, %r4629;
	// end inline asm
	xor.b32  	%r6981, %r3762, %r3758;
	// begin inline asm
	shf.r.wrap.b32 %r3766, %r3768, %r3768, %r4633;
	// end inline asm
	xor.b32  	%r6982, %r6981, %r3766;
	and.b32  	%r6983, %r3768, %r3744;
	not.b32 	%r6984, %r3768;
	and.b32  	%r6985, %r3720, %r6984;
	or.b32  	%r6986, %r6983, %r6985;
	ld.shared.u32 	%r6987, [K_shared+108];
	add.s32 	%r6988, %r6986, %r3696;
	add.s32 	%r6989, %r6988, %r6982;
	add.s32 	%r6990, %r6989, %r6987;
	add.s32 	%r6991, %r6990, %r2772;
	// begin inline asm
	shf.r.wrap.b32 %r3770, %r3780, %r3780, %r4637;
	// end inline asm
	// begin inline asm
	shf.r.wrap.b32 %r3774, %r3780, %r3780, %r4641;
	// end inline asm
	xor.b32  	%r6992, %r3774, %r3770;
	// begin inline asm
	shf.r.wrap.b32 %r3778, %r3780, %r3780, %r4645;
	// end inline asm
	xor.b32  	%r6993, %r6992, %r3778;
	xor.b32  	%r6994, %r3756, %r3732;
	and.b32  	%r6995, %r3780, %r6994;
	and.b32  	%r6996, %r3756, %r3732;
	xor.b32  	%r6997, %r6995, %r6996;
	add.s32 	%r3792, %r6991, %r3708;
	add.s32 	%r6998, %r6991, %r6997;
	add.s32 	%r3804, %r6998, %r6993;
	// begin inline asm
	shf.r.wrap.b32 %r3782, %r3792, %r3792, %r4625;
	// end inline asm
	// begin inline asm
	shf.r.wrap.b32 %r3786, %r3792, %r3792, %r4629;
	// end inline asm
	xor.b32  	%r6999, %r3786, %r3782;
	// begin inline asm
	shf.r.wrap.b32 %r3790, %r3792, %r3792, %r4633;
	// end inline asm
	xor.b32  	%r7000, %r6999, %r3790;
	and.b32  	%r7001, %r3792, %r3768;
	not.b32 	%r7002, %r3792;
	and.b32  	%r7003, %r3744, %r7002;
	or.b32  	%r7004, %r7001, %r7003;
	ld.shared.u32 	%r7005, [K_shared+112];
	add.s32 	%r7006, %r7004, %r3720;
	add.s32 	%r7007, %r7006, %r7000;
	add.s32 	%r7008, %r7007, %r7005;
	add.s32 	%r7009, %r7008, %r2788;
	// begin inline asm
	shf.r.wrap.b32 %r3794, %r3804, %r3804, %r4637;
	// end inline asm
	// begin inline asm
	shf.r.wrap.b32 %r3798, %r3804, %r3804, %r4641;
	// end inline asm
	xor.b32  	%r7010, %r3798, %r3794;
	// begin inline asm
	shf.r.wrap.b32 %r3802, %r3804, %r3804, %r4645;
	// end inline asm
	xor.b32  	%r7011, %r7010, %r3802;
	xor.b32  	%r7012, %r3780, %r3756;
	and.b32  	%r7013, %r3804, %r7012;
	and.b32  	%r7014, %r3780, %r3756;
	xor.b32  	%r7015, %r7013, %r7014;
	add.s32 	%r3816, %r7009, %r3732;
	add.s32 	%r7016, %r7009, %r7015;
	add.s32 	%r3828, %r7016, %r7011;
	// begin inline asm
	shf.r.wrap.b32 %r3806, %r3816, %r3816, %r4625;
	// end inline asm
	// begin inline asm
	shf.r.wrap.b32 %r3810, %r3816, %r3816, %r4629;
	// end inline asm
	xor.b32  	%r7017, %r3810, %r3806;
	// begin inline asm
	shf.r.wrap.b32 %r3814, %r3816, %r3816, %r4633;
	// end inline asm
	xor.b32  	%r7018, %r7017, %r3814;
	and.b32  	%r7019, %r3816, %r3792;
	not.b32 	%r7020, %r3816;
	and.b32  	%r7021, %r3768, %r7020;
	or.b32  	%r7022, %r7019, %r7021;
	ld.shared.u32 	%r7023, [K_shared+116];
	add.s32 	%r7024, %r7022, %r3744;
	add.s32 	%r7025, %r7024, %r7018;
	add.s32 	%r7026, %r7025, %r7023;
	add.s32 	%r7027, %r7026, %r2804;
	// begin inline asm
	shf.r.wrap.b32 %r3818, %r3828, %r3828, %r4637;
	// end inline asm
	// begin inline asm
	shf.r.wrap.b32 %r3822, %r3828, %r3828, %r4641;
	// end inline asm
	xor.b32  	%r7028, %r3822, %r3818;
	// begin inline asm
	shf.r.wrap.b32 %r3826, %r3828, %r3828, %r4645;
	// end inline asm
	xor.b32  	%r7029, %r7028, %r3826;
	xor.b32  	%r7030, %r3804, %r3780;
	and.b32  	%r7031, %r3828, %r7030;
	and.b32  	%r7032, %r3804, %r3780;
	xor.b32  	%r7033, %r7031, %r7032;
	add.s32 	%r3840, %r7027, %r3756;
	add.s32 	%r7034, %r7027, %r7033;
	add.s32 	%r3852, %r7034, %r7029;
	// begin inline asm
	shf.r.wrap.b32 %r3830, %r3840, %r3840, %r4625;
	// end inline asm
	// begin inline asm
	shf.r.wrap.b32 %r3834, %r3840, %r3840, %r4629;
	// end inline asm
	xor.b32  	%r7035, %r3834, %r3830;
	// begin inline asm
	shf.r.wrap.b32 %r3838, %r3840, %r3840, %r4633;
	// end inline asm
	xor.b32  	%r7036, %r7035, %r3838;
	and.b32  	%r7037, %r3840, %r3816;
	not.b32 	%r7038, %r3840;
	and.b32  	%r7039, %r3792, %r7038;
	or.b32  	%r7040, %r7037, %r7039;
	ld.shared.u32 	%r7041, [K_shared+120];
	add.s32 	%r7042, %r7040, %r3768;
	add.s32 	%r7043, %r7042, %r7036;
	add.s32 	%r7044, %r7043, %r7041;
	add.s32 	%r7045, %r7044, %r2820;
	// begin inline asm
	shf.r.wrap.b32 %r3842, %r3852, %r3852, %r4637;
	// end inline asm
	// begin inline asm
	shf.r.wrap.b32 %r3846, %r3852, %r3852, %r4641;
	// end inline asm
	xor.b32  	%r7046, %r3846, %r3842;
	// begin inline asm
	shf.r.wrap.b32 %r3850, %r3852, %r3852, %r4645;
	// end inline asm
	xor.b32  	%r7047, %r7046, %r3850;
	xor.b32  	%r7048, %r3828, %r3804;
	and.b32  	%r7049, %r3852, %r7048;
	and.b32  	%r7050, %r3828, %r3804;
	xor.b32  	%r7051, %r7049, %r7050;
	add.s32 	%r3864, %r7045, %r3780;
	add.s32 	%r7052, %r7045, %r7051;
	add.s32 	%r3876, %r7052, %r7047;
	// begin inline asm
	shf.r.wrap.b32 %r3854, %r3864, %r3864, %r4625;
	// end inline asm
	// begin inline asm
	shf.r.wrap.b32 %r3858, %r3864, %r3864, %r4629;
	// end inline asm
	xor.b32  	%r7053, %r3858, %r3854;
	// begin inline asm
	shf.r.wrap.b32 %r3862, %r3864, %r3864, %r4633;
	// end inline asm
	xor.b32  	%r7054, %r7053, %r3862;
	and.b32  	%r7055, %r3864, %r3840;
	not.b32 	%r7056, %r3864;
	and.b32  	%r7057, %r3816, %r7056;
	or.b32  	%r7058, %r7055, %r7057;
	ld.shared.u32 	%r7059, [K_shared+124];
	add.s32 	%r7060, %r7058, %r3792;
	add.s32 	%r7061, %r7060, %r7054;
	add.s32 	%r7062, %r7061, %r7059;
	add.s32 	%r7063, %r7062, %r2615;
	// begin inline asm
	shf.r.wrap.b32 %r3866, %r3876, %r3876, %r4637;
	// end inline asm
	// begin inline asm
	shf.r.wrap.b32 %r3870, %r3876, %r3876, %r4641;
	// end inline asm
	xor.b32  	%r7064, %r3870, %r3866;
	// begin inline asm
	shf.r.wrap.b32 %r3874, %r3876, %r3876, %r4645;
	// end inline asm
	xor.b32  	%r7065, %r7064, %r3874;
	xor.b32  	%r7066, %r3852, %r3828;
	and.b32  	%r7067, %r3876, %r7066;
	and.b32  	%r7068, %r3852, %r3828;
	xor.b32  	%r7069, %r7067, %r7068;
	add.s32 	%r3888, %r7063, %r3804;
	add.s32 	%r7070, %r7063, %r7069;
	add.s32 	%r3900, %r7070, %r7065;
	// begin inline asm
	shf.r.wrap.b32 %r3878, %r3888, %r3888, %r4625;
	// end inline asm
	// begin inline asm
	shf.r.wrap.b32 %r3882, %r3888, %r3888, %r4629;
	// end inline asm
	xor.b32  	%r7071, %r3882, %r3878;
	// begin inline asm
	shf.r.wrap.b32 %r3886, %r3888, %r3888, %r4633;
	// end inline asm
	xor.b32  	%r7072, %r7071, %r3886;
	and.b32  	%r7073, %r3888, %r3864;
	not.b32 	%r7074, %r3888;
	and.b32  	%r7075, %r3840, %r7074;
	or.b32  	%r7076, %r7073, %r7075;
	ld.shared.u32 	%r7077, [K_shared+128];
	add.s32 	%r7078, %r7076, %r3816;
	add.s32 	%r7079, %r7078, %r7072;
	add.s32 	%r7080, %r7079, %r7077;
	add.s32 	%r7081, %r7080, %r2852;
	// begin inline asm
	shf.r.wrap.b32 %r3890, %r3900, %r3900, %r4637;
	// end inline asm
	// begin inline asm
	shf.r.wrap.b32 %r3894, %r3900, %r3900, %r4641;
	// end inline asm
	xor.b32  	%r7082, %r3894, %r3890;
	// begin inline asm
	shf.r.wrap.b32 %r3898, %r3900, %r3900, %r4645;
	// end inline asm
	xor.b32  	%r7083, %r7082, %r3898;
	xor.b32  	%r7084, %r3876, %r3852;
	and.b32  	%r7085, %r3900, %r7084;
	and.b32  	%r7086, %r3876, %r3852;
	xor.b32  	%r7087, %r7085, %r7086;
	add.s32 	%r3912, %r7081, %r3828;
	add.s32 	%r7088, %r7081, %r7087;
	add.s32 	%r3924, %r7088, %r7083;
	// begin inline asm
	shf.r.wrap.b32 %r3902, %r3912, %r3912, %r4625;
	// end inline asm
	// begin inline asm
	shf.r.wrap.b32 %r3906, %r3912, %r3912, %r4629;
	// end inline asm
	xor.b32  	%r7089, %r3906, %r3902;
	// begin inline asm
	shf.r.wrap.b32 %r3910, %r3912, %r3912, %r4633;
	// end inline asm
	xor.b32  	%r7090, %r7089, %r3910;
	and.b32  	%r7091, %r3912, %r3888;
	not.b32 	%r7092, %r3912;
	and.b32  	%r7093, %r3864, %r7092;
	or.b32  	%r7094, %r7091, %r7093;
	ld.shared.u32 	%r7095, [K_shared+132];
	add.s32 	%r7096, %r7094, %r3840;
	add.s32 	%r7097, %r7096, %r7090;
	add.s32 	%r7098, %r7097, %r7095;
	add.s32 	%r7099, %r7098, %r2868;
	// begin inline asm
	shf.r.wrap.b32 %r3914, %r3924, %r3924, %r4637;
	// end inline asm
	// begin inline asm
	shf.r.wrap.b32 %r3918, %r3924, %r3924, %r4641;
	// end inline asm
	xor.b32  	%r7100, %r3918, %r3914;
	// begin inline asm
	shf.r.wrap.b32 %r3922, %r3924, %r3924, %r4645;
	// end inline asm
	xor.b32  	%r7101, %r7100, %r3922;
	xor.b32  	%r7102, %r3900, %r3876;
	and.b32  	%r7103, %r3924, %r7102;
	and.b32  	%r7104, %r3900, %r3876;
	xor.b32  	%r7105, %r7103, %r7104;
	add.s32 	%r3936, %r7099, %r3852;
	add.s32 	%r7106, %r7099, %r7105;
	add.s32 	%r3948, %r7106, %r7101;
	// begin inline asm
	shf.r.wrap.b32 %r3926, %r3936, %r3936, %r4625;
	// end inline asm
	// begin inline asm
	shf.r.wrap.b32 %r3930, %r3936, %r3936, %r4629;
	// end inline asm
	xor.b32  	%r7107, %r3930, %r3926;
	// begin inline asm
	shf.r.wrap.b32 %r3934, %r3936, %r3936, %r4633;
	// end inline asm
	xor.b32  	%r7108, %r7107, %r3934;
	and.b32  	%r7109, %r3936, %r3912;
	not.b32 	%r7110, %r3936;
	and.b32  	%r7111, %r3888, %r7110;
	or.b32  	%r7112, %r7109, %r7111;
	ld.shared.u32 	%r7113, [K_shared+136];
	add.s32 	%r7114, %r7112, %r3864;
	add.s32 	%r7115, %r7114, %r7108;
	add.s32 	%r7116, %r7115, %r7113;
	add.s32 	%r7117, %r7116, %r2884;
	// begin inline asm
	shf.r.wrap.b32 %r3938, %r3948, %r3948, %r4637;
	// end inline asm
	// begin inline asm
	shf.r.wrap.b32 %r3942, %r3948, %r3948, %r4641;
	// end inline asm
	xor.b32  	%r7118, %r3942, %r3938;
	// begin inline asm
	shf.r.wrap.b32 %r3946, %r3948, %r3948, %r4645;
	// end inline asm
	xor.b32  	%r7119, %r7118, %r3946;
	xor.b32  	%r7120, %r3924, %r3900;
	and.b32  	%r7121, %r3948, %r7120;
	and.b32  	%r7122, %r3924, %r3900;
	xor.b32  	%r7123, %r7121, %r7122;
	add.s32 	%r3960, %r7117, %r3876;
	add.s32 	%r7124, %r7117, %r7123;
	add.s32 	%r3972, %r7124, %r7119;
	// begin inline asm
	shf.r.wrap.b32 %r3950, %r3960, %r3960, %r4625;
	// end inline asm
	// begin inline asm
	shf.r.wrap.b32 %r3954, %r3960, %r3960, %r4629;
	// end inline asm
	xor.b32  	%r7125, %r3954, %r3950;
	// begin inline asm
	shf.r.wrap.b32 %r3958, %r3960, %r3960, %r4633;
	// end inline asm
	xor.b32  	%r7126, %r7125, %r3958;
	and.b32  	%r7127, %r3960, %r3936;
	not.b32 	%r7128, %r3960;
	and.b32  	%r7129, %r3912, %r7128;
	or.b32  	%r7130, %r7127, %r7129;
	ld.shared.u32 	%r7131, [K_shared+140];
	add.s32 	%r7132, %r7130, %r3888;
	add.s32 	%r7133, %r7132, %r7126;
	add.s32 	%r7134, %r7133, %r7131;
	add.s32 	%r7135, %r7134, %r2900;
	// begin inline asm
	shf.r.wrap.b32 %r3962, %r3972, %r3972, %r4637;
	// end inline asm
	// begin inline asm
	shf.r.wrap.b32 %r3966, %r3972, %r3972, %r4641;
	// end inline asm
	xor.b32  	%r7136, %r3966, %r3962;
	// begin inline asm
	shf.r.wrap.b32 %r3970, %r3972, %r3972, %r4645;
	// end inline asm
	xor.b32  	%r7137, %r7136, %r3970;
	xor.b32  	%r7138, %r3948, %r3924;
	and.b32  	%r7139, %r3972, %r7138;
	and.b32  	%r7140, %r3948, %r3924;
	xor.b32  	%r7141, %r7139, %r7140;
	add.s32 	%r3984, %r7135, %r3900;
	add.s32 	%r7142, %r7135, %r7141;
	add.s32 	%r3996, %r7142, %r7137;
	// begin inline asm
	shf.r.wrap.b32 %r3974, %r3984, %r3984, %r4625;
	// end inline asm
	// begin inline asm
	shf.r.wrap.b32 %r3978, %r3984, %r3984, %r4629;
	// end inline asm
	xor.b32  	%r7143, %r3978, %r3974;
	// begin inline asm
	shf.r.wrap.b32 %r3982, %r3984, %r3984, %r4633;
	// end inline asm
	xor.b32  	%r7144, %r7143, %r3982;
	and.b32  	%r7145, %r3984, %r3960;
	not.b32 	%r7146, %r3984;
	and.b32  	%r7147, %r3936, %r7146;
	or.b32  	%r7148, %r7145, %r7147;
	ld.shared.u32 	%r7149, [K_shared+144];
	add.s32 	%r7150, %r7148, %r3912;
	add.s32 	%r7151, %r7150, %r7144;
	add.s32 	%r7152, %r7151, %r7149;
	add.s32 	%r7153, %r7152, %r2916;
	// begin inline asm
	shf.r.wrap.b32 %r3986, %r3996, %r3996, %r4637;
	// end inline asm
	// begin inline asm
	shf.r.wrap.b32 %r3990, %r3996, %r3996, %r4641;
	// end inline asm
	xor.b32  	%r7154, %r3990, %r3986;
	// begin inline asm
	shf.r.wrap.b32 %r3994, %r3996, %r3996, %r4645;
	// end inline asm
	xor.b32  	%r7155, %r7154, %r3994;
	xor.b32  	%r7156, %r3972, %r3948;
	and.b32  	%r7157, %r3996, %r7156;
	and.b32  	%r7158, %r3972, %r3948;
	xor.b32  	%r7159, %r7157, %r7158;
	add.s32 	%r4008, %r7153, %r3924;
	add.s32 	%r7160, %r7153, %r7159;
	add.s32 	%r4020, %r7160, %r7155;
	// begin inline asm
	shf.r.wrap.b32 %r3998, %r4008, %r4008, %r4625;
	// end inline asm
	// begin inline asm
	shf.r.wrap.b32 %r4002, %r4008, %r4008, %r4629;
	// end inline asm
	xor.b32  	%r7161, %r4002, %r3998;
	// begin inline asm
	shf.r.wrap.b32 %r4006, %r4008, %r4008, %r4633;
	// end inline asm
	xor.b32  	%r7162, %r7161, %r4006;
	and.b32  	%r7163, %r4008, %r3984;
	not.b32 	%r7164, %r4008;
	and.b32  	%r7165, %r3960, %r7164;
	or.b32  	%r7166, %r7163, %r7165;
	ld.shared.u32 	%r7167, [K_shared+148];
	add.s32 	%r7168, %r7166, %r3936;
	add.s32 	%r7169, %r7168, %r7162;
	add.s32 	%r7170, %r7169, %r7167;
	add.s32 	%r7171, %r7170, %r2932;
	// begin inline asm
	shf.r.wrap.b32 %r4010, %r4020, %r4020, %r4637;
	// end inline asm
	// begin inline asm
	shf.r.wrap.b32 %r4014, %r4020, %r4020, %r4641;
	// end inline asm
	xor.b32  	%r7172, %r4014, %r4010;
	// begin inline asm
	shf.r.wrap.b32 %r4018, %r4020, %r4020, %r4645;
	// end inline asm
	xor.b32  	%r7173, %r7172, %r4018;
	xor.b32  	%r7174, %r3996, %r3972;
	and.b32  	%r7175, %r4020, %r7174;
	and.b32  	%r7176, %r3996, %r3972;
	xor.b32  	%r7177, %r7175, %r7176;
	add.s32 	%r4032, %r7171, %r3948;
	add.s32 	%r7178, %r7171, %r7177;
	add.s32 	%r4044, %r7178, %r7173;
	// begin inline asm
	shf.r.wrap.b32 %r4022, %r4032, %r4032, %r4625;
	// end inline asm
	// begin inline asm
	shf.r.wrap.b32 %r4026, %r4032, %r4032, %r4629;
	// end inline asm
	xor.b32  	%r7179, %r4026, %r4022;
	// begin inline asm
	shf.r.wrap.b32 %r4030, %r4032, %r4032, %r4633;
	// end inline asm
	xor.b32  	%r7180, %r7179, %r4030;
	and.b32  	%r7181, %r4032, %r4008;
	not.b32 	%r7182, %r4032;
	and.b32  	%r7183, %r3984, %r7182;
	or.b32  	%r7184, %r7181, %r7183;
	ld.shared.u32 	%r7185, [K_shared+152];
	add.s32 	%r7186, %r7184, %r3960;
	add.s32 	%r7187, %r7186, %r7180;
	add.s32 	%r7188, %r7187, %r7185;
	add.s32 	%r7189, %r7188, %r2948;
	// begin inline asm
	shf.r.wrap.b32 %r4034, %r4044, %r4044, %r4637;
	// end inline asm
	// begin inline asm
	shf.r.wrap.b32 %r4038, %r4044, %r4044, %r4641;
	// end inline asm
	xor.b32  	%r7190, %r4038, %r4034;
	// begin inline asm
	shf.r.wrap.b32 %r4042, %r4044, %r4044, %r4645;
	// end inline asm
	xor.b32  	%r7191, %r7190, %r4042;
	xor.b32  	%r7192, %r4020, %r3996;
	and.b32  	%r7193, %r4044, %r7192;
	and.b32  	%r7194, %r4020, %r3996;
	xor.b32  	%r7195, %r7193, %r7194;
	add.s32 	%r4056, %r7189, %r3972;
	add.s32 	%r7196, %r7189, %r7195;
	add.s32 	%r4068, %r7196, %r7191;
	// begin inline asm
	shf.r.wrap.b32 %r4046, %r4056, %r4056, %r4625;
	// end inline asm
	// begin inline asm
	shf.r.wrap.b32 %r4050, %r4056, %r4056, %r4629;
	// end inline asm
	xor.b32  	%r7197, %r4050, %r4046;
	// begin inline asm
	shf.r.wrap.b32 %r4054, %r4056, %r4056, %r4633;
	// end inline asm
	xor.b32  	%r7198, %r7197, %r4054;
	and.b32  	%r7199, %r4056, %r4032;
	not.b32 	%r7200, %r4056;
	and.b32  	%r7201, %r4008, %r7200;
	or.b32  	%r7202, %r7199, %r7201;
	ld.shared.u32 	%r7203, [K_shared+156];
	add.s32 	%r7204, %r7202, %r3984;
	add.s32 	%r7205, %r7204, %r7198;
	add.s32 	%r7206, %r7205, %r7203;
	add.s32 	%r7207, %r7206, %r2964;
	// begin inline asm
	shf.r.wrap.b32 %r4058, %r4068, %r4068, %r4637;
	// end inline asm
	// begin inline asm
	shf.r.wrap.b32 %r4062, %r4068, %r4068, %r4641;
	// end inline asm
	xor.b32  	%r7208, %r4062, %r4058;
	// begin inline asm
	shf.r.wrap.b32 %r4066, %r4068, %r4068, %r4645;
	// end inline asm
	xor.b32  	%r7209, %r7208, %r4066;
	xor.b32  	%r7210, %r4044, %r4020;
	and.b32  	%r7211, %r4068, %r7210;
	and.b32  	%r7212, %r4044, %r4020;
	xor.b32  	%r7213, %r7211, %r7212;
	add.s32 	%r4080, %r7207, %r3996;
	add.s32 	%r7214, %r7207, %r7213;
	add.s32 	%r4092, %r7214, %r7209;
	// begin inline asm
	shf.r.wrap.b32 %r4070, %r4080, %r4080, %r4625;
	// end inline asm
	// begin inline asm
	shf.r.wrap.b32 %r4074, %r4080, %r4080, %r4629;
	// end inline asm
	xor.b32  	%r7215, %r4074, %r4070;
	// begin inline asm
	shf.r.wrap.b32 %r4078, %r4080, %r4080, %r4633;
	// end inline asm
	xor.b32  	%r7216, %r7215, %r4078;
	and.b32  	%r7217, %r4080, %r4056;
	not.b32 	%r7218, %r4080;
	and.b32  	%r7219, %r4032, %r7218;
	or.b32  	%r7220, %r7217, %r7219;
	ld.shared.u32 	%r7221, [K_shared+160];
	add.s32 	%r7222, %r7220, %r4008;
	add.s32 	%r7223, %r7222, %r7216;
	add.s32 	%r7224, %r7223, %r7221;
	add.s32 	%r7225, %r7224, %r2980;
	// begin inline asm
	shf.r.wrap.b32 %r4082, %r4092, %r4092, %r4637;
	// end inline asm
	// begin inline asm
	shf.r.wrap.b32 %r4086, %r4092, %r4092, %r4641;
	// end inline asm
	xor.b32  	%r7226, %r4086, %r4082;
	// begin inline asm
	shf.r.wrap.b32 %r4090, %r4092, %r4092, %r4645;
	// end inline asm
	xor.b32  	%r7227, %r7226, %r4090;
	xor.b32  	%r7228, %r4068, %r4044;
	and.b32  	%r7229, %r4092, %r7228;
	and.b32  	%r7230, %r4068, %r4044;
	xor.b32  	%r7231, %r7229, %r7230;
	add.s32 	%r4104, %r7225, %r4020;
	add.s32 	%r7232, %r7225, %r7231;
	add.s32 	%r4116, %r7232, %r7227;
	// begin inline asm
	shf.r.wrap.b32 %r4094, %r4104, %r4104, %r4625;
	// end inline asm
	// begin inline asm
	shf.r.wrap.b32 %r4098, %r4104, %r4104, %r4629;
	// end inline asm
	xor.b32  	%r7233, %r4098, %r4094;
	// begin inline asm
	shf.r.wrap.b32 %r4102, %r4104, %r4104, %r4633;
	// end inline asm
	xor.b32  	%r7234, %r7233, %r4102;
	and.b32  	%r7235, %r4104, %r4080;
	not.b32 	%r7236, %r4104;
	and.b32  	%r7237, %r4056, %r7236;
	or.b32  	%r7238, %r7235, %r7237;
	ld.shared.u32 	%r7239, [K_shared+164];
	add.s32 	%r7240, %r7238, %r4032;
	add.s32 	%r7241, %r7240, %r7234;
	add.s32 	%r7242, %r7241, %r7239;
	add.s32 	%r7243, %r7242, %r2996;
	// begin inline asm
	shf.r.wrap.b32 %r4106, %r4116, %r4116, %r4637;
	// end inline asm
	// begin inline asm
	shf.r.wrap.b32 %r4110, %r4116, %r4116, %r4641;
	// end inline asm
	xor.b32  	%r7244, %r4110, %r4106;
	// begin inline asm
	shf.r.wrap.b32 %r4114, %r4116, %r4116, %r4645;
	// end inline asm
	xor.b32  	%r7245, %r7244, %r4114;
	xor.b32  	%r7246, %r4092, %r4068;
	and.b32  	%r7247, %r4116, %r7246;
	and.b32  	%r7248, %r4092, %r4068;
	xor.b32  	%r7249, %r7247, %r7248;
	add.s32 	%r4128, %r7243, %r4044;
	add.s32 	%r7250, %r7243, %r7249;
	add.s32 	%r4140, %r7250, %r7245;
	// begin inline asm
	shf.r.wrap.b32 %r4118, %r4128, %r4128, %r4625;
	// end inline asm
	// begin inline asm
	shf.r.wrap.b32 %r4122, %r4128, %r4128, %r4629;
	// end inline asm
	xor.b32  	%r7251, %r4122, %r4118;
	// begin inline asm
	shf.r.wrap.b32 %r4126, %r4128, %r4128, %r4633;
	// end inline asm
	xor.b32  	%r7252, %r7251, %r4126;
	and.b32  	%r7253, %r4128, %r4104;
	not.b32 	%r7254, %r4128;
	and.b32  	%r7255, %r4080, %r7254;
	or.b32  	%r7256, %r7253, %r7255;
	ld.shared.u32 	%r7257, [K_shared+168];
	add.s32 	%r7258, %r7256, %r4056;
	add.s32 	%r7259, %r7258, %r7252;
	add.s32 	%r7260, %r7259, %r7257;
	add.s32 	%r7261, %r7260, %r3012;
	// begin inline asm
	shf.r.wrap.b32 %r4130, %r4140, %r4140, %r4637;
	// end inline asm
	// begin inline asm
	shf.r.wrap.b32 %r4134, %r4140, %r4140, %r4641;
	// end inline asm
	xor.b32  	%r7262, %r4134, %r4130;
	// begin inline asm
	shf.r.wrap.b32 %r4138, %r4140, %r4140, %r4645;
	// end inline asm
	xor.b32  	%r7263, %r7262, %r4138;
	xor.b32  	%r7264, %r4116, %r4092;
	and.b32  	%r7265, %r4140, %r7264;
	and.b32  	%r7266, %r4116, %r4092;
	xor.b32  	%r7267, %r7265, %r7266;
	add.s32 	%r4152, %r7261, %r4068;
	add.s32 	%r7268, %r7261, %r7267;
	add.s32 	%r4164, %r7268, %r7263;
	// begin inline asm
	shf.r.wrap.b32 %r4142, %r4152, %r4152, %r4625;
	// end inline asm
	// begin inline asm
	shf.r.wrap.b32 %r4146, %r4152, %r4152, %r4629;
	// end inline asm
	xor.b32  	%r7269, %r4146, %r4142;
	// begin inline asm
	shf.r.wrap.b32 %r4150, %r4152, %r4152, %r4633;
	// end inline asm
	xor.b32  	%r7270, %r7269, %r4150;
	and.b32  	%r7271, %r4152, %r4128;
	not.b32 	%r7272, %r4152;
	and.b32  	%r7273, %r4104, %r7272;
	or.b32  	%r7274, %r7271, %r7273;
	ld.shared.u32 	%r7275, [K_shared+172];
	add.s32 	%r7276, %r7274, %r4080;
	add.s32 	%r7277, %r7276, %r7270;
	add.s32 	%r7278, %r7277, %r7275;
	add.s32 	%r7279, %r7278, %r3028;
	// begin inline asm
	shf.r.wrap.b32 %r4154, %r4164, %r4164, %r4637;
	// end inline asm
	// begin inline asm
	shf.r.wrap.b32 %r4158, %r4164, %r4164, %r4641;
	// end inline asm
	xor.b32  	%r7280, %r4158, %r4154;
	// begin inline asm
	shf.r.wrap.b32 %r4162, %r4164, %r4164, %r4645;
	// end inline asm
	xor.b32  	%r7281, %r7280, %r4162;
	xor.b32  	%r7282, %r4140, %r4116;
	and.b32  	%r7283, %r4164, %r7282;
	and.b32  	%r7284, %r4140, %r4116;
	xor.b32  	%r7285, %r7283, %r7284;
	add.s32 	%r4176, %r7279, %r4092;
	add.s32 	%r7286, %r7279, %r7285;
	add.s32 	%r4188, %r7286, %r7281;
	// begin inline asm
	shf.r.wrap.b32 %r4166, %r4176, %r4176, %r4625;
	// end inline asm
	// begin inline asm
	shf.r.wrap.b32 %r4170, %r4176, %r4176, %r4629;
	// end inline asm
	xor.b32  	%r7287, %r4170, %r4166;
	// begin inline asm
	shf.r.wrap.b32 %r4174, %r4176, %r4176, %r4633;
	// end inline asm
	xor.b32  	%r7288, %r7287, %r4174;
	and.b32  	%r7289, %r4176, %r4152;
	not.b32 	%r7290, %r4176;
	and.b32  	%r7291, %r4128, %r7290;
	or.b32  	%r7292, %r7289, %r7291;
	ld.shared.u32 	%r7293, [K_shared+176];
	add.s32 	%r7294, %r7292, %r4104;
	add.s32 	%r7295, %r7294, %r7288;
	add.s32 	%r7296, %r7295, %r7293;
	add.s32 	%r7297, %r7296, %r3044;
	// begin inline asm
	shf.r.wrap.b32 %r4178, %r4188, %r4188, %r4637;
	// end inline asm
	// begin inline asm
	shf.r.wrap.b32 %r4182, %r4188, %r4188, %r4641;
	// end inline asm
	xor.b32  	%r7298, %r4182, %r4178;
	// begin inline asm
	shf.r.wrap.b32 %r4186, %r4188, %r4188, %r4645;
	// end inline asm
	xor.b32  	%r7299, %r7298, %r4186;
	xor.b32  	%r7300, %r4164, %r4140;
	and.b32  	%r7301, %r4188, %r7300;
	and.b32  	%r7302, %r4164, %r4140;
	xor.b32  	%r7303, %r7301, %r7302;
	add.s32 	%r4200, %r7297, %r4116;
	add.s32 	%r7304, %r7297, %r7303;
	add.s32 	%r4212, %r7304, %r7299;
	// begin inline asm
	shf.r.wrap.b32 %r4190, %r4200, %r4200, %r4625;
	// end inline asm
	// begin inline asm
	shf.r.wrap.b32 %r4194, %r4200, %r4200, %r4629;
	// end inline asm
	xor.b32  	%r7305, %r4194, %r4190;
	// begin inline asm
	shf.r.wrap.b32 %r4198, %r4200, %r4200, %r4633;
	// end inline asm
	xor.b32  	%r7306, %r7305, %r4198;
	and.b32  	%r7307, %r4200, %r4176;
	not.b32 	%r7308, %r4200;
	and.b32  	%r7309, %r4152, %r7308;
	or.b32  	%r7310, %r7307, %r7309;
	ld.shared.u32 	%r7311, [K_shared+180];
	add.s32 	%r7312, %r7310, %r4128;
	add.s32 	%r7313, %r7312, %r7306;
	add.s32 	%r7314, %r7313, %r7311;
	add.s32 	%r7315, %r7314, %r3060;
	// begin inline asm
	shf.r.wrap.b32 %r4202, %r4212, %r4212, %r4637;
	// end inline asm
	// begin inline asm
	shf.r.wrap.b32 %r4206, %r4212, %r4212, %r4641;
	// end inline asm
	xor.b32  	%r7316, %r4206, %r4202;
	// begin inline asm
	shf.r.wrap.b32 %r4210, %r4212, %r4212, %r4645;
	// end inline asm
	xor.b32  	%r7317, %r7316, %r4210;
	xor.b32  	%r7318, %r4188, %r4164;
	and.b32  	%r7319, %r4212, %r7318;
	and.b32  	%r7320, %r4188, %r4164;
	xor.b32  	%r7321, %r7319, %r7320;
	add.s32 	%r4224, %r7315, %r4140;
	add.s32 	%r7322, %r7315, %r7321;
	add.s32 	%r4236, %r7322, %r7317;
	// begin inline asm
	shf.r.wrap.b32 %r4214, %r4224, %r4224, %r4625;
	// end inline asm
	// begin inline asm
	shf.r.wrap.b32 %r4218, %r4224, %r4224, %r4629;
	// end inline asm
	xor.b32  	%r7323, %r4218, %r4214;
	// begin inline asm
	shf.r.wrap.b32 %r4222, %r4224, %r4224, %r4633;
	// end inline asm
	xor.b32  	%r7324, %r7323, %r4222;
	and.b32  	%r7325, %r4224, %r4200;
	not.b32 	%r7326, %r4224;
	and.b32  	%r7327, %r4176, %r7326;
	or.b32  	%r7328, %r7325, %r7327;
	ld.shared.u32 	%r7329, [K_shared+184];
	add.s32 	%r7330, %r7328, %r4152;
	add.s32 	%r7331, %r7330, %r7324;
	add.s32 	%r7332, %r7331, %r7329;
	add.s32 	%r7333, %r7332, %r3076;
	// begin inline asm
	shf.r.wrap.b32 %r4226, %r4236, %r4236, %r4637;
	// end inline asm
	// begin inline asm
	shf.r.wrap.b32 %r4230, %r4236, %r4236, %r4641;
	// end inline asm
	xor.b32  	%r7334, %r4230, %r4226;
	// begin inline asm
	shf.r.wrap.b32 %r4234, %r4236, %r4236, %r4645;
	// end inline asm
	xor.b32  	%r7335, %r7334, %r4234;
	xor.b32  	%r7336, %r4212, %r4188;
	and.b32  	%r7337, %r4236, %r7336;
	and.b32  	%r7338, %r4212, %r4188;
	xor.b32  	%r7339, %r7337, %r7338;
	add.s32 	%r4248, %r7333, %r4164;
	add.s32 	%r7340, %r7333, %r7339;
	add.s32 	%r4260, %r7340, %r7335;
	// begin inline asm
	shf.r.wrap.b32 %r4238, %r4248, %r4248, %r4625;
	// end inline asm
	// begin inline asm
	shf.r.wrap.b32 %r4242, %r4248, %r4248, %r4629;
	// end inline asm
	xor.b32  	%r7341, %r4242, %r4238;
	// begin inline asm
	shf.r.wrap.b32 %r4246, %r4248, %r4248, %r4633;
	// end inline asm
	xor.b32  	%r7342, %r7341, %r4246;
	and.b32  	%r7343, %r4248, %r4224;
	not.b32 	%r7344, %r4248;
	and.b32  	%r7345, %r4200, %r7344;
	or.b32  	%r7346, %r7343, %r7345;
	ld.shared.u32 	%r7347, [K_shared+188];
	add.s32 	%r7348, %r7346, %r4176;
	add.s32 	%r7349, %r7348, %r7342;
	add.s32 	%r7350, %r7349, %r7347;
	add.s32 	%r7351, %r7350, %r3092;
	// begin inline asm
	shf.r.wrap.b32 %r4250, %r4260, %r4260, %r4637;
	// end inline asm
	// begin inline asm
	shf.r.wrap.b32 %r4254, %r4260, %r4260, %r4641;
	// end inline asm
	xor.b32  	%r7352, %r4254, %r4250;
	// begin inline asm
	shf.r.wrap.b32 %r4258, %r4260, %r4260, %r4645;
	// end inline asm
	xor.b32  	%r7353, %r7352, %r4258;
	xor.b32  	%r7354, %r4236, %r4212;
	and.b32  	%r7355, %r4260, %r7354;
	and.b32  	%r7356, %r4236, %r4212;
	xor.b32  	%r7357, %r7355, %r7356;
	add.s32 	%r4272, %r7351, %r4188;
	add.s32 	%r7358, %r7351, %r7357;
	add.s32 	%r4284, %r7358, %r7353;
	// begin inline asm
	shf.r.wrap.b32 %r4262, %r4272, %r4272, %r4625;
	// end inline asm
	// begin inline asm
	shf.r.wrap.b32 %r4266, %r4272, %r4272, %r4629;
	// end inline asm
	xor.b32  	%r7359, %r4266, %r4262;
	// begin inline asm
	shf.r.wrap.b32 %r4270, %r4272, %r4272, %r4633;
	// end inline asm
	xor.b32  	%r7360, %r7359, %r4270;
	and.b32  	%r7361, %r4272, %r4248;
	not.b32 	%r7362, %r4272;
	and.b32  	%r7363, %r4224, %r7362;
	or.b32  	%r7364, %r7361, %r7363;
	ld.shared.u32 	%r7365, [K_shared+192];
	add.s32 	%r7366, %r7364, %r4200;
	add.s32 	%r7367, %r7366, %r7360;
	add.s32 	%r7368, %r7367, %r7365;
	add.s32 	%r7369, %r7368, %r3108;
	// begin inline asm
	shf.r.wrap.b32 %r4274, %r4284, %r4284, %r4637;
	// end inline asm
	// begin inline asm
	shf.r.wrap.b32 %r4278, %r4284, %r4284, %r4641;
	// end inline asm
	xor.b32  	%r7370, %r4278, %r4274;
	// begin inline asm
	shf.r.wrap.b32 %r4282, %r4284, %r4284, %r4645;
	// end inline asm
	xor.b32  	%r7371, %r7370, %r4282;
	xor.b32  	%r7372, %r4260, %r4236;
	and.b32  	%r7373, %r4284, %r7372;
	and.b32  	%r7374, %r4260, %r4236;
	xor.b32  	%r7375, %r7373, %r7374;
	add.s32 	%r4296, %r7369, %r4212;
	add.s32 	%r7376, %r7369, %r7375;
	add.s32 	%r4308, %r7376, %r7371;
	// begin inline asm
	shf.r.wrap.b32 %r4286, %r4296, %r4296, %r4625;
	// end inline asm
	// begin inline asm
	shf.r.wrap.b32 %r4290, %r4296, %r4296, %r4629;
	// end inline asm
	xor.b32  	%r7377, %r4290, %r4286;
	// begin inline asm
	shf.r.wrap.b32 %r4294, %r4296, %r4296, %r4633;
	// end inline asm
	xor.b32  	%r7378, %r7377, %r4294;
	and.b32  	%r7379, %r4296, %r4272;
	not.b32 	%r7380, %r4296;
	and.b32  	%r7381, %r4248, %r7380;
	or.b32  	%r7382, %r7379, %r7381;
	ld.shared.u32 	%r7383, [K_shared+196];
	add.s32 	%r7384, %r7382, %r4224;
	add.s32 	%r7385, %r7384, %r7378;
	add.s32 	%r7386, %r7385, %r7383;
	add.s32 	%r7387, %r7386, %r2908;
	// begin inline asm
	shf.r.wrap.b32 %r4298, %r4308, %r4308, %r4637;
	// end inline asm
	// begin inline asm
	shf.r.wrap.b32 %r4302, %r4308, %r4308, %r4641;
	// end inline asm
	xor.b32  	%r7388, %r4302, %r4298;
	// begin inline asm
	shf.r.wrap.b32 %r4306, %r4308, %r4308, %r4645;
	// end inline asm
	xor.b32  	%r7389, %r7388, %r4306;
	xor.b32  	%r7390, %r4284, %r4260;
	and.b32  	%r7391, %r4308, %r7390;
	and.b32  	%r7392, %r4284, %r4260;
	xor.b32  	%r7393, %r7391, %r7392;
	add.s32 	%r4320, %r7387, %r4236;
	add.s32 	%r7394, %r7387, %r7393;
	add.s32 	%r4332, %r7394, %r7389;
	// begin inline asm
	shf.r.wrap.b32 %r4310, %r4320, %r4320, %r4625;
	// end inline asm
	// begin inline asm
	shf.r.wrap.b32 %r4314, %r4320, %r4320, %r4629;
	// end inline asm
	xor.b32  	%r7395, %r4314, %r4310;
	// begin inline asm
	shf.r.wrap.b32 %r4318, %r4320, %r4320, %r4633;
	// end inline asm
	xor.b32  	%r7396, %r7395, %r4318;
	and.b32  	%r7397, %r4320, %r4296;
	not.b32 	%r7398, %r4320;
	and.b32  	%r7399, %r4272, %r7398;
	or.b32  	%r7400, %r7397, %r7399;
	ld.shared.u32 	%r7401, [K_shared+200];
	add.s32 	%r7402, %r7400, %r4248;
	add.s32 	%r7403, %r7402, %r7396;
	add.s32 	%r7404, %r7403, %r7401;
	add.s32 	%r7405, %r7404, %r2924;
	// begin inline asm
	shf.r.wrap.b32 %r4322, %r4332, %r4332, %r4637;
	// end inline asm
	// begin inline asm
	shf.r.wrap.b32 %r4326, %r4332, %r4332, %r4641;
	// end inline asm
	xor.b32  	%r7406, %r4326, %r4322;
	// begin inline asm
	shf.r.wrap.b32 %r4330, %r4332, %r4332, %r4645;
	// end inline asm
	xor.b32  	%r7407, %r7406, %r4330;
	xor.b32  	%r7408, %r4308, %r4284;
	and.b32  	%r7409, %r4332, %r7408;
	and.b32  	%r7410, %r4308, %r4284;
	xor.b32  	%r7411, %r7409, %r7410;
	add.s32 	%r4344, %r7405, %r4260;
	add.s32 	%r7412, %r7405, %r7411;
	add.s32 	%r4356, %r7412, %r7407;
	// begin inline asm
	shf.r.wrap.b32 %r4334, %r4344, %r4344, %r4625;
	// end inline asm
	// begin inline asm
	shf.r.wrap.b32 %r4338, %r4344, %r4344, %r4629;
	// end inline asm
	xor.b32  	%r7413, %r4338, %r4334;
	// begin inline asm
	shf.r.wrap.b32 %r4342, %r4344, %r4344, %r4633;
	// end inline asm
	xor.b32  	%r7414, %r7413, %r4342;
	and.b32  	%r7415, %r4344, %r4320;
	not.b32 	%r7416, %r4344;
	and.b32  	%r7417, %r4296, %r7416;
	or.b32  	%r7418, %r7415, %r7417;
	ld.shared.u32 	%r7419, [K_shared+204];
	add.s32 	%r7420, %r7418, %r4272;
	add.s32 	%r7421, %r7420, %r7414;
	add.s32 	%r7422, %r7421, %r7419;
	add.s32 	%r7423, %r7422, %r2940;
	// begin inline asm
	shf.r.wrap.b32 %r4346, %r4356, %r4356, %r4637;
	// end inline asm
	// begin inline asm
	shf.r.wrap.b32 %r4350, %r4356, %r4356, %r4641;
	// end inline asm
	xor.b32  	%r7424, %r4350, %r4346;
	// begin inline asm
	shf.r.wrap.b32 %r4354, %r4356, %r4356, %r4645;
	// end inline asm
	xor.b32  	%r7425, %r7424, %r4354;
	xor.b32  	%r7426, %r4332, %r4308;
	and.b32  	%r7427, %r4356, %r7426;
	and.b32  	%r7428, %r4332, %r4308;
	xor.b32  	%r7429, %r7427, %r7428;
	add.s32 	%r4368, %r7423, %r4284;
	add.s32 	%r7430, %r7423, %r7429;
	add.s32 	%r4380, %r7430, %r7425;
	// begin inline asm
	shf.r.wrap.b32 %r4358, %r4368, %r4368, %r4625;
	// end inline asm
	// begin inline asm
	shf.r.wrap.b32 %r4362, %r4368, %r4368, %r4629;
	// end inline asm
	xor.b32  	%r7431, %r4362, %r4358;
	// begin inline asm
	shf.r.wrap.b32 %r4366, %r4368, %r4368, %r4633;
	// end inline asm
	xor.b32  	%r7432, %r7431, %r4366;
	and.b32  	%r7433, %r4368, %r4344;
	not.b32 	%r7434, %r4368;
	and.b32  	%r7435, %r4320, %r7434;
	or.b32  	%r7436, %r7433, %r7435;
	ld.shared.u32 	%r7437, [K_shared+208];
	add.s32 	%r7438, %r7436, %r4296;
	add.s32 	%r7439, %r7438, %r7432;
	add.s32 	%r7440, %r7439, %r7437;
	add.s32 	%r7441, %r7440, %r2956;
	// begin inline asm
	shf.r.wrap.b32 %r4370, %r4380, %r4380, %r4637;
	// end inline asm
	// begin inline asm
	shf.r.wrap.b32 %r4374, %r4380, %r4380, %r4641;
	// end inline asm
	xor.b32  	%r7442, %r4374, %r4370;
	// begin inline asm
	shf.r.wrap.b32 %r4378, %r4380, %r4380, %r4645;
	// end inline asm
	xor.b32  	%r7443, %r7442, %r4378;
	xor.b32  	%r7444, %r4356, %r4332;
	and.b32  	%r7445, %r4380, %r7444;
	and.b32  	%r7446, %r4356, %r4332;
	xor.b32  	%r7447, %r7445, %r7446;
	add.s32 	%r4392, %r7441, %r4308;
	add.s32 	%r7448, %r7441, %r7447;
	add.s32 	%r4404, %r7448, %r7443;
	// begin inline asm
	shf.r.wrap.b32 %r4382, %r4392, %r4392, %r4625;
	// end inline asm
	// begin inline asm
	shf.r.wrap.b32 %r4386, %r4392, %r4392, %r4629;
	// end inline asm
	xor.b32  	%r7449, %r4386, %r4382;
	// begin inline asm
	shf.r.wrap.b32 %r4390, %r4392, %r4392, %r4633;
	// end inline asm
	xor.b32  	%r7450, %r7449, %r4390;
	and.b32  	%r7451, %r4392, %r4368;
	not.b32 	%r7452, %r4392;
	and.b32  	%r7453, %r4344, %r7452;
	or.b32  	%r7454, %r7451, %r7453;
	ld.shared.u32 	%r7455, [K_shared+212];
	add.s32 	%r7456, %r7454, %r4320;
	add.s32 	%r7457, %r7456, %r7450;
	add.s32 	%r7458, %r7457, %r7455;
	add.s32 	%r7459, %r7458, %r2972;
	// begin inline asm
	shf.r.wrap.b32 %r4394, %r4404, %r4404, %r4637;
	// end inline asm
	// begin inline asm
	shf.r.wrap.b32 %r4398, %r4404, %r4404, %r4641;
	// end inline asm
	xor.b32  	%r7460, %r4398, %r4394;
	// begin inline asm
	shf.r.wrap.b32 %r4402, %r4404, %r4404, %r4645;
	// end inline asm
	xor.b32  	%r7461, %r7460, %r4402;
	xor.b32  	%r7462, %r4380, %r4356;
	and.b32  	%r7463, %r4404, %r7462;
	and.b32  	%r7464, %r4380, %r4356;
	xor.b32  	%r7465, %r7463, %r7464;
	add.s32 	%r4416, %r7459, %r4332;
	add.s32 	%r7466, %r7459, %r7465;
	add.s32 	%r4428, %r7466, %r7461;
	// begin inline asm
	shf.r.wrap.b32 %r4406, %r4416, %r4416, %r4625;
	// end inline asm
	// begin inline asm
	shf.r.wrap.b32 %r4410, %r4416, %r4416, %r4629;
	// end inline asm
	xor.b32  	%r7467, %r4410, %r4406;
	// begin inline asm
	shf.r.wrap.b32 %r4414, %r4416, %r4416, %r4633;
	// end inline asm
	xor.b32  	%r7468, %r7467, %r4414;
	and.b32  	%r7469, %r4416, %r4392;
	not.b32 	%r7470, %r4416;
	and.b32  	%r7471, %r4368, %r7470;
	or.b32  	%r7472, %r7469, %r7471;
	ld.shared.u32 	%r7473, [K_shared+216];
	add.s32 	%r7474, %r7472, %r4344;
	add.s32 	%r7475, %r7474, %r7468;
	add.s32 	%r7476, %r7475, %r7473;
	add.s32 	%r7477, %r7476, %r2988;
	// begin inline asm
	shf.r.wrap.b32 %r4418, %r4428, %r4428, %r4637;
	// end inline asm
	// begin inline asm
	shf.r.wrap.b32 %r4422, %r4428, %r4428, %r4641;
	// end inline asm
	xor.b32  	%r7478, %r4422, %r4418;
	// begin inline asm
	shf.r.wrap.b32 %r4426, %r4428, %r4428, %r4645;
	// end inline asm
	xor.b32  	%r7479, %r7478, %r4426;
	xor.b32  	%r7480, %r4404, %r4380;
	and.b32  	%r7481, %r4428, %r7480;
	and.b32  	%r7482, %r4404, %r4380;
	xor.b32  	%r7483, %r7481, %r7482;
	add.s32 	%r4440, %r7477, %r4356;
	add.s32 	%r7484, %r7477, %r7483;
	add.s32 	%r4452, %r7484, %r7479;
	// begin inline asm
	shf.r.wrap.b32 %r4430, %r4440, %r4440, %r4625;
	// end inline asm
	// begin inline asm
	shf.r.wrap.b32 %r4434, %r4440, %r4440, %r4629;
	// end inline asm
	xor.b32  	%r7485, %r4434, %r4430;
	// begin inline asm
	shf.r.wrap.b32 %r4438, %r4440, %r4440, %r4633;
	// end inline asm
	xor.b32  	%r7486, %r7485, %r4438;
	and.b32  	%r7487, %r4440, %r4416;
	not.b32 	%r7488, %r4440;
	and.b32  	%r7489, %r4392, %r7488;
	or.b32  	%r7490, %r7487, %r7489;
	ld.shared.u32 	%r7491, [K_shared+220];
	add.s32 	%r7492, %r7490, %r4368;
	add.s32 	%r7493, %r7492, %r7486;
	add.s32 	%r7494, %r7493, %r7491;
	add.s32 	%r7495, %r7494, %r3004;
	// begin inline asm
	shf.r.wrap.b32 %r4442, %r4452, %r4452, %r4637;
	// end inline asm
	// begin inline asm
	shf.r.wrap.b32 %r4446, %r4452, %r4452, %r4641;
	// end inline asm
	xor.b32  	%r7496, %r4446, %r4442;
	// begin inline asm
	shf.r.wrap.b32 %r4450, %r4452, %r4452, %r4645;
	// end inline asm
	xor.b32  	%r7497, %r7496, %r4450;
	xor.b32  	%r7498, %r4428, %r4404;
	and.b32  	%r7499, %r4452, %r7498;
	and.b32  	%r7500, %r4428, %r4404;
	xor.b32  	%r7501, %r7499, %r7500;
	add.s32 	%r4464, %r7495, %r4380;
	add.s32 	%r7502, %r7495, %r7501;
	add.s32 	%r4476, %r7502, %r7497;
	// begin inline asm
	shf.r.wrap.b32 %r4454, %r4464, %r4464, %r4625;
	// end inline asm
	// begin inline asm
	shf.r.wrap.b32 %r4458, %r4464, %r4464, %r4629;
	// end inline asm
	xor.b32  	%r7503, %r4458, %r4454;
	// begin inline asm
	shf.r.wrap.b32 %r4462, %r4464, %r4464, %r4633;
	// end inline asm
	xor.b32  	%r7504, %r7503, %r4462;
	and.b32  	%r7505, %r4464, %r4440;
	not.b32 	%r7506, %r4464;
	and.b32  	%r7507, %r4416, %r7506;
	or.b32  	%r7508, %r7505, %r7507;
	ld.shared.u32 	%r7509, [K_shared+224];
	add.s32 	%r7510, %r7508, %r4392;
	add.s32 	%r7511, %r7510, %r7504;
	add.s32 	%r7512, %r7511, %r7509;
	add.s32 	%r7513, %r7512, %r3020;
	// begin inline asm
	shf.r.wrap.b32 %r4466, %r4476, %r4476, %r4637;
	// end inline asm
	// begin inline asm
	shf.r.wrap.b32 %r4470, %r4476, %r4476, %r4641;
	// end inline asm
	xor.b32  	%r7514, %r4470, %r4466;
	// begin inline asm
	shf.r.wrap.b32 %r4474, %r4476, %r4476, %r4645;
	// end inline asm
	xor.b32  	%r7515, %r7514, %r4474;
	xor.b32  	%r7516, %r4452, %r4428;
	and.b32  	%r7517, %r4476, %r7516;
	and.b32  	%r7518, %r4452, %r4428;
	xor.b32  	%r7519, %r7517, %r7518;
	add.s32 	%r4488, %r7513, %r4404;
	add.s32 	%r7520, %r7513, %r7519;
	add.s32 	%r4500, %r7520, %r7515;
	// begin inline asm
	shf.r.wrap.b32 %r4478, %r4488, %r4488, %r4625;
	// end inline asm
	// begin inline asm
	shf.r.wrap.b32 %r4482, %r4488, %r4488, %r4629;
	// end inline asm
	xor.b32  	%r7521, %r4482, %r4478;
	// begin inline asm
	shf.r.wrap.b32 %r4486, %r4488, %r4488, %r4633;
	// end inline asm
	xor.b32  	%r7522, %r7521, %r4486;
	and.b32  	%r7523, %r4488, %r4464;
	not.b32 	%r7524, %r4488;
	and.b32  	%r7525, %r4440, %r7524;
	or.b32  	%r7526, %r7523, %r7525;
	ld.shared.u32 	%r7527, [K_shared+228];
	add.s32 	%r7528, %r7526, %r4416;
	add.s32 	%r7529, %r7528, %r7522;
	add.s32 	%r7530, %r7529, %r7527;
	add.s32 	%r7531, %r7530, %r3036;
	// begin inline asm
	shf.r.wrap.b32 %r4490, %r4500, %r4500, %r4637;
	// end inline asm
	// begin inline asm
	shf.r.wrap.b32 %r4494, %r4500, %r4500, %r4641;
	// end inline asm
	xor.b32  	%r7532, %r4494, %r4490;
	// begin inline asm
	shf.r.wrap.b32 %r4498, %r4500, %r4500, %r4645;
	// end inline asm
	xor.b32  	%r7533, %r7532, %r4498;
	xor.b32  	%r7534, %r4476, %r4452;
	and.b32  	%r7535, %r4500, %r7534;
	and.b32  	%r7536, %r4476, %r4452;
	xor.b32  	%r7537, %r7535, %r7536;
	add.s32 	%r4512, %r7531, %r4428;
	add.s32 	%r7538, %r7531, %r7537;
	add.s32 	%r4524, %r7538, %r7533;
	// begin inline asm
	shf.r.wrap.b32 %r4502, %r4512, %r4512, %r4625;
	// end inline asm
	// begin inline asm
	shf.r.wrap.b32 %r4506, %r4512, %r4512, %r4629;
	// end inline asm
	xor.b32  	%r7539, %r4506, %r4502;
	// begin inline asm
	shf.r.wrap.b32 %r4510, %r4512, %r4512, %r4633;
	// end inline asm
	xor.b32  	%r7540, %r7539, %r4510;
	and.b32  	%r7541, %r4512, %r4488;
	not.b32 	%r7542, %r4512;
	and.b32  	%r7543, %r4464, %r7542;
	or.b32  	%r7544, %r7541, %r7543;
	ld.shared.u32 	%r7545, [K_shared+232];
	add.s32 	%r7546, %r7544, %r4440;
	add.s32 	%r7547, %r7546, %r7540;
	add.s32 	%r7548, %r7547, %r7545;
	add.s32 	%r7549, %r7548, %r3052;
	// begin inline asm
	shf.r.wrap.b32 %r4514, %r4524, %r4524, %r4637;
	// end inline asm
	// begin inline asm
	shf.r.wrap.b32 %r4518, %r4524, %r4524, %r4641;
	// end inline asm
	xor.b32  	%r7550, %r4518, %r4514;
	// begin inline asm
	shf.r.wrap.b32 %r4522, %r4524, %r4524, %r4645;
	// end inline asm
	xor.b32  	%r7551, %r7550, %r4522;
	xor.b32  	%r7552, %r4500, %r4476;
	and.b32  	%r7553, %r4524, %r7552;
	and.b32  	%r7554, %r4500, %r4476;
	xor.b32  	%r7555, %r7553, %r7554;
	add.s32 	%r4536, %r7549, %r4452;
	add.s32 	%r7556, %r7549, %r7555;
	add.s32 	%r4548, %r7556, %r7551;
	// begin inline asm
	shf.r.wrap.b32 %r4526, %r4536, %r4536, %r4625;
	// end inline asm
	// begin inline asm
	shf.r.wrap.b32 %r4530, %r4536, %r4536, %r4629;
	// end inline asm
	xor.b32  	%r7557, %r4530, %r4526;
	// begin inline asm
	shf.r.wrap.b32 %r4534, %r4536, %r4536, %r4633;
	// end inline asm
	xor.b32  	%r7558, %r7557, %r4534;
	and.b32  	%r7559, %r4536, %r4512;
	not.b32 	%r7560, %r4536;
	and.b32  	%r7561, %r4488, %r7560;
	or.b32  	%r7562, %r7559, %r7561;
	ld.shared.u32 	%r7563, [K_shared+236];
	add.s32 	%r7564, %r7562, %r4464;
	add.s32 	%r7565, %r7564, %r7558;
	add.s32 	%r7566, %r7565, %r7563;
	add.s32 	%r7567, %r7566, %r3068;
	// begin inline asm
	shf.r.wrap.b32 %r4538, %r4548, %r4548, %r4637;
	// end inline asm
	// begin inline asm
	shf.r.wrap.b32 %r4542, %r4548, %r4548, %r4641;
	// end inline asm
	xor.b32  	%r7568, %r4542, %r4538;
	// begin inline asm
	shf.r.wrap.b32 %r4546, %r4548, %r4548, %r4645;
	// end inline asm
	xor.b32  	%r7569, %r7568, %r4546;
	xor.b32  	%r7570, %r4524, %r4500;
	and.b32  	%r7571, %r4548, %r7570;
	and.b32  	%r7572, %r4524, %r4500;
	xor.b32  	%r7573, %r7571, %r7572;
	add.s32 	%r4560, %r7567, %r4476;
	add.s32 	%r7574, %r7567, %r7573;
	add.s32 	%r4572, %r7574, %r7569;
	// begin inline asm
	shf.r.wrap.b32 %r4550, %r4560, %r4560, %r4625;
	// end inline asm
	// begin inline asm
	shf.r.wrap.b32 %r4554, %r4560, %r4560, %r4629;
	// end inline asm
	xor.b32  	%r7575, %r4554, %r4550;
	// begin inline asm
	shf.r.wrap.b32 %r4558, %r4560, %r4560, %r4633;
	// end inline asm
	xor.b32  	%r7576, %r7575, %r4558;
	and.b32  	%r7577, %r4560, %r4536;
	not.b32 	%r7578, %r4560;
	and.b32  	%r7579, %r4512, %r7578;
	or.b32  	%r7580, %r7577, %r7579;
	ld.shared.u32 	%r7581, [K_shared+240];
	add.s32 	%r7582, %r7580, %r4488;
	add.s32 	%r7583, %r7582, %r7576;
	add.s32 	%r7584, %r7583, %r7581;
	add.s32 	%r7585, %r7584, %r3084;
	// begin inline asm
	shf.r.wrap.b32 %r4562, %r4572, %r4572, %r4637;
	// end inline asm
	// begin inline asm
	shf.r.wrap.b32 %r4566, %r4572, %r4572, %r4641;
	// end inline asm
	xor.b32  	%r7586, %r4566, %r4562;
	// begin inline asm
	shf.r.wrap.b32 %r4570, %r4572, %r4572, %r4645;
	// end inline asm
	xor.b32  	%r7587, %r7586, %r4570;
	xor.b32  	%r7588, %r4548, %r4524;
	and.b32  	%r7589, %r4572, %r7588;
	and.b32  	%r7590, %r4548, %r4524;
	xor.b32  	%r7591, %r7589, %r7590;
	add.s32 	%r4584, %r7585, %r4500;
	add.s32 	%r7592, %r7585, %r7591;
	add.s32 	%r4596, %r7592, %r7587;
	// begin inline asm
	shf.r.wrap.b32 %r4574, %r4584, %r4584, %r4625;
	// end inline asm
	// begin inline asm
	shf.r.wrap.b32 %r4578, %r4584, %r4584, %r4629;
	// end inline asm
	xor.b32  	%r7593, %r4578, %r4574;
	// begin inline asm
	shf.r.wrap.b32 %r4582, %r4584, %r4584, %r4633;
	// end inline asm
	xor.b32  	%r7594, %r7593, %r4582;
	and.b32  	%r7595, %r4584, %r4560;
	not.b32 	%r7596, %r4584;
	and.b32  	%r7597, %r4536, %r7596;
	or.b32  	%r7598, %r7595, %r7597;
	ld.shared.u32 	%r7599, [K_shared+244];
	add.s32 	%r7600, %r7598, %r4512;
	add.s32 	%r7601, %r7600, %r7594;
	add.s32 	%r7602, %r7601, %r7599;
	add.s32 	%r7603, %r7602, %r3100;
	// begin inline asm
	shf.r.wrap.b32 %r4586, %r4596, %r4596, %r4637;
	// end inline asm
	// begin inline asm
	shf.r.wrap.b32 %r4590, %r4596, %r4596, %r4641;
	// end inline asm
	xor.b32  	%r7604, %r4590, %r4586;
	// begin inline asm
	shf.r.wrap.b32 %r4594, %r4596, %r4596, %r4645;
	// end inline asm
	xor.b32  	%r7605, %r7604, %r4594;
	xor.b32  	%r7606, %r4572, %r4548;
	and.b32  	%r7607, %r4596, %r7606;
	and.b32  	%r7608, %r4572, %r4548;
	xor.b32  	%r7609, %r7607, %r7608;
	add.s32 	%r4608, %r7603, %r4524;
	add.s32 	%r7610, %r7603, %r7609;
	add.s32 	%r4620, %r7610, %r7605;
	// begin inline asm
	shf.r.wrap.b32 %r4598, %r4608, %r4608, %r4625;
	// end inline asm
	// begin inline asm
	shf.r.wrap.b32 %r4602, %r4608, %r4608, %r4629;
	// end inline asm
	xor.b32  	%r7611, %r4602, %r4598;
	// begin inline asm
	shf.r.wrap.b32 %r4606, %r4608, %r4608, %r4633;
	// end inline asm
	xor.b32  	%r7612, %r7611, %r4606;
	and.b32  	%r7613, %r4608, %r4584;
	not.b32 	%r7614, %r4608;
	and.b32  	%r7615, %r4560, %r7614;
	or.b32  	%r7616, %r7613, %r7615;
	ld.shared.u32 	%r7617, [K_shared+248];
	add.s32 	%r7618, %r7616, %r4536;
	add.s32 	%r7619, %r7618, %r7612;
	add.s32 	%r7620, %r7619, %r7617;
	add.s32 	%r7621, %r7620, %r6504;
	// begin inline asm
	shf.r.wrap.b32 %r4610, %r4620, %r4620, %r4637;
	// end inline asm
	// begin inline asm
	shf.r.wrap.b32 %r4614, %r4620, %r4620, %r4641;
	// end inline asm
	xor.b32  	%r7622, %r4614, %r4610;
	// begin inline asm
	shf.r.wrap.b32 %r4618, %r4620, %r4620, %r4645;
	// end inline asm
	xor.b32  	%r7623, %r7622, %r4618;
	xor.b32  	%r7624, %r4596, %r4572;
	and.b32  	%r7625, %r4620, %r7624;
	and.b32  	%r7626, %r4596, %r4572;
	xor.b32  	%r7627, %r7625, %r7626;
	add.s32 	%r4632, %r7621, %r4548;
	add.s32 	%r7628, %r7621, %r7627;
	add.s32 	%r4644, %r7628, %r7623;
	// begin inline asm
	shf.r.wrap.b32 %r4622, %r4632, %r4632, %r4625;
	// end inline asm
	// begin inline asm
	shf.r.wrap.b32 %r4626, %r4632, %r4632, %r4629;
	// end inline asm
	xor.b32  	%r7629, %r4626, %r4622;
	// begin inline asm
	shf.r.wrap.b32 %r4630, %r4632, %r4632, %r4633;
	// end inline asm
	xor.b32  	%r7630, %r7629, %r4630;
	and.b32  	%r7631, %r4632, %r4608;
	not.b32 	%r7632, %r4632;
	and.b32  	%r7633, %r4584, %r7632;
	or.b32  	%r7634, %r7631, %r7633;
	ld.shared.u32 	%r7635, [K_shared+252];
	add.s32 	%r7636, %r7634, %r4560;
	add.s32 	%r7637, %r7636, %r7630;
	add.s32 	%r7638, %r7637, %r7635;
	add.s32 	%r7639, %r7638, %r6513;
	// begin inline asm
	shf.r.wrap.b32 %r4634, %r4644, %r4644, %r4637;
	// end inline asm
	// begin inline asm
	shf.r.wrap.b32 %r4638, %r4644, %r4644, %r4641;
	// end inline asm
	xor.b32  	%r7640, %r4638, %r4634;
	// begin inline asm
	shf.r.wrap.b32 %r4642, %r4644, %r4644, %r4645;
	// end inline asm
	xor.b32  	%r7641, %r7640, %r4642;
	xor.b32  	%r7642, %r4620, %r4596;
	and.b32  	%r7643, %r4644, %r7642;
	and.b32  	%r7644, %r4620, %r4596;
	xor.b32  	%r7645, %r7643, %r7644;
	add.s32 	%r7646, %r7639, %r4572;
	add.s32 	%r7647, %r7639, %r7645;
	add.s32 	%r7648, %r7647, %r7641;
	add.s32 	%r7649, %r7648, 1779033703;
	add.s32 	%r7650, %r4644, -1150833019;
	add.s32 	%r7651, %r4620, 1013904242;
	add.s32 	%r7652, %r4596, -1521486534;
	add.s32 	%r7653, %r7646, 1359893119;
	add.s32 	%r7654, %r4632, -1694144372;
	add.s32 	%r7655, %r4608, 528734635;
	add.s32 	%r7656, %r4584, 1541459225;
	shr.u32 	%r7657, %r7649, 24;
	cvt.u16.u32 	%rs1, %r7657;
	{ .reg .b16 tmp; mov.b32 {tmp, %rs2}, %r7649; }
	shr.u32 	%r7658, %r7649, 8;
	cvt.u16.u32 	%rs3, %r7658;
	cvt.u16.u32 	%rs4, %r7649;
	shr.u32 	%r7659, %r7650, 24;
	cvt.u16.u32 	%rs5, %r7659;
	{ .reg .b16 tmp; mov.b32 {tmp, %rs6}, %r7650; }
	shr.u32 	%r7660, %r7650, 8;
	cvt.u16.u32 	%rs7, %r7660;
	cvt.u16.u32 	%rs8, %r7650;
	shr.u32 	%r7661, %r7651, 24;
	cvt.u16.u32 	%rs9, %r7661;
	{ .reg .b16 tmp; mov.b32 {tmp, %rs10}, %r7651; }
	shr.u32 	%r7662, %r7651, 8;
	cvt.u16.u32 	%rs11, %r7662;
	cvt.u16.u32 	%rs12, %r7651;
	shr.u32 	%r7663, %r7652, 24;
	cvt.u16.u32 	%rs13, %r7663;
	{ .reg .b16 tmp; mov.b32 {tmp, %rs14}, %r7652; }
	shr.u32 	%r7664, %r7652, 8;
	cvt.u16.u32 	%rs15, %r7664;
	cvt.u16.u32 	%rs16, %r7652;
	shr.u32 	%r7665, %r7653, 24;
	cvt.u16.u32 	%rs17, %r7665;
	{ .reg .b16 tmp; mov.b32 {tmp, %rs18}, %r7653; }
	shr.u32 	%r7666, %r7653, 8;
	cvt.u16.u32 	%rs19, %r7666;
	cvt.u16.u32 	%rs20, %r7653;
	shr.u32 	%r7667, %r7654, 24;
	cvt.u16.u32 	%rs21, %r7667;
	{ .reg .b16 tmp; mov.b32 {tmp, %rs22}, %r7654; }
	shr.u32 	%r7668, %r7654, 8;
	cvt.u16.u32 	%rs23, %r7668;
	cvt.u16.u32 	%rs24, %r7654;
	shr.u32 	%r7669, %r7655, 24;
	cvt.u16.u32 	%rs25, %r7669;
	{ .reg .b16 tmp; mov.b32 {tmp, %rs26}, %r7655; }
	shr.u32 	%r7670, %r7655, 8;
	cvt.u16.u32 	%rs27, %r7670;
	cvt.u16.u32 	%rs28, %r7655;
	shr.u32 	%r7671, %r7656, 24;
	cvt.u16.u32 	%rs29, %r7671;
	{ .reg .b16 tmp; mov.b32 {tmp, %rs30}, %r7656; }
	shr.u32 	%r7672, %r7656, 8;
	cvt.u16.u32 	%rs31, %r7672;
	cvt.u16.u32 	%rs32, %r7656;
	cvta.to.global.u64 	%rd3, %rd64;
	ld.global.nc.u8 	%rs268, [%rd3];
	cvt.u16.u8 	%rs33, %rs268;
	setp.gt.u16 	%p4, %rs33, %rs1;
	@%p4 bra 	$L__BB1_68;
	setp.lt.u16 	%p5, %rs33, %rs1;
	@%p5 bra 	$L__BB1_71;
	ld.global.nc.u8 	%rs269, [%rd3+1];
	cvt.u16.u8 	%rs34, %rs269;
	and.b16  	%rs270, %rs2, 255;
	setp.gt.u16 	%p6, %rs34, %rs270;
	@%p6 bra 	$L__BB1_68;
	and.b16  	%rs271, %rs2, 255;
	setp.lt.u16 	%p7, %rs34, %rs271;
	@%p7 bra 	$L__BB1_71;
	ld.global.nc.u8 	%rs272, [%rd3+2];
	cvt.u16.u8 	%rs35, %rs272;
	and.b16  	%rs273, %rs3, 255;
	setp.gt.u16 	%p8, %rs35, %rs273;
	@%p8 bra 	$L__BB1_68;
	and.b16  	%rs274, %rs3, 255;
	setp.lt.u16 	%p9, %rs35, %rs274;
	@%p9 bra 	$L__BB1_71;
	ld.global.nc.u8 	%rs275, [%rd3+3];
	cvt.u16.u8 	%rs36, %rs275;
	and.b16  	%rs276, %rs4, 255;
	setp.gt.u16 	%p10, %rs36, %rs276;
	@%p10 bra 	$L__BB1_68;
	and.b16  	%rs277, %rs4, 255;
	setp.lt.u16 	%p11, %rs36, %rs277;
	@%p11 bra 	$L__BB1_71;
	ld.global.nc.u8 	%rs278, [%rd3+4];
	cvt.u16.u8 	%rs37, %rs278;
	setp.gt.u16 	%p12, %rs37, %rs5;
	@%p12 bra 	$L__BB1_68;
	setp.lt.u16 	%p13, %rs37, %rs5;
	@%p13 bra 	$L__BB1_71;
	ld.global.nc.u8 	%rs279, [%rd3+5];
	cvt.u16.u8 	%rs38, %rs279;
	and.b16  	%rs280, %rs6, 255;
	setp.gt.u16 	%p14, %rs38, %rs280;
	@%p14 bra 	$L__BB1_68;
	and.b16  	%rs281, %rs6, 255;
	setp.lt.u16 	%p15, %rs38, %rs281;
	@%p15 bra 	$L__BB1_71;
	ld.global.nc.u8 	%rs282, [%rd3+6];
	cvt.u16.u8 	%rs39, %rs282;
	and.b16  	%rs283, %rs7, 255;
	setp.gt.u16 	%p16, %rs39, %rs283;
	@%p16 bra 	$L__BB1_68;
	and.b16  	%rs284, %rs7, 255;
	setp.lt.u16 	%p17, %rs39, %rs284;
	@%p17 bra 	$L__BB1_71;
	ld.global.nc.u8 	%rs285, [%rd3+7];
	cvt.u16.u8 	%rs40, %rs285;
	and.b16  	%rs286, %rs8, 255;
	setp.gt.u16 	%p18, %rs40, %rs286;
	@%p18 bra 	$L__BB1_68;
	and.b16  	%rs287, %rs8, 255;
	setp.lt.u16 	%p19, %rs40, %rs287;
	@%p19 bra 	$L__BB1_71;
	ld.global.nc.u8 	%rs288, [%rd3+8];
	cvt.u16.u8 	%rs41, %rs288;
	setp.gt.u16 	%p20, %rs41, %rs9;
	@%p20 bra 	$L__BB1_68;
	setp.lt.u16 	%p21, %rs41, %rs9;
	@%p21 bra 	$L__BB1_71;
	ld.global.nc.u8 	%rs289, [%rd3+9];
	cvt.u16.u8 	%rs42, %rs289;
	and.b16  	%rs290, %rs10, 255;
	setp.gt.u16 	%p22, %rs42, %rs290;
	@%p22 bra 	$L__BB1_68;
	and.b16  	%rs291, %rs10, 255;
	setp.lt.u16 	%p23, %rs42, %rs291;
	@%p23 bra 	$L__BB1_71;
	ld.global.nc.u8 	%rs292, [%rd3+10];
	cvt.u16.u8 	%rs43, %rs292;
	and.b16  	%rs293, %rs11, 255;
	setp.gt.u16 	%p24, %rs43, %rs293;
	@%p24 bra 	$L__BB1_68;
	and.b16  	%rs294, %rs11, 255;
	setp.lt.u16 	%p25, %rs43, %rs294;
	@%p25 bra 	$L__BB1_71;
	ld.global.nc.u8 	%rs295, [%rd3+11];
	cvt.u16.u8 	%rs44, %rs295;
	and.b16  	%rs296, %rs12, 255;
	setp.gt.u16 	%p26, %rs44, %rs296;
	@%p26 bra 	$L__BB1_68;
	and.b16  	%rs297, %rs12, 255;
	setp.lt.u16 	%p27, %rs44, %rs297;
	@%p27 bra 	$L__BB1_71;
	ld.global.nc.u8 	%rs298, [%rd3+12];
	cvt.u16.u8 	%rs45, %rs298;
	setp.gt.u16 	%p28, %rs45, %rs13;
	@%p28 bra 	$L__BB1_68;
	setp.lt.u16 	%p29, %rs45, %rs13;
	@%p29 bra 	$L__BB1_71;
	ld.global.nc.u8 	%rs299, [%rd3+13];
	cvt.u16.u8 	%rs46, %rs299;
	and.b16  	%rs300, %rs14, 255;
	setp.gt.u16 	%p30, %rs46, %rs300;
	@%p30 bra 	$L__BB1_68;
	and.b16  	%rs301, %rs14, 255;
	setp.lt.u16 	%p31, %rs46, %rs301;
	@%p31 bra 	$L__BB1_71;
	ld.global.nc.u8 	%rs302, [%rd3+14];
	cvt.u16.u8 	%rs47, %rs302;
	and.b16  	%rs303, %rs15, 255;
	setp.gt.u16 	%p32, %rs47, %rs303;
	@%p32 bra 	$L__BB1_68;
	and.b16  	%rs304, %rs15, 255;
	setp.lt.u16 	%p33, %rs47, %rs304;
	@%p33 bra 	$L__BB1_71;
	ld.global.nc.u8 	%rs305, [%rd3+15];
	cvt.u16.u8 	%rs48, %rs305;
	and.b16  	%rs306, %rs16, 255;
	setp.gt.u16 	%p34, %rs48, %rs306;
	@%p34 bra 	$L__BB1_68;
	and.b16  	%rs307, %rs16, 255;
	setp.lt.u16 	%p35, %rs48, %rs307;
	@%p35 bra 	$L__BB1_71;
	ld.global.nc.u8 	%rs308, [%rd3+16];
	cvt.u16.u8 	%rs49, %rs308;
	setp.gt.u16 	%p36, %rs49, %rs17;
	@%p36 bra 	$L__BB1_68;
	setp.lt.u16 	%p37, %rs49, %rs17;
	@%p37 bra 	$L__BB1_71;
	ld.global.nc.u8 	%rs309, [%rd3+17];
	cvt.u16.u8 	%rs50, %rs309;
	and.b16  	%rs310, %rs18, 255;
	setp.gt.u16 	%p38, %rs50, %rs310;
	@%p38 bra 	$L__BB1_68;
	and.b16  	%rs311, %rs18, 255;
	setp.lt.u16 	%p39, %rs50, %rs311;
	@%p39 bra 	$L__BB1_71;
	ld.global.nc.u8 	%rs312, [%rd3+18];
	cvt.u16.u8 	%rs51, %rs312;
	and.b16  	%rs313, %rs19, 255;
	setp.gt.u16 	%p40, %rs51, %rs313;
	@%p40 bra 	$L__BB1_68;
	and.b16  	%rs314, %rs19, 255;
	setp.lt.u16 	%p41, %rs51, %rs314;
	@%p41 bra 	$L__BB1_71;
	ld.global.nc.u8 	%rs315, [%rd3+19];
	cvt.u16.u8 	%rs52, %rs315;
	and.b16  	%rs316, %rs20, 255;
	setp.gt.u16 	%p42, %rs52, %rs316;
	@%p42 bra 	$L__BB1_68;
	and.b16  	%rs317, %rs20, 255;
	setp.lt.u16 	%p43, %rs52, %rs317;
	@%p43 bra 	$L__BB1_71;
	ld.global.nc.u8 	%rs318, [%rd3+20];
	cvt.u16.u8 	%rs53, %rs318;
	setp.gt.u16 	%p44, %rs53, %rs21;
	@%p44 bra 	$L__BB1_68;
	setp.lt.u16 	%p45, %rs53, %rs21;
	@%p45 bra 	$L__BB1_71;
	ld.global.nc.u8 	%rs319, [%rd3+21];
	cvt.u16.u8 	%rs54, %rs319;
	and.b16  	%rs320, %rs22, 255;
	setp.gt.u16 	%p46, %rs54, %rs320;
	@%p46 bra 	$L__BB1_68;
	and.b16  	%rs321, %rs22, 255;
	setp.lt.u16 	%p47, %rs54, %rs321;
	@%p47 bra 	$L__BB1_71;
	ld.global.nc.u8 	%rs322, [%rd3+22];
	cvt.u16.u8 	%rs55, %rs322;
	and.b16  	%rs323, %rs23, 255;
	setp.gt.u16 	%p48, %rs55, %rs323;
	@%p48 bra 	$L__BB1_68;
	and.b16  	%rs324, %rs23, 255;
	setp.lt.u16 	%p49, %rs55, %rs324;
	@%p49 bra 	$L__BB1_71;
	ld.global.nc.u8 	%rs325, [%rd3+23];
	cvt.u16.u8 	%rs56, %rs325;
	and.b16  	%rs326, %rs24, 255;
	setp.gt.u16 	%p50, %rs56, %rs326;
	@%p50 bra 	$L__BB1_68;
	and.b16  	%rs327, %rs24, 255;
	setp.lt.u16 	%p51, %rs56, %rs327;
	@%p51 bra 	$L__BB1_71;
	ld.global.nc.u8 	%rs328, [%rd3+24];
	cvt.u16.u8 	%rs57, %rs328;
	setp.gt.u16 	%p52, %rs57, %rs25;
	@%p52 bra 	$L__BB1_68;
	setp.lt.u16 	%p53, %rs57, %rs25;
	@%p53 bra 	$L__BB1_71;
	ld.global.nc.u8 	%rs329, [%rd3+25];
	cvt.u16.u8 	%rs58, %rs329;
	and.b16  	%rs330, %rs26, 255;
	setp.gt.u16 	%p54, %rs58, %rs330;
	@%p54 bra 	$L__BB1_68;
	and.b16  	%rs331, %rs26, 255;
	setp.lt.u16 	%p55, %rs58, %rs331;
	@%p55 bra 	$L__BB1_71;
	ld.global.nc.u8 	%rs332, [%rd3+26];
	cvt.u16.u8 	%rs59, %rs332;
	and.b16  	%rs333, %rs27, 255;
	setp.gt.u16 	%p56, %rs59, %rs333;
	@%p56 bra 	$L__BB1_68;
	and.b16  	%rs334, %rs27, 255;
	setp.lt.u16 	%p57, %rs59, %rs334;
	@%p57 bra 	$L__BB1_71;
	ld.global.nc.u8 	%rs335, [%rd3+27];
	cvt.u16.u8 	%rs60, %rs335;
	and.b16  	%rs336, %rs28, 255;
	setp.gt.u16 	%p58, %rs60, %rs336;
	@%p58 bra 	$L__BB1_68;
	and.b16  	%rs337, %rs28, 255;
	setp.lt.u16 	%p59, %rs60, %rs337;
	@%p59 bra 	$L__BB1_71;
	ld.global.nc.u8 	%rs338, [%rd3+28];
	cvt.u16.u8 	%rs61, %rs338;
	setp.gt.u16 	%p60, %rs61, %rs29;
	@%p60 bra 	$L__BB1_68;
	setp.lt.u16 	%p61, %rs61, %rs29;
	@%p61 bra 	$L__BB1_71;
	ld.global.nc.u8 	%rs339, [%rd3+29];
	cvt.u16.u8 	%rs62, %rs339;
	and.b16  	%rs340, %rs30, 255;
	setp.gt.u16 	%p62, %rs62, %rs340;
	@%p62 bra 	$L__BB1_68;
	and.b16  	%rs341, %rs30, 255;
	setp.lt.u16 	%p63, %rs62, %rs341;
	@%p63 bra 	$L__BB1_71;
	ld.global.nc.u8 	%rs342, [%rd3+30];
	cvt.u16.u8 	%rs63, %rs342;
	and.b16  	%rs343, %rs31, 255;
	setp.gt.u16 	%p64, %rs63, %rs343;
	@%p64 bra 	$L__BB1_68;
	and.b16  	%rs344, %rs31, 255;
	setp.lt.u16 	%p65, %rs63, %rs344;
	@%p65 bra 	$L__BB1_71;
	ld.global.nc.u8 	%rs345, [%rd3+31];
	cvt.u16.u8 	%rs346, %rs345;
	and.b16  	%rs347, %rs32, 255;
	setp.lt.u16 	%p66, %rs346, %rs347;
	@%p66 bra 	$L__BB1_71;
$L__BB1_68:
	ld.param.u64 	%rd70, [sha256d_scan_kernel_param_7];
	ld.param.u32 	%r30784, [sha256d_scan_kernel_param_6];
	setp.eq.s32 	%p67, %r30784, 0;
	cvta.to.global.u64 	%rd27, %rd70;
	atom.global.add.u32 	%r16, [%rd27], 1;
	mov.b64 	%rd79, 0;
	@%p67 bra 	$L__BB1_70;
	ld.param.u32 	%r30785, [sha256d_scan_kernel_param_6];
	rem.u32 	%r7673, %r16, %r30785;
	cvt.u64.u32 	%rd79, %r7673;
$L__BB1_70:
	ld.param.u64 	%rd74, [sha256d_scan_kernel_param_8];
	ld.param.u64 	%rd66, [sha256d_scan_kernel_param_5];
	cvta.to.global.u64 	%rd28, %rd74;
	mad.lo.s64 	%rd29, %rd79, 48, %rd28;
	st.global.u32 	[%rd29], %r3;
	cvt.u32.u16 	%r7674, %rs4;
	cvt.u32.u16 	%r7675, %rs3;
	prmt.b32 	%r7676, %r7675, %r7674, 0x3340U;
	cvt.u32.u16 	%r7677, %rs2;
	cvt.u32.u16 	%r7678, %rs1;
	prmt.b32 	%r7679, %r7678, %r7677, 0x3340U;
	prmt.b32 	%r7680, %r7679, %r7676, 0x5410U;
	st.global.u32 	[%rd29+4], %r7680;
	cvt.u32.u16 	%r7681, %rs12;
	cvt.u32.u16 	%r7682, %rs11;
	prmt.b32 	%r7683, %r7682, %r7681, 0x3340U;
	cvt.u32.u16 	%r7684, %rs10;
	cvt.u32.u16 	%r7685, %rs9;
	prmt.b32 	%r7686, %r7685, %r7684, 0x3340U;
	prmt.b32 	%r7687, %r7686, %r7683, 0x5410U;
	cvt.u32.u16 	%r7688, %rs8;
	cvt.u32.u16 	%r7689, %rs7;
	prmt.b32 	%r7690, %r7689, %r7688, 0x3340U;
	cvt.u32.u16 	%r7691, %rs6;
	cvt.u32.u16 	%r7692, %rs5;
	prmt.b32 	%r7693, %r7692, %r7691, 0x3340U;
	prmt.b32 	%r7694, %r7693, %r7690, 0x5410U;
	st.global.v2.b32 	[%rd29+8], {%r7694, %r7687};
	cvt.u32.u16 	%r7695, %rs20;
	cvt.u32.u16 	%r7696, %rs19;
	prmt.b32 	%r7697, %r7696, %r7695, 0x3340U;
	cvt.u32.u16 	%r7698, %rs18;
	cvt.u32.u16 	%r7699, %rs17;
	prmt.b32 	%r7700, %r7699, %r7698, 0x3340U;
	prmt.b32 	%r7701, %r7700, %r7697, 0x5410U;
	cvt.u32.u16 	%r7702, %rs16;
	cvt.u32.u16 	%r7703, %rs15;
	prmt.b32 	%r7704, %r7703, %r7702, 0x3340U;
	cvt.u32.u16 	%r7705, %rs14;
	cvt.u32.u16 	%r7706, %rs13;
	prmt.b32 	%r7707, %r7706, %r7705, 0x3340U;
	prmt.b32 	%r7708, %r7707, %r7704, 0x5410U;
	st.global.v2.b32 	[%rd29+16], {%r7708, %r7701};
	cvt.u32.u16 	%r7709, %rs28;
	cvt.u32.u16 	%r7710, %rs27;
	prmt.b32 	%r7711, %r7710, %r7709, 0x3340U;
	cvt.u32.u16 	%r7712, %rs26;
	cvt.u32.u16 	%r7713, %rs25;
	prmt.b32 	%r7714, %r7713, %r7712, 0x3340U;
	prmt.b32 	%r7715, %r7714, %r7711, 0x5410U;
	cvt.u32.u16 	%r7716, %rs24;
	cvt.u32.u16 	%r7717, %rs23;
	prmt.b32 	%r7718, %r7717, %r7716, 0x3340U;
	cvt.u32.u16 	%r7719, %rs22;
	cvt.u32.u16 	%r7720, %rs21;
	prmt.b32 	%r7721, %r7720, %r7719, 0x3340U;
	prmt.b32 	%r7722, %r7721, %r7718, 0x5410U;
	st.global.v2.b32 	[%rd29+24], {%r7722, %r7715};
	cvt.u32.u16 	%r7723, %rs32;
	cvt.u32.u16 	%r7724, %rs31;
	prmt.b32 	%r7725, %r7724, %r7723, 0x3340U;
	cvt.u32.u16 	%r7726, %rs30;
	cvt.u32.u16 	%r7727, %rs29;
	prmt.b32 	%r7728, %r7727, %r7726, 0x3340U;
	prmt.b32 	%r7729, %r7728, %r7725, 0x5410U;
	st.global.u32 	[%rd29+32], %r7729;
	st.global.u64 	[%rd29+40], %rd66;
$L__BB1_71:
	ld.param.u32 	%r30780, [sha256d_scan_kernel_param_4];
	add.s64 	%rd30, %rd78, 1;
	cvt.u64.u32 	%rd31, %r30780;
	setp.ge.u64 	%p68, %rd30, %rd31;
	@%p68 bra 	$L__BB1_272;
	ld.param.u32 	%r30775, [sha256d_scan_kernel_param_3];
	ld.param.u64 	%rd65, [sha256d_scan_kernel_param_2];
	ld.param.u64 	%rd61, [sha256d_scan_kernel_param_1];
	ld.param.u64 	%rd57, [sha256d_scan_kernel_param_0];
	cvt.u32.u64 	%r12338, %rd78;
	add.s32 	%r12339, %r12338, %r30775;
	add.s32 	%r17, %r12339, 1;
	cvta.to.global.u64 	%rd32, %rd61;
	cvta.to.global.u64 	%rd33, %rd57;
	ld.global.nc.u32 	%r8511, [%rd33];
	ld.global.nc.u8 	%rs348, [%rd32];
	cvt.u32.u8 	%r12340, %rs348;
	shl.b32 	%r12341, %r12340, 24;
	or.b32  	%r12342, %r11, %r12341;
	or.b32  	%r12343, %r12342, %r12;
	or.b32  	%r12344, %r12343, %r13;
	prmt.b32 	%r7776, %r17, 0, 291;
	mov.b32 	%r10256, 0;
	mov.b32 	%r10789, 17;
	// begin inline asm
	shf.r.wrap.b32 %r7730, %r10256, %r10256, %r10789;
	// end inline asm
	mov.b32 	%r10793, 19;
	// begin inline asm
	shf.r.wrap.b32 %r7734, %r10256, %r10256, %r10793;
	// end inline asm
	xor.b32  	%r12345, %r7730, %r7734;
	mov.b32 	%r10797, 7;
	// begin inline asm
	shf.r.wrap.b32 %r7738, %r52, %r52, %r10797;
	// end inline asm
	mov.b32 	%r10801, 18;
	// begin inline asm
	shf.r.wrap.b32 %r7742, %r52, %r52, %r10801;
	// end inline asm
	xor.b32  	%r12346, %r7738, %r7742;
	shr.u32 	%r18, %r52, 3;
	xor.b32  	%r12347, %r12346, %r18;
	add.s32 	%r12348, %r12345, %r12344;
	add.s32 	%r7984, %r12348, %r12347;
	mov.b32 	%r7968, 640;
	// begin inline asm
	shf.r.wrap.b32 %r7746, %r7968, %r7968, %r10789;
	// end inline asm
	// begin inline asm
	shf.r.wrap.b32 %r7750, %r7968, %r7968, %r10793;
	// end inline asm
	xor.b32  	%r12349, %r7746, %r7750;
	// begin inline asm
	shf.r.wrap.b32 %r7754, %r68, %r68, %r10797;
	// end inline asm
	// begin inline asm
	shf.r.wrap.b32 %r7758, %r68, %r68, %r10801;
	// end inline asm
	xor.b32  	%r12350, %r7754, %r7758;
	shr.u32 	%r19, %r68, 3;
	xor.b32  	%r12351, %r12350, %r19;
	add.s32 	%r12352, %r12349, %r52;
	add.s32 	%r8000, %r12352, %r12351;
	// begin inline asm
	shf.r.wrap.b32 %r7762, %r7984, %r7984, %r10789;
	// end inline asm
	// begin inline asm
	shf.r.wrap.b32 %r7766, %r7984, %r7984, %r10793;
	// end inline asm
	shr.u32 	%r12353, %r7984, 10;
	xor.b32  	%r12354, %r12353, %r7762;
	xor.b32  	%r12355, %r12354, %r7766;
	// begin inline asm
	shf.r.wrap.b32 %r7770, %r7776, %r7776, %r10797;
	// end inline asm
	// begin inline asm
	shf.r.wrap.b32 %r7774, %r7776, %r7776, %r10801;
	// end inline asm
	shr.u32 	%r12356, %r7776, 3;
	xor.b32  	%r12357, %r12356, %r7770;
	xor.b32  	%r12358, %r12357, %r7774;
	add.s32 	%r12359, %r12355, %r68;
	add.s32 	%r8016, %r12359, %r12358;
	// begin inline asm
	shf.r.wrap.b32 %r7778, %r8000, %r8000, %r10789;
	// end inline asm
	// begin inline asm
	shf.r.wrap.b32 %r7782, %r8000, %r8000, %r10793;
	// end inline asm
	shr.u32 	%r12360, %r8000, 10;
	xor.b32  	%r12361, %r12360, %r7778;
	xor.b32  	%r12362, %r12361, %r7782;
	mov.b32 	%r10160, -2147483648;
	// begin inline asm
	shf.r.wrap.b32 %r7786, %r10160, %r10160, %r10797;
	// end inline asm
	// begin inline asm
	shf.r.wrap.b32 %r7790, %r10160, %r10160, %r10801;
	// end inline asm
	xor.b32  	%r12363, %r7786, %r7790;
	xor.b32  	%r12364, %r12363, 268435456;
	add.s32 	%r12365, %r12362, %r7776;
	add.s32 	%r8032, %r12365, %r12364;
	// begin inline asm
	shf.r.wrap.b32 %r7794, %r8016, %r8016, %r10789;
	// end inline asm
	// begin inline asm
	shf.r.wrap.b32 %r7798, %r8016, %r8016, %r10793;
	// end inline asm
	shr.u32 	%r12366, %r8016, 10;
	xor.b32  	%r12367, %r12366, %r7794;
	xor.b32  	%r12368, %r12367, %r7798;
	// begin inline asm
	shf.r.wrap.b32 %r7802, %r10256, %r10256, %r10797;
	// end inline asm
	// begin inline asm
	shf.r.wrap.b32 %r7806, %r10256, %r10256, %r10801;
	// end inline asm
	xor.b32  	%r12369, %r7802, %r7806;
	add.s32 	%r12370, %r12369, %r12368;
	add.s32 	%r7827, %r12370, -2147483648;
	// begin inline asm
	shf.r.wrap.b32 %r7810, %r8032, %r8032, %r10789;
	// end inline asm
	// begin inline asm
	shf.r.wrap.b32 %r7814, %r8032, %r8032, %r10793;
	// end inline asm
	shr.u32 	%r12371, %r8032, 10;
	xor.b32  	%r12372, %r12371, %r7810;
	xor.b32  	%r12373, %r12372, %r7814;
	// begin inline asm
	shf.r.wrap.b32 %r7818, %r10256, %r10256, %r10797;
	// end inline asm
	// begin inline asm
	shf.r.wrap.b32 %r7822, %r10256, %r10256, %r10801;
	// end inline asm
	xor.b32  	%r12374, %r7818, %r7822;
	add.s32 	%r8064, %r12373, %r12374;
	// begin inline asm
	shf.r.wrap.b32 %r7826, %r7827, %r7827, %r10789;
	// end inline asm
	// begin inline asm
	shf.r.wrap.b32 %r7830, %r7827, %r7827, %r10793;
	// end inline asm
	shr.u32 	%r12375, %r7827, 10;
	xor.b32  	%r12376, %r12375, %r7826;
	xor.b32  	%r12377, %r12376, %r7830;
	// begin inline asm
	shf.r.wrap.b32 %r7834, %r10256, %r10256, %r10797;
	// end inline asm
	// begin inline asm
	shf.r.wrap.b32 %r7838, %r10256, %r10256, %r10801;
	// end inline asm
	xor.b32  	%r12378, %r7834, %r7838;
	add.s32 	%r12379, %r12377, %r12378;
	add.s32 	%r7859, %r12379, 640;
	// begin inline asm
	shf.r.wrap.b32 %r7842, %r8064, %r8064, %r10789;
	// end inline asm
	// begin inline asm
	shf.r.wrap.b32 %r7846, %r8064, %r8064, %r10793;
	// end inline asm
	shr.u32 	%r12380, %r8064, 10;
	xor.b32  	%r12381, %r12380, %r7842;
	xor.b32  	%r12382, %r12381, %r7846;
	add.s32 	%r12383, %r12382, %r7984;
	// begin inline asm
	shf.r.wrap.b32 %r7850, %r10256, %r10256, %r10797;
	// end inline asm
	// begin inline asm
	shf.r.wrap.b32 %r7854, %r10256, %r10256, %r10801;
	// end inline asm
	xor.b32  	%r12384, %r7850, %r7854;
	add.s32 	%r8096, %r12383, %r12384;
	// begin inline asm
	shf.r.wrap.b32 %r7858, %r7859, %r7859, %r10789;
	// end inline asm
	// begin inline asm
	shf.r.wrap.b32 %r7862, %r7859, %r7859, %r10793;
	// end inline asm
	shr.u32 	%r12385, %r7859, 10;
	xor.b32  	%r12386, %r12385, %r7858;
	xor.b32  	%r12387, %r12386, %r7862;
	add.s32 	%r12388, %r12387, %r8000;
	// begin inline asm
	shf.r.wrap.b32 %r7866, %r10256, %r10256, %r10797;
	// end inline asm
	// begin inline asm
	shf.r.wrap.b32 %r7870, %r10256, %r10256, %r10801;
	// end inline asm
	xor.b32  	%r12389, %r7866, %r7870;
	add.s32 	%r8112, %r12388, %r12389;
	// begin inline asm
	shf.r.wrap.b32 %r7874, %r8096, %r8096, %r10789;
	// end inline asm
	// begin inline asm
	shf.r.wrap.b32 %r7878, %r8096, %r8096, %r10793;
	// end inline asm
	shr.u32 	%r12390, %r8096, 10;
	xor.b32  	%r12391, %r12390, %r7874;
	xor.b32  	%r12392, %r12391, %r7878;
	add.s32 	%r12393, %r12392, %r8016;
	// begin inline asm
	shf.r.wrap.b32 %r7882, %r10256, %r10256, %r10797;
	// end inline asm
	// begin inline asm
	shf.r.wrap.b32 %r7886, %r10256, %r10256, %r10801;
	// end inline asm
	xor.b32  	%r12394, %r7882, %r7886;
	add.s32 	%r8128, %r12393, %r12394;
	// begin inline asm
	shf.r.wrap.b32 %r7890, %r8112, %r8112, %r10789;
	// end inline asm
	// begin inline asm
	shf.r.wrap.b32 %r7894, %r8112, %r8112, %r10793;
	// end inline asm
	shr.u32 	%r12395, %r8112, 10;
	xor.b32  	%r12396, %r12395, %r7890;
	xor.b32  	%r12397, %r12396, %r7894;
	add.s32 	%r12398, %r12397, %r8032;
	// begin inline asm
	shf.r.wrap.b32 %r7898, %r10256, %r10256, %r10797;
	// end inline asm
	// begin inline asm
	shf.r.wrap.b32 %r7902, %r10256, %r10256, %r10801;
	// end inline asm
	xor.b32  	%r12399, %r7898, %r7902;
	add.s32 	%r8144, %r12398, %r12399;
	// begin inline asm
	shf.r.wrap.b32 %r7906, %r8128, %r8128, %r10789;
	// end inline asm
	// begin inline asm
	shf.r.wrap.b32 %r7910, %r8128, %r8128, %r10793;
	// end inline asm
	shr.u32 	%r12400, %r8128, 10;
	xor.b32  	%r12401, %r12400, %r7906;
	xor.b32  	%r12402, %r12401, %r7910;
	add.s32 	%r12403, %r12402, %r7827;
	// begin inline asm
	shf.r.wrap.b32 %r7914, %r10256, %r10256, %r10797;
	// end inline asm
	// begin inline asm
	shf.r.wrap.b32 %r7918, %r10256, %r10256, %r10801;
	// end inline asm
	xor.b32  	%r12404, %r7914, %r7918;
	add.s32 	%r8160, %r12403, %r12404;
	// begin inline asm
	shf.r.wrap.b32 %r7922, %r8144, %r8144, %r10789;
	// end inline asm
	// begin inline asm
	shf.r.wrap.b32 %r7926, %r8144, %r8144, %r10793;
	// end inline asm
	shr.u32 	%r12405, %r8144, 10;
	xor.b32  	%r12406, %r12405, %r7922;
	xor.b32  	%r12407, %r12406, %r7926;
	add.s32 	%r12408, %r12407, %r8064;
	// begin inline asm
	shf.r.wrap.b32 %r7930, %r10256, %r10256, %r10797;
	// end inline asm
	// begin inline asm
	shf.r.wrap.b32 %r7934, %r10256, %r10256, %r10801;
	// end inline asm
	xor.b32  	%r12409, %r7930, %r7934;
	add.s32 	%r8176, %r12408, %r12409;
	// begin inline asm
	shf.r.wrap.b32 %r7938, %r8160, %r8160, %r10789;
	// end inline asm
	// begin inline asm
	shf.r.wrap.b32 %r7942, %r8160, %r8160, %r10793;
	// end inline asm
	shr.u32 	%r12410, %r8160, 10;
	xor.b32  	%r12411, %r12410, %r7938;
	xor.b32  	%r12412, %r12411, %r7942;
	add.s32 	%r12413, %r12412, %r7859;
	// begin inline asm
	shf.r.wrap.b32 %r7946, %r10256, %r10256, %r10797;
	// end inline asm
	// begin inline asm
	shf.r.wrap.b32 %r7950, %r10256, %r10256, %r10801;
	// end inline asm
	xor.b32  	%r12414, %r7946, %r7950;
	add.s32 	%r8192, %r12413, %r12414;
	// begin inline asm
	shf.r.wrap.b32 %r7954, %r8176, %r8176, %r10789;
	// end inline asm
	// begin inline asm
	shf.r.wrap.b32 %r7958, %r8176, %r8176, %r10793;
	// end inline asm
	shr.u32 	%r12415, %r8176, 10;
	xor.b32  	%r12416, %r12415, %r7954;
	xor.b32  	%r12417, %r12416, %r7958;
	add.s32 	%r12418, %r12417, %r8096;
	// begin inline asm
	shf.r.wrap.b32 %r7962, %r7968, %r7968, %r10797;
	// end inline asm
	// begin inline asm
	shf.r.wrap.b32 %r7966, %r7968, %r7968, %r10801;
	// end inline asm
	xor.b32  	%r12419, %r7962, %r7966;
	xor.b32  	%r12420, %r12419, 80;
	add.s32 	%r8208, %r12418, %r12420;
	// begin inline asm
	shf.r.wrap.b32 %r7970, %r8192, %r8192, %r10789;
	// end inline asm
	// begin inline asm
	shf.r.wrap.b32 %r7974, %r8192, %r8192, %r10793;
	// end inline asm
	shr.u32 	%r12421, %r8192, 10;
	xor.b32  	%r12422, %r12421, %r7970;
	xor.b32  	%r12423, %r12422, %r7974;
	add.s32 	%r12424, %r12423, %r8112;
	// begin inline asm
	shf.r.wrap.b32 %r7978, %r7984, %r7984, %r10797;
	// end inline asm
	// begin inline asm
	shf.r.wrap.b32 %r7982, %r7984, %r7984, %r10801;
	// end inline asm
	shr.u32 	%r12425, %r7984, 3;
	xor.b32  	%r12426, %r12425, %r7978;
	xor.b32  	%r12427, %r12426, %r7982;
	add.s32 	%r12428, %r12424, %r12427;
	add.s32 	%r8003, %r12428, 640;
	// begin inline asm
	shf.r.wrap.b32 %r7986, %r8208, %r8208, %r10789;
	// end inline asm
	// begin inline asm
	shf.r.wrap.b32 %r7990, %r8208, %r8208, %r10793;
	// end inline asm
	shr.u32 	%r12429, %r8208, 10;
	xor.b32  	%r12430, %r12429, %r7986;
	xor.b32  	%r12431, %r12430, %r7990;
	add.s32 	%r12432, %r12431, %r8128;
	// begin inline asm
	shf.r.wrap.b32 %r7994, %r8000, %r8000, %r10797;
	// end inline asm
	// begin inline asm
	shf.r.wrap.b32 %r7998, %r8000, %r8000, %r10801;
	// end inline asm
	shr.u32 	%r12433, %r8000, 3;
	xor.b32  	%r12434, %r12433, %r7994;
	xor.b32  	%r12435, %r12434, %r7998;
	add.s32 	%r12436, %r12432, %r7984;
	add.s32 	%r8240, %r12436, %r12435;
	// begin inline asm
	shf.r.wrap.b32 %r8002, %r8003, %r8003, %r10789;
	// end inline asm
	// begin inline asm
	shf.r.wrap.b32 %r8006, %r8003, %r8003, %r10793;
	// end inline asm
	shr.u32 	%r12437, %r8003, 10;
	xor.b32  	%r12438, %r12437, %r8002;
	xor.b32  	%r12439, %r12438, %r8006;
	add.s32 	%r12440, %r12439, %r8144;
	// begin inline asm
	shf.r.wrap.b32 %r8010, %r8016, %r8016, %r10797;
	// end inline asm
	// begin inline asm
	shf.r.wrap.b32 %r8014, %r8016, %r8016, %r10801;
	// end inline asm
	shr.u32 	%r12441, %r8016, 3;
	xor.b32  	%r12442, %r12441, %r8010;
	xor.b32  	%r12443, %r12442, %r8014;
	add.s32 	%r12444, %r12440, %r8000;
	add.s32 	%r8256, %r12444, %r12443;
	// begin inline asm
	shf.r.wrap.b32 %r8018, %r8240, %r8240, %r10789;
	// end inline asm
	// begin inline asm
	shf.r.wrap.b32 %r8022, %r8240, %r8240, %r10793;
	// end inline asm
	shr.u32 	%r12445, %r8240, 10;
	xor.b32  	%r12446, %r12445, %r8018;
	xor.b32  	%r12447, %r12446, %r8022;
	add.s32 	%r12448, %r12447, %r8160;
	// begin inline asm
	shf.r.wrap.b32 %r8026, %r8032, %r8032, %r10797;
	// end inline asm
	// begin inline asm
	shf.r.wrap.b32 %r8030, %r8032, %r8032, %r10801;
	// end inline asm
	shr.u32 	%r12449, %r8032, 3;
	xor.b32  	%r12450, %r12449, %r8026;
	xor.b32  	%r12451, %r12450, %r8030;
	add.s32 	%r12452, %r12448, %r8016;
	add.s32 	%r8272, %r12452, %r12451;
	// begin inline asm
	shf.r.wrap.b32 %r8034, %r8256, %r8256, %r10789;
	// end inline asm
	// begin inline asm
	shf.r.wrap.b32 %r8038, %r8256, %r8256, %r10793;
	// end inline asm
	shr.u32 	%r12453, %r8256, 10;
	xor.b32  	%r12454, %r12453, %r8034;
	xor.b32  	%r12455, %r12454, %r8038;
	add.s32 	%r12456, %r12455, %r8176;
	// begin inline asm
	shf.r.wrap.b32 %r8042, %r7827, %r7827, %r10797;
	// end inline asm
	// begin inline asm
	shf.r.wrap.b32 %r8046, %r7827, %r7827, %r10801;
	// end inline asm
	shr.u32 	%r12457, %r7827, 3;
	xor.b32  	%r12458, %r12457, %r8042;
	xor.b32  	%r12459, %r12458, %r8046;
	add.s32 	%r12460, %r12456, %r8032;
	add.s32 	%r8288, %r12460, %r12459;
	// begin inline asm
	shf.r.wrap.b32 %r8050, %r8272, %r8272, %r10789;
	// end inline asm
	// begin inline asm
	shf.r.wrap.b32 %r8054, %r8272, %r8272, %r10793;
	// end inline asm
	shr.u32 	%r12461, %r8272, 10;
	xor.b32  	%r12462, %r12461, %r8050;
	xor.b32  	%r12463, %r12462, %r8054;
	add.s32 	%r12464, %r12463, %r8192;
	// begin inline asm
	shf.r.wrap.b32 %r8058, %r8064, %r8064, %r10797;
	// end inline asm
	// begin inline asm
	shf.r.wrap.b32 %r8062, %r8064, %r8064, %r10801;
	// end inline asm
	shr.u32 	%r12465, %r8064, 3;
	xor.b32  	%r12466, %r12465, %r8058;
	xor.b32  	%r12467, %r12466, %r8062;
	add.s32 	%r12468, %r12464, %r7827;
	add.s32 	%r8304, %r12468, %r12467;
	// begin inline asm
	shf.r.wrap.b32 %r8066, %r8288, %r8288, %r10789;
	// end inline asm
	// begin inline asm
	shf.r.wrap.b32 %r8070, %r8288, %r8288, %r10793;
	// end inline asm
	shr.u32 	%r12469, %r8288, 10;
	xor.b32  	%r12470, %r12469, %r8066;
	xor.b32  	%r12471, %r12470, %r8070;
	add.s32 	%r12472, %r12471, %r8208;
	// begin inline asm
	shf.r.wrap.b32 %r8074, %r7859, %r7859, %r10797;
	// end inline asm
	// begin inline asm
	shf.r.wrap.b32 %r8078, %r7859, %r7859, %r10801;
	// end inline asm
	shr.u32 	%r12473, %r7859, 3;
	xor.b32  	%r12474, %r12473, %r8074;
	xor.b32  	%r12475, %r12474, %r8078;
	add.s32 	%r12476, %r12472, %r8064;
	add.s32 	%r8320, %r12476, %r12475;
	// begin inline asm
	shf.r.wrap.b32 %r8082, %r8304, %r8304, %r10789;
	// end inline asm
	// begin inline asm
	shf.r.wrap.b32 %r8086, %r8304, %r8304, %r10793;
	// end inline asm
	shr.u32 	%r12477, %r8304, 10;
	xor.b32  	%r12478, %r12477, %r8082;
	xor.b32  	%r12479, %r12478, %r8086;
	add.s32 	%r12480, %r12479, %r8003;
	// begin inline asm
	shf.r.wrap.b32 %r8090, %r8096, %r8096, %r10797;
	// end inline asm
	// begin inline asm
	shf.r.wrap.b32 %r8094, %r8096, %r8096, %r10801;
	// end inline asm
	shr.u32 	%r12481, %r8096, 3;
	xor.b32  	%r12482, %r12481, %r8090;
	xor.b32  	%r12483, %r12482, %r8094;
	add.s32 	%r12484, %r12480, %r7859;
	add.s32 	%r8336, %r12484, %r12483;
	// begin inline asm
	shf.r.wrap.b32 %r8098, %r8320, %r8320, %r10789;
	// end inline asm
	// begin inline asm
	shf.r.wrap.b32 %r8102, %r8320, %r8320, %r10793;
	// end inline asm
	shr.u32 	%r12485, %r8320, 10;
	xor.b32  	%r12486, %r12485, %r8098;
	xor.b32  	%r12487, %r12486, %r8102;
	add.s32 	%r12488, %r12487, %r8240;
	// begin inline asm
	shf.r.wrap.b32 %r8106, %r8112, %r8112, %r10797;
	// end inline asm
	// begin inline asm
	shf.r.wrap.b32 %r8110, %r8112, %r8112, %r10801;
	// end inline asm
	shr.u32 	%r12489, %r8112, 3;
	xor.b32  	%r12490, %r12489, %r8106;
	xor.b32  	%r12491, %r12490, %r8110;
	add.s32 	%r12492, %r12488, %r8096;
	add.s32 	%r8352, %r12492, %r12491;
	// begin inline asm
	shf.r.wrap.b32 %r8114, %r8336, %r8336, %r10789;
	// end inline asm
	// begin inline asm
	shf.r.wrap.b32 %r8118, %r8336, %r8336, %r10793;
	// end inline asm
	shr.u32 	%r12493, %r8336, 10;
	xor.b32  	%r12494, %r12493, %r8114;
	xor.b32  	%r12495, %r12494, %r8118;
	add.s32 	%r12496, %r12495, %r8256;
	// begin inline asm
	shf.r.wrap.b32 %r8122, %r8128, %r8128, %r10797;
	// end inline asm
	// begin inline asm
	shf.r.wrap.b32 %r8126, %r8128, %r8128, %r10801;
	// end inline asm
	shr.u32 	%r12497, %r8128, 3;
	xor.b32  	%r12498, %r12497, %r8122;
	xor.b32  	%r12499, %r12498, %r8126;
	add.s32 	%r12500, %r12496, %r8112;
	add.s32 	%r8368, %r12500, %r12499;
	// begin inline asm
	shf.r.wrap.b32 %r8130, %r8352, %r8352, %r10789;
	// end inline asm
	// begin inline asm
	shf.r.wrap.b32 %r8134, %r8352, %r8352, %r10793;
	// end inline asm
	shr.u32 	%r12501, %r8352, 10;
	xor.b32  	%r12502, %r12501, %r8130;
	xor.b32  	%r12503, %r12502, %r8134;
	add.s32 	%r12504, %r12503, %r8272;
	// begin inline asm
	shf.r.wrap.b32 %r8138, %r8144, %r8144, %r10797;
	// end inline asm
	// begin inline asm
	shf.r.wrap.b32 %r8142, %r8144, %r8144, %r10801;
	// end inline asm
	shr.u32 	%r12505, %r8144, 3;
	xor.b32  	%r12506, %r12505, %r8138;
	xor.b32  	%r12507, %r12506, %r8142;
	add.s32 	%r12508, %r12504, %r8128;
	add.s32 	%r8384, %r12508, %r12507;
	// begin inline asm
	shf.r.wrap.b32 %r8146, %r8368, %r8368, %r10789;
	// end inline asm
	// begin inline asm
	shf.r.wrap.b32 %r8150, %r8368, %r8368, %r10793;
	// end inline asm
	shr.u32 	%r12509, %r8368, 10;
	xor.b32  	%r12510, %r12509, %r8146;
	xor.b32  	%r12511, %r12510, %r8150;
	add.s32 	%r12512, %r12511, %r8288;
	// begin inline asm
	shf.r.wrap.b32 %r8154, %r8160, %r8160, %r10797;
	// end inline asm
	// begin inline asm
	shf.r.wrap.b32 %r8158, %r8160, %r8160, %r10801;
	// end inline asm
	shr.u32 	%r12513, %r8160, 3;
	xor.b32  	%r12514, %r12513, %r8154;
	xor.b32  	%r12515, %r12514, %r8158;
	add.s32 	%r12516, %r12512, %r8144;
	add.s32 	%r8400, %r12516, %r12515;
	// begin inline asm
	shf.r.wrap.b32 %r8162, %r8384, %r8384, %r10789;
	// end inline asm
	// begin inline asm
	shf.r.wrap.b32 %r8166, %r8384, %r8384, %r10793;
	// end inline asm
	shr.u32 	%r12517, %r8384, 10;
	xor.b32  	%r12518, %r12517, %r8162;
	xor.b32  	%r12519, %r12518, %r8166;
	add.s32 	%r12520, %r12519, %r8304;
	// begin inline asm
	shf.r.wrap.b32 %r8170, %r8176, %r8176, %r10797;
	// end inline asm
	// begin inline asm
	shf.r.wrap.b32 %r8174, %r8176, %r8176, %r10801;
	// end inline asm
	shr.u32 	%r12521, %r8176, 3;
	xor.b32  	%r12522, %r12521, %r8170;
	xor.b32  	%r12523, %r12522, %r8174;
	add.s32 	%r12524, %r12520, %r8160;
	add.s32 	%r8416, %r12524, %r12523;
	// begin inline asm
	shf.r.wrap.b32 %r8178, %r8400, %r8400, %r10789;
	// end inline asm
	// begin inline asm
	shf.r.wrap.b32 %r8182, %r8400, %r8400, %r10793;
	// end inline asm
	shr.u32 	%r12525, %r8400, 10;
	xor.b32  	%r12526, %r12525, %r8178;
	xor.b32  	%r12527, %r12526, %r8182;
	add.s32 	%r12528, %r12527, %r8320;
	// begin inline asm
	shf.r.wrap.b32 %r8186, %r8192, %r8192, %r10797;
	// end inline asm
	// begin inline asm
	shf.r.wrap.b32 %r8190, %r8192, %r8192, %r10801;
	// end inline asm
	shr.u32 	%r12529, %r8192, 3;
	xor.b32  	%r12530, %r12529, %r8186;
	xor.b32  	%r12531, %r12530, %r8190;
	add.s32 	%r12532, %r12528, %r8176;
	add.s32 	%r8432, %r12532, %r12531;
	// begin inline asm
	shf.r.wrap.b32 %r8194, %r8416, %r8416, %r10789;
	// end inline asm
	// begin inline asm
	shf.r.wrap.b32 %r8198, %r8416, %r8416, %r10793;
	// end inline asm
	shr.u32 	%r12533, %r8416, 10;
	xor.b32  	%r12534, %r12533, %r8194;
	xor.b32  	%r12535, %r12534, %r8198;
	add.s32 	%r12536, %r12535, %r8336;
	// begin inline asm
	shf.r.wrap.b32 %r8202, %r8208, %r8208, %r10797;
	// end inline asm
	// begin inline asm
	shf.r.wrap.b32 %r8206, %r8208, %r8208, %r10801;
	// end inline asm
	shr.u32 	%r12537, %r8208, 3;
	xor.b32  	%r12538, %r12537, %r8202;
	xor.b32  	%r12539, %r12538, %r8206;
	add.s32 	%r12540, %r12536, %r8192;
	add.s32 	%r8448, %r12540, %r12539;
	// begin inline asm
	shf.r.wrap.b32 %r8210, %r8432, %r8432, %r10789;
	// end inline asm
	// begin inline asm
	shf.r.wrap.b32 %r8214, %r8432, %r8432, %r10793;
	// end inline asm
	shr.u32 	%r12541, %r8432, 10;
	xor.b32  	%r12542, %r12541, %r8210;
	xor.b32  	%r12543, %r12542, %r8214;
	add.s32 	%r12544, %r12543, %r8352;
	// begin inline asm
	shf.r.wrap.b32 %r8218, %r8003, %r8003, %r10797;
	// end inline asm
	// begin inline asm
	shf.r.wrap.b32 %r8222, %r8003, %r8003, %r10801;
	// end inline asm
	shr.u32 	%r12545, %r8003, 3;
	xor.b32  	%r12546, %r12545, %r8218;
	xor.b32  	%r12547, %r12546, %r8222;
	add.s32 	%r12548, %r12544, %r8208;
	add.s32 	%r8464, %r12548, %r12547;
	// begin inline asm
	shf.r.wrap.b32 %r8226, %r8448, %r8448, %r10789;
	// end inline asm
	// begin inline asm
	shf.r.wrap.b32 %r8230, %r8448, %r8448, %r10793;
	// end inline asm
	shr.u32 	%r12549, %r8448, 10;
	xor.b32  	%r12550, %r12549, %r8226;
	xor.b32  	%r12551, %r12550, %r8230;
	add.s32 	%r12552, %r12551, %r8368;
	// begin inline asm
	shf.r.wrap.b32 %r8234, %r8240, %r8240, %r10797;
	// end inline asm
	// begin inline asm
	shf.r.wrap.b32 %r8238, %r8240, %r8240, %r10801;
	// end inline asm
	shr.u32 	%r12553, %r8240, 3;
	xor.b32  	%r12554, %r12553, %r8234;
	xor.b32  	%r12555, %r12554, %r8238;
	add.s32 	%r12556, %r12552, %r8003;
	add.s32 	%r8480, %r12556, %r12555;
	// begin inline asm
	shf.r.wrap.b32 %r8242, %r8464, %r8464, %r10789;
	// end inline asm
	// begin inline asm
	shf.r.wrap.b32 %r8246, %r8464, %r8464, %r10793;
	// end inline asm
	shr.u32 	%r12557, %r8464, 10;
	xor.b32  	%r12558, %r12557, %r8242;
	xor.b32  	%r12559, %r12558, %r8246;
	add.s32 	%r12560, %r12559, %r8384;
	// begin inline asm
	shf.r.wrap.b32 %r8250, %r8256, %r8256, %r10797;
	// end inline asm
	// begin inline asm
	shf.r.wrap.b32 %r8254, %r8256, %r8256, %r10801;
	// end inline asm
	shr.u32 	%r12561, %r8256, 3;
	xor.b32  	%r12562, %r12561, %r8250;
	xor.b32  	%r12563, %r12562, %r8254;
	add.s32 	%r12564, %r12560, %r8240;
	add.s32 	%r8496, %r12564, %r12563;
	// begin inline asm
	shf.r.wrap.b32 %r8258, %r8480, %r8480, %r10789;
	// end inline asm
	// begin inline asm
	shf.r.wrap.b32 %r8262, %r8480, %r8480, %r10793;
	// end inline asm
	shr.u32 	%r12565, %r8480, 10;
	xor.b32  	%r12566, %r12565, %r8258;
	xor.b32  	%r12567, %r12566, %r8262;
	add.s32 	%r12568, %r12567, %r8400;
	// begin inline asm
	shf.r.wrap.b32 %r8266, %r8272, %r8272, %r10797;
	// end inline asm
	// begin inline asm
	shf.r.wrap.b32 %r8270, %r8272, %r8272, %r10801;
	// end inline asm
	shr.u32 	%r12569, %r8272, 3;
	xor.b32  	%r12570, %r12569, %r8266;
	xor.b32  	%r12571, %r12570, %r8270;
	add.s32 	%r12572, %r12568, %r8256;
	add.s32 	%r8296, %r12572, %r12571;
	// begin inline asm
	shf.r.wrap.b32 %r8274, %r8496, %r8496, %r10789;
	// end inline asm
	// begin inline asm
	shf.r.wrap.b32 %r8278, %r8496, %r8496, %r10793;
	// end inline asm
	shr.u32 	%r12573, %r8496, 10;
	xor.b32  	%r12574, %r12573, %r8274;
	xor.b32  	%r12575, %r12574, %r8278;
	add.s32 	%r12576, %r12575, %r8416;
	// begin inline asm
	shf.r.wrap.b32 %r8282, %r8288, %r8288, %r10797;
	// end inline asm
	// begin inline asm
	shf.r.wrap.b32 %r8286, %r8288, %r8288, %r10801;
	// end inline asm
	shr.u32 	%r12577, %r8288, 3;
	xor.b32  	%r12578, %r12577, %r8282;
	xor.b32  	%r12579, %r12578, %r8286;
	add.s32 	%r12580, %r12576, %r8272;
	add.s32 	%r8312, %r12580, %r12579;
	// begin inline asm
	shf.r.wrap.b32 %r8290, %r8296, %r8296, %r10789;
	// end inline asm
	// begin inline asm
	shf.r.wrap.b32 %r8294, %r8296, %r8296, %r10793;
	// end inline asm
	shr.u32 	%r12581, %r8296, 10;
	xor.b32  	%r12582, %r12581, %r8290;
	xor.b32  	%r12583, %r12582, %r8294;
	add.s32 	%r12584, %r12583, %r8432;
	// begin inline asm
	shf.r.wrap.b32 %r8298, %r8304, %r8304, %r10797;
	// end inline asm
	// begin inline asm
	shf.r.wrap.b32 %r8302, %r8304, %r8304, %r10801;
	// end inline asm
	shr.u32 	%r12585, %r8304, 3;
	xor.b32  	%r12586, %r12585, %r8298;
	xor.b32  	%r12587, %r12586, %r8302;
	add.s32 	%r12588, %r12584, %r8288;
	add.s32 	%r8328, %r12588, %r12587;
	// begin inline asm
	shf.r.wrap.b32 %r8306, %r8312, %r8312, %r10789;
	// end inline asm
	// begin inline asm
	shf.r.wrap.b32 %r8310, %r8312, %r8312, %r10793;
	// end inline asm
	shr.u32 	%r12589, %r8312, 10;
	xor.b32  	%r12590, %r12589, %r8306;
	xor.b32  	%r12591, %r12590, %r8310;
	add.s32 	%r12592, %r12591, %r8448;
	// begin inline asm
	shf.r.wrap.b32 %r8314, %r8320, %r8320, %r10797;
	// end inline asm
	// begin inline asm
	shf.r.wrap.b32 %r8318, %r8320, %r8320, %r10801;
	// end inline asm
	shr.u32 	%r12593, %r8320, 3;
	xor.b32  	%r12594, %r12593, %r8314;
	xor.b32  	%r12595, %r12594, %r8318;
	add.s32 	%r12596, %r12592, %r8304;
	add.s32 	%r8344, %r12596, %r12595;
	// begin inline asm
	shf.r.wrap.b32 %r8322, %r8328, %r8328, %r10789;
	// end inline asm
	// begin inline asm
	shf.r.wrap.b32 %r8326, %r8328, %r8328, %r10793;
	// end inline asm
	shr.u32 	%r12597, %r8328, 10;
	xor.b32  	%r12598, %r12597, %r8322;
	xor.b32  	%r12599, %r12598, %r8326;
	add.s32 	%r12600, %r12599, %r8464;
	// begin inline asm
	shf.r.wrap.b32 %r8330, %r8336, %r8336, %r10797;
	// end inline asm
	// begin inline asm
	shf.r.wrap.b32 %r8334, %r8336, %r8336, %r10801;
	// end inline asm
	shr.u32 	%r12601, %r8336, 3;
	xor.b32  	%r12602, %r12601, %r8330;
	xor.b32  	%r12603, %r12602, %r8334;
	add.s32 	%r12604, %r12600, %r8320;
	add.s32 	%r8360, %r12604, %r12603;
	// begin inline asm
	shf.r.wrap.b32 %r8338, %r8344, %r8344, %r10789;
	// end inline asm
	// begin inline asm
	shf.r.wrap.b32 %r8342, %r8344, %r8344, %r10793;
	// end inline asm
	shr.u32 	%r12605, %r8344, 10;
	xor.b32  	%r12606, %r12605, %r8338;
	xor.b32  	%r12607, %r12606, %r8342;
	add.s32 	%r12608, %r12607, %r8480;
	// begin inline asm
	shf.r.wrap.b32 %r8346, %r8352, %r8352, %r10797;
	// end inline asm
	// begin inline asm
	shf.r.wrap.b32 %r8350, %r8352, %r8352, %r10801;
	// end inline asm
	shr.u32 	%r12609, %r8352, 3;
	xor.b32  	%r12610, %r12609, %r8346;
	xor.b32  	%r12611, %r12610, %r8350;
	add.s32 	%r12612, %r12608, %r8336;
	add.s32 	%r8376, %r12612, %r12611;
	// begin inline asm
	shf.r.wrap.b32 %r8354, %r8360, %r8360, %r10789;
	// end inline asm
	// begin inline asm
	shf.r.wrap.b32 %r8358, %r8360, %r8360, %r10793;
	// end inline asm
	shr.u32 	%r12613, %r8360, 10;
	xor.b32  	%r12614, %r12613, %r8354;
	xor.b32  	%r12615, %r12614, %r8358;
	add.s32 	%r12616, %r12615, %r8496;
	// begin inline asm
	shf.r.wrap.b32 %r8362, %r8368, %r8368, %r10797;
	// end inline asm
	// begin inline asm
	shf.r.wrap.b32 %r8366, %r8368, %r8368, %r10801;
	// end inline asm
	shr.u32 	%r12617, %r8368, 3;
	xor.b32  	%r12618, %r12617, %r8362;
	xor.b32  	%r12619, %r12618, %r8366;
	add.s32 	%r12620, %r12616, %r8352;
	add.s32 	%r8392, %r12620, %r12619;
	// begin inline asm
	shf.r.wrap.b32 %r8370, %r8376, %r8376, %r10789;
	// end inline asm
	// begin inline asm
	shf.r.wrap.b32 %r8374, %r8376, %r8376, %r10793;
	// end inline asm
	shr.u32 	%r12621, %r8376, 10;
	xor.b32  	%r12622, %r12621, %r8370;
	xor.b32  	%r12623, %r12622, %r8374;
	add.s32 	%r12624, %r12623, %r8296;
	// begin inline asm
	shf.r.wrap.b32 %r8378, %r8384, %r8384, %r10797;
	// end inline asm
	// begin inline asm
	shf.r.wrap.b32 %r8382, %r8384, %r8384, %r10801;
	// end inline asm
	shr.u32 	%r12625, %r8384, 3;
	xor.b32  	%r12626, %r12625, %r8378;
	xor.b32  	%r12627, %r12626, %r8382;
	add.s32 	%r12628, %r12624, %r8368;
	add.s32 	%r8408, %r12628, %r12627;
	// begin inline asm
	shf.r.wrap.b32 %r8386, %r8392, %r8392, %r10789;
	// end inline asm
	// begin inline asm
	shf.r.wrap.b32 %r8390, %r8392, %r8392, %r10793;
	// end inline asm
	shr.u32 	%r12629, %r8392, 10;
	xor.b32  	%r12630, %r12629, %r8386;
	xor.b32  	%r12631, %r12630, %r8390;
	add.s32 	%r12632, %r12631, %r8312;
	// begin inline asm
	shf.r.wrap.b32 %r8394, %r8400, %r8400, %r10797;
	// end inline asm
	// begin inline asm
	shf.r.wrap.b32 %r8398, %r8400, %r8400, %r10801;
	// end inline asm
	shr.u32 	%r12633, %r8400, 3;
	xor.b32  	%r12634, %r12633, %r8394;
	xor.b32  	%r12635, %r12634, %r8398;
	add.s32 	%r12636, %r12632, %r8384;
	add.s32 	%r8424, %r12636, %r12635;
	// begin inline asm
	shf.r.wrap.b32 %r8402, %r8408, %r8408, %r10789;
	// end inline asm
	// begin inline asm
	shf.r.wrap.b32 %r8406, %r8408, %r8408, %r10793;
	// end inline asm
	shr.u32 	%r12637, %r8408, 10;
	xor.b32  	%r12638, %r12637, %r8402;
	xor.b32  	%r12639, %r12638, %r8406;
	add.s32 	%r12640, %r12639, %r8328;
	// begin inline asm
	shf.r.wrap.b32 %r8410, %r8416, %r8416, %r10797;
	// end inline asm
	// begin inline asm
	shf.r.wrap.b32 %r8414, %r8416, %r8416, %r10801;
	// end inline asm
	shr.u32 	%r12641, %r8416, 3;
	xor.b32  	%r12642, %r12641, %r8410;
	xor.b32  	%r12643, %r12642, %r8414;
	add.s32 	%r12644, %r12640, %r8400;
	add.s32 	%r8440, %r12644, %r12643;
	// begin inline asm
	shf.r.wrap.b32 %r8418, %r8424, %r8424, %r10789;
	// end inline asm
	// begin inline asm
	shf.r.wrap.b32 %r8422, %r8424, %r8424, %r10793;
	// end inline asm
	shr.u32 	%r12645, %r8424, 10;
	xor.b32  	%r12646, %r12645, %r8418;
	xor.b32  	%r12647, %r12646, %r8422;
	add.s32 	%r12648, %r12647, %r8344;
	// begin inline asm
	shf.r.wrap.b32 %r8426, %r8432, %r8432, %r10797;
	// end inline asm
	// begin inline asm
	shf.r.wrap.b32 %r8430, %r8432, %r8432, %r10801;
	// end inline asm
	shr.u32 	%r12649, %r8432, 3;
	xor.b32  	%r12650, %r12649, %r8426;
	xor.b32  	%r12651, %r12650, %r8430;
	add.s32 	%r12652, %r12648, %r8416;
	add.s32 	%r8456, %r12652, %r12651;
	// begin inline asm
	shf.r.wrap.b32 %r8434, %r8440, %r8440, %r10789;
	// end inline asm
	// begin inline asm
	shf.r.wrap.b32 %r8438, %r8440, %r8440, %r10793;
	// end inline asm
	shr.u32 	%r12653, %r8440, 10;
	xor.b32  	%r12654, %r12653, %r8434;
	xor.b32  	%r12655, %r12654, %r8438;
	add.s32 	%r12656, %r12655, %r8360;
	// begin inline asm
	shf.r.wrap.b32 %r8442, %r8448, %r8448, %r10797;
	// end inline asm
	// begin inline asm
	shf.r.wrap.b32 %r8446, %r8448, %r8448, %r10801;
	// end inline asm
	shr.u32 	%r12657, %r8448, 3;
	xor.b32  	%r12658, %r12657, %r8442;
	xor.b32  	%r12659, %r12658, %r8446;
	add.s32 	%r12660, %r12656, %r8432;
	add.s32 	%r8472, %r12660, %r12659;
	// begin inline asm
	shf.r.wrap.b32 %r8450, %r8456, %r8456, %r10789;
	// end inline asm
	// begin inline asm
	shf.r.wrap.b32 %r8454, %r8456, %r8456, %r10793;
	// end inline asm
	shr.u32 	%r12661, %r8456, 10;
	xor.b32  	%r12662, %r12661, %r8450;
	xor.b32  	%r12663, %r12662, %r8454;
	add.s32 	%r12664, %r12663, %r8376;
	// begin inline asm
	shf.r.wrap.b32 %r8458, %r8464, %r8464, %r10797;
	// end inline asm
	// begin inline asm
	shf.r.wrap.b32 %r8462, %r8464, %r8464, %r10801;
	// end inline asm
	shr.u32 	%r12665, %r8464, 3;
	xor.b32  	%r12666, %r12665, %r8458;
	xor.b32  	%r12667, %r12666, %r8462;
	add.s32 	%r12668, %r12664, %r8448;
	add.s32 	%r8488, %r12668, %r12667;
	// begin inline asm
	shf.r.wrap.b32 %r8466, %r8472, %r8472, %r10789;
	// end inline asm
	// begin inline asm
	shf.r.wrap.b32 %r8470, %r8472, %r8472, %r10793;
	// end inline asm
	shr.u32 	%r12669, %r8472, 10;
	xor.b32  	%r12670, %r12669, %r8466;
	xor.b32  	%r12671, %r12670, %r8470;
	add.s32 	%r12672, %r12671, %r8392;
	// begin inline asm
	shf.r.wrap.b32 %r8474, %r8480, %r8480, %r10797;
	// end inline asm
	// begin inline asm
	shf.r.wrap.b32 %r8478, %r8480, %r8480, %r10801;
	// end inline asm
	shr.u32 	%r12673, %r8480, 3;
	xor.b32  	%r12674, %r12673, %r8474;
	xor.b32  	%r12675, %r12674, %r8478;
	add.s32 	%r12676, %r12672, %r8464;
	add.s32 	%r12677, %r12676, %r12675;
	// begin inline asm
	shf.r.wrap.b32 %r8482, %r8488, %r8488, %r10789;
	// end inline asm
	// begin inline asm
	shf.r.wrap.b32 %r8486, %r8488, %r8488, %r10793;
	// end inline asm
	shr.u32 	%r12678, %r8488, 10;
	xor.b32  	%r12679, %r12678, %r8482;
	xor.b32  	%r12680, %r12679, %r8486;
	add.s32 	%r12681, %r12680, %r8408;
	// begin inline asm
	shf.r.wrap.b32 %r8490, %r8496, %r8496, %r10797;
	// end inline asm
	// begin inline asm
	shf.r.wrap.b32 %r8494, %r8496, %r8496, %r10801;
	// end inline asm
	shr.u32 	%r12682, %r8496, 3;
	xor.b32  	%r12683, %r12682, %r8490;
	xor.b32  	%r12684, %r12683, %r8494;
	add.s32 	%r12685, %r12681, %r8480;
	add.s32 	%r12686, %r12685, %r12684;
	mov.b32 	%r12317, 6;
	// begin inline asm
	shf.r.wrap.b32 %r8498, %r7, %r7, %r12317;
	// end inline asm
	mov.b32 	%r12321, 11;
	// begin inline asm
	shf.r.wrap.b32 %r8502, %r7, %r7, %r12321;
	// end inline asm
	xor.b32  	%r12687, %r8502, %r8498;
	mov.b32 	%r12325, 25;
	// begin inline asm
	shf.r.wrap.b32 %r8506, %r7, %r7, %r12325;
	// end inline asm
	xor.b32  	%r12688, %r12687, %r8506;
	ld.shared.u32 	%r12689, [K_shared];
	and.b32  	%r12690, %r7, %r8;
	not.b32 	%r12691, %r7;
	and.b32  	%r12692, %r9, %r12691;
	or.b32  	%r12693, %r12690, %r12692;
	add.s32 	%r20, %r12693, %r10;
	add.s32 	%r12694, %r20, %r12688;
	add.s32 	%r12695, %r12694, %r12689;
	add.s32 	%r12696, %r12695, %r12344;
	mov.b32 	%r12329, 2;
	// begin inline asm
	shf.r.wrap.b32 %r8510, %r8511, %r8511, %r12329;
	// end inline asm
	mov.b32 	%r12333, 13;
	// begin inline asm
	shf.r.wrap.b32 %r8514, %r8511, %r8511, %r12333;
	// end inline asm
	xor.b32  	%r12697, %r8514, %r8510;
	mov.b32 	%r12337, 22;
	// begin inline asm
	shf.r.wrap.b32 %r8518, %r8511, %r8511, %r12337;
	// end inline asm
	xor.b32  	%r12698, %r12697, %r8518;
	xor.b32  	%r21, %r4, %r5;
	and.b32  	%r12699, %r8511, %r21;
	and.b32  	%r22, %r4, %r5;
	xor.b32  	%r12700, %r12699, %r22;
	add.s32 	%r8532, %r12696, %r6;
	add.s32 	%r12701, %r12696, %r12700;
	add.s32 	%r8544, %r12701, %r12698;
	// begin inline asm
	shf.r.wrap.b32 %r8522, %r8532, %r8532, %r12317;
	// end inline asm
	// begin inline asm
	shf.r.wrap.b32 %r8526, %r8532, %r8532, %r12321;
	// end inline asm
	xor.b32  	%r12702, %r8526, %r8522;
	// begin inline asm
	shf.r.wrap.b32 %r8530, %r8532, %r8532, %r12325;
	// end inline asm
	xor.b32  	%r12703, %r12702, %r8530;
	and.b32  	%r12704, %r8532, %r7;
	not.b32 	%r12705, %r8532;
	and.b32  	%r12706, %r8, %r12705;
	or.b32  	%r12707, %r12704, %r12706;
	ld.shared.u32 	%r12708, [K_shared+4];
	add.s32 	%r12709, %r12707, %r9;
	add.s32 	%r12710, %r12709, %r12703;
	add.s32 	%r12711, %r12710, %r12708;
	add.s32 	%r12712, %r12711, %r52;
	// begin inline asm
	shf.r.wrap.b32 %r8534, %r8544, %r8544, %r12329;
	// end inline asm
	// begin inline asm
	shf.r.wrap.b32 %r8538, %r8544, %r8544, %r12333;
	// end inline asm
	xor.b32  	%r12713, %r8538, %r8534;
	// begin inline asm
	shf.r.wrap.b32 %r8542, %r8544, %r8544, %r12337;
	// end inline asm
	xor.b32  	%r12714, %r12713, %r8542;
	xor.b32  	%r12715, %r8511, %r4;
	and.b32  	%r12716, %r8544, %r12715;
	and.b32  	%r12717, %r8511, %r4;
	xor.b32  	%r12718, %r12716, %r12717;
	add.s32 	%r8556, %r12712, %r5;
	add.s32 	%r12719, %r12712, %r12718;
	add.s32 	%r8568, %r12719, %r12714;
	// begin inline asm
	shf.r.wrap.b32 %r8546, %r8556, %r8556, %r12317;
	// end inline asm
	// begin inline asm
	shf.r.wrap.b32 %r8550, %r8556, %r8556, %r12321;
	// end inline asm
	xor.b32  	%r12720, %r8550, %r8546;
	// begin inline asm
	shf.r.wrap.b32 %r8554, %r8556, %r8556, %r12325;
	// end inline asm
	xor.b32  	%r12721, %r12720, %r8554;
	and.b32  	%r12722, %r8556, %r8532;
	not.b32 	%r12723, %r8556;
	and.b32  	%r12724, %r7, %r12723;
	or.b32  	%r12725, %r12722, %r12724;
	ld.shared.u32 	%r12726, [K_shared+8];
	add.s32 	%r12727, %r12725, %r8;
	add.s32 	%r12728, %r12727, %r12721;
	add.s32 	%r12729, %r12728, %r12726;
	add.s32 	%r12730, %r12729, %r68;
	// begin inline asm
	shf.r.wrap.b32 %r8558, %r8568, %r8568, %r12329;
	// end inline asm
	// begin inline asm
	shf.r.wrap.b32 %r8562, %r8568, %r8568, %r12333;
	// end inline asm
	xor.b32  	%r12731, %r8562, %r8558;
	// begin inline asm
	shf.r.wrap.b32 %r8566, %r8568, %r8568, %r12337;
	// end inline asm
	xor.b32  	%r12732, %r12731, %r8566;
	xor.b32  	%r12733, %r8544, %r8511;
	and.b32  	%r12734, %r8568, %r12733;
	and.b32  	%r12735, %r8544, %r8511;
	xor.b32  	%r12736, %r12734, %r12735;
	add.s32 	%r8580, %r12730, %r4;
	add.s32 	%r12737, %r12730, %r12736;
	add.s32 	%r8592, %r12737, %r12732;
	// begin inline asm
	shf.r.wrap.b32 %r8570, %r8580, %r8580, %r12317;
	// end inline asm
	// begin inline asm
	shf.r.wrap.b32 %r8574, %r8580, %r8580, %r12321;
	// end inline asm
	xor.b32  	%r12738, %r8574, %r8570;
	// begin inline asm
	shf.r.wrap.b32 %r8578, %r8580, %r8580, %r12325;
	// end inline asm
	xor.b32  	%r12739, %r12738, %r8578;
	and.b32  	%r12740, %r8580, %r8556;
	not.b32 	%r12741, %r8580;
	and.b32  	%r12742, %r8532, %r12741;
	or.b32  	%r12743, %r12740, %r12742;
	ld.shared.u32 	%r12744, [K_shared+12];
	add.s32 	%r12745, %r12743, %r7;
	add.s32 	%r12746, %r12745, %r12739;
	add.s32 	%r12747, %r12746, %r12744;
	add.s32 	%r12748, %r12747, %r7776;
	// begin inline asm
	shf.r.wrap.b32 %r8582, %r8592, %r8592, %r12329;
	// end inline asm
	// begin inline asm
	shf.r.wrap.b32 %r8586, %r8592, %r8592, %r12333;
	// end inline asm
	xor.b32  	%r12749, %r8586, %r8582;
	// begin inline asm
	shf.r.wrap.b32 %r8590, %r8592, %r8592, %r12337;
	// end inline asm
	xor.b32  	%r12750, %r12749, %r8590;
	xor.b32  	%r12751, %r8568, %r8544;
	and.b32  	%r12752, %r8592, %r12751;
	and.b32  	%r12753, %r8568, %r8544;
	xor.b32  	%r12754, %r12752, %r12753;
	add.s32 	%r8604, %r12748, %r8511;
	add.s32 	%r12755, %r12748, %r12754;
	add.s32 	%r8616, %r12755, %r12750;
	// begin inline asm
	shf.r.wrap.b32 %r8594, %r8604, %r8604, %r12317;
	// end inline asm
	// begin inline asm
	shf.r.wrap.b32 %r8598, %r8604, %r8604, %r12321;
	// end inline asm
	xor.b32  	%r12756, %r8598, %r8594;
	// begin inline asm
	shf.r.wrap.b32 %r8602, %r8604, %r8604, %r12325;
	// end inline asm
	xor.b32  	%r12757, %r12756, %r8602;
	and.b32  	%r12758, %r8604, %r8580;
	not.b32 	%r12759, %r8604;
	and.b32  	%r12760, %r8556, %r12759;
	or.b32  	%r12761, %r12758, %r12760;
	ld.shared.u32 	%r12762, [K_shared+16];
	add.s32 	%r12763, %r12761, %r8532;
	add.s32 	%r12764, %r12763, %r12757;
	add.s32 	%r12765, %r12764, %r12762;
	xor.b32  	%r12766, %r12765, -2147483648;
	// begin inline asm
	shf.r.wrap.b32 %r8606, %r8616, %r8616, %r12329;
	// end inline asm
	// begin inline asm
	shf.r.wrap.b32 %r8610, %r8616, %r8616, %r12333;
	// end inline asm
	xor.b32  	%r12767, %r8610, %r8606;
	// begin inline asm
	shf.r.wrap.b32 %r8614, %r8616, %r8616, %r12337;
	// end inline asm
	xor.b32  	%r12768, %r12767, %r8614;
	xor.b32  	%r12769, %r8592, %r8568;
	and.b32  	%r12770, %r8616, %r12769;
	and.b32  	%r12771, %r8592, %r8568;
	xor.b32  	%r12772, %r12770, %r12771;
	add.s32 	%r8628, %r12766, %r8544;
	add.s32 	%r12773, %r12766, %r12772;
	add.s32 	%r8640, %r12773, %r12768;
	// begin inline asm
	shf.r.wrap.b32 %r8618, %r8628, %r8628, %r12317;
	// end inline asm
	// begin inline asm
	shf.r.wrap.b32 %r8622, %r8628, %r8628, %r12321;
	// end inline asm
	xor.b32  	%r12774, %r8622, %r8618;
	// begin inline asm
	shf.r.wrap.b32 %r8626, %r8628, %r8628, %r12325;
	// end inline asm
	xor.b32  	%r12775, %r12774, %r8626;
	and.b32  	%r12776, %r8628, %r8604;
	not.b32 	%r12777, %r8628;
	and.b32  	%r12778, %r8580, %r12777;
	or.b32  	%r12779, %r12776, %r12778;
	ld.shared.u32 	%r12780, [K_shared+20];
	add.s32 	%r12781, %r12779, %r8556;
	add.s32 	%r12782, %r12781, %r12775;
	add.s32 	%r12783, %r12782, %r12780;
	// begin inline asm
	shf.r.wrap.b32 %r8630, %r8640, %r8640, %r12329;
	// end inline asm
	// begin inline asm
	shf.r.wrap.b32 %r8634, %r8640, %r8640, %r12333;
	// end inline asm
	xor.b32  	%r12784, %r8634, %r8630;
	// begin inline asm
	shf.r.wrap.b32 %r8638, %r8640, %r8640, %r12337;
	// end inline asm
	xor.b32  	%r12785, %r12784, %r8638;
	xor.b32  	%r12786, %r8616, %r8592;
	and.b32  	%r12787, %r8640, %r12786;
	and.b32  	%r12788, %r8616, %r8592;
	xor.b32  	%r12789, %r12787, %r12788;
	add.s32 	%r8652, %r12783, %r8568;
	add.s32 	%r12790, %r12783, %r12789;
	add.s32 	%r8664, %r12790, %r12785;
	// begin inline asm
	shf.r.wrap.b32 %r8642, %r8652, %r8652, %r12317;
	// end inline asm
	// begin inline asm
	shf.r.wrap.b32 %r8646, %r8652, %r8652, %r12321;
	// end inline asm
	xor.b32  	%r12791, %r8646, %r8642;
	// begin inline asm
	shf.r.wrap.b32 %r8650, %r8652, %r8652, %r12325;
	// end inline asm
	xor.b32  	%r12792, %r12791, %r8650;
	and.b32  	%r12793, %r8652, %r8628;
	not.b32 	%r12794, %r8652;
	and.b32  	%r12795, %r8604, %r12794;
	or.b32  	%r12796, %r12793, %r12795;
	ld.shared.u32 	%r12797, [K_shared+24];
	add.s32 	%r12798, %r12796, %r8580;
	add.s32 	%r12799, %r12798, %r12792;
	add.s32 	%r12800, %r12799, %r12797;
	// begin inline asm
	shf.r.wrap.b32 %r8654, %r8664, %r8664, %r12329;
	// end inline asm
	// begin inline asm
	shf.r.wrap.b32 %r8658, %r8664, %r8664, %r12333;
	// end inline asm
	xor.b32  	%r12801, %r8658, %r8654;
	// begin inline asm
	shf.r.wrap.b32 %r8662, %r8664, %r8664, %r12337;
	// end inline asm
	xor.b32  	%r12802, %r12801, %r8662;
	xor.b32  	%r12803, %r8640, %r8616;
	and.b32  	%r12804, %r8664, %r12803;
	and.b32  	%r12805, %r8640, %r8616;
	xor.b32  	%r12806, %r12804, %r12805;
	add.s32 	%r8676, %r12800, %r8592;
	add.s32 	%r12807, %r12800, %r12806;
	add.s32 	%r8688, %r12807, %r12802;
	// begin inline asm
	shf.r.wrap.b32 %r8666, %r8676, %r8676, %r12317;
	// end inline asm
	// begin inline asm
	shf.r.wrap.b32 %r8670, %r8676, %r8676, %r12321;
	// end inline asm
	xor.b32  	%r12808, %r8670, %r8666;
	// begin inline asm
	shf.r.wrap.b32 %r8674, %r8676, %r8676, %r12325;
	// end inline asm
	xor.b32  	%r12809, %r12808, %r8674;
	and.b32  	%r12810, %r8676, %r8652;
	not.b32 	%r12811, %r8676;
	and.b32  	%r12812, %r8628, %r12811;
	or.b32  	%r12813, %r12810, %r12812;
	ld.shared.u32 	%r12814, [K_shared+28];
	add.s32 	%r12815, %r12813, %r8604;
	add.s32 	%r12816, %r12815, %r12809;
	add.s32 	%r12817, %r12816, %r12814;
	// begin inline asm
	shf.r.wrap.b32 %r8678, %r8688, %r8688, %r12329;
	// end inline asm
	// begin inline asm
	shf.r.wrap.b32 %r8682, %r8688, %r8688, %r12333;
	// end inline asm
	xor.b32  	%r12818, %r8682, %r8678;
	// begin inline asm
	shf.r.wrap.b32 %r8686, %r8688, %r8688, %r12337;
	// end inline asm
	xor.b32  	%r12819, %r12818, %r8686;
	xor.b32  	%r12820, %r8664, %r8640;
	and.b32  	%r12821, %r8688, %r12820;
	and.b32  	%r12822, %r8664, %r8640;
	xor.b32  	%r12823, %r12821, %r12822;
	add.s32 	%r8700, %r12817, %r8616;
	add.s32 	%r12824, %r12817, %r12823;
	add.s32 	%r8712, %r12824, %r12819;
	// begin inline asm
	shf.r.wrap.b32 %r8690, %r8700, %r8700, %r12317;
	// end inline asm
	// begin inline asm
	shf.r.wrap.b32 %r8694, %r8700, %r8700, %r12321;
	// end inline asm
	xor.b32  	%r12825, %r8694, %r8690;
	// begin inline asm
	shf.r.wrap.b32 %r8698, %r8700, %r8700, %r12325;
	// end inline asm
	xor.b32  	%r12826, %r12825, %r8698;
	and.b32  	%r12827, %r8700, %r8676;
	not.b32 	%r12828, %r8700;
	and.b32  	%r12829, %r8652, %r12828;
	or.b32  	%r12830, %r12827, %r12829;
	ld.shared.u32 	%r12831, [K_shared+32];
	add.s32 	%r12832, %r12830, %r8628;
	add.s32 	%r12833, %r12832, %r12826;
	add.s32 	%r12834, %r12833, %r12831;
	// begin inline asm
	shf.r.wrap.b32 %r8702, %r8712, %r8712, %r12329;
	// end inline asm
	// begin inline asm
	shf.r.wrap.b32 %r8706, %r8712, %r8712, %r12333;
	// end inline asm
	xor.b32  	%r12835, %r8706, %r8702;
	// begin inline asm
	shf.r.wrap.b32 %r8710, %r8712, %r8712, %r12337;
	// end inline asm
	xor.b32  	%r12836, %r12835, %r8710;
	xor.b32  	%r12837, %r8688, %r8664;
	and.b32  	%r12838, %r8712, %r12837;
	and.b32  	%r12839, %r8688, %r8664;
	xor.b32  	%r12840, %r12838, %r12839;
	add.s32 	%r8724, %r12834, %r8640;
	add.s32 	%r12841, %r12834, %r12840;
	add.s32 	%r8736, %r12841, %r12836;
	// begin inline asm
	shf.r.wrap.b32 %r8714, %r8724, %r8724, %r12317;
	// end inline asm
	// begin inline asm
	shf.r.wrap.b32 %r8718, %r8724, %r8724, %r12321;
	// end inline asm
	xor.b32  	%r12842, %r8718, %r8714;
	// begin inline asm
	shf.r.wrap.b32 %r8722, %r8724, %r8724, %r12325;
	// end inline asm
	xor.b32  	%r12843, %r12842, %r8722;
	and.b32  	%r12844, %r8724, %r8700;
	not.b32 	%r12845, %r8724;
	and.b32  	%r12846, %r8676, %r12845;
	or.b32  	%r12847, %r12844, %r12846;
	ld.shared.u32 	%r12848, [K_shared+36];
	add.s32 	%r12849, %r12847, %r8652;
	add.s32 	%r12850, %r12849, %r12843;
	add.s32 	%r12851, %r12850, %r12848;
	// begin inline asm
	shf.r.wrap.b32 %r8726, %r8736, %r8736, %r12329;
	// end inline asm
	// begin inline asm
	shf.r.wrap.b32 %r8730, %r8736, %r8736, %r12333;
	// end inline asm
	xor.b32  	%r12852, %r8730, %r8726;
	// begin inline asm
	shf.r.wrap.b32 %r8734, %r8736, %r8736, %r12337;
	// end inline asm
	xor.b32  	%r12853, %r12852, %r8734;
	xor.b32  	%r12854, %r8712, %r8688;
	and.b32  	%r12855, %r8736, %r12854;
	and.b32  	%r12856, %r8712, %r8688;
	xor.b32  	%r12857, %r12855, %r12856;
	add.s32 	%r8748, %r12851, %r8664;
	add.s32 	%r12858, %r12851, %r12857;
	add.s32 	%r8760, %r12858, %r12853;
	// begin inline asm
	shf.r.wrap.b32 %r8738, %r8748, %r8748, %r12317;
	// end inline asm
	// begin inline asm
	shf.r.wrap.b32 %r8742, %r8748, %r8748, %r12321;
	// end inline asm
	xor.b32  	%r12859, %r8742, %r8738;
	// begin inline asm
	shf.r.wrap.b32 %r8746, %r8748, %r8748, %r12325;
	// end inline asm
	xor.b32  	%r12860, %r12859, %r8746;
	and.b32  	%r12861, %r8748, %r8724;
	not.b32 	%r12862, %r8748;
	and.b32  	%r12863, %r8700, %r12862;
	or.b32  	%r12864, %r12861, %r12863;
	ld.shared.u32 	%r12865, [K_shared+40];
	add.s32 	%r12866, %r12864, %r8676;
	add.s32 	%r12867, %r12866, %r12860;
	add.s32 	%r12868, %r12867, %r12865;
	// begin inline asm
	shf.r.wrap.b32 %r8750, %r8760, %r8760, %r12329;
	// end inline asm
	// begin inline asm
	shf.r.wrap.b32 %r8754, %r8760, %r8760, %r12333;
	// end inline asm
	xor.b32  	%r12869, %r8754, %r8750;
	// begin inline asm
	shf.r.wrap.b32 %r8758, %r8760, %r8760, %r12337;
	// end inline asm
	xor.b32  	%r12870, %r12869, %r8758;
	xor.b32  	%r12871, %r8736, %r8712;
	and.b32  	%r12872, %r8760, %r12871;
	and.b32  	%r12873, %r8736, %r8712;
	xor.b32  	%r12874, %r12872, %r12873;
	add.s32 	%r8772, %r12868, %r8688;
	add.s32 	%r12875, %r12868, %r12874;
	add.s32 	%r8784, %r12875, %r12870;
	// begin inline asm
	shf.r.wrap.b32 %r8762, %r8772, %r8772, %r12317;
	// end inline asm
	// begin inline asm
	shf.r.wrap.b32 %r8766, %r8772, %r8772, %r12321;
	// end inline asm
	xor.b32  	%r12876, %r8766, %r8762;
	// begin inline asm
	shf.r.wrap.b32 %r8770, %r8772, %r8772, %r12325;
	// end inline asm
	xor.b32  	%r12877, %r12876, %r8770;
	and.b32  	%r12878, %r8772, %r8748;
	not.b32 	%r12879, %r8772;
	and.b32  	%r12880, %r8724, %r12879;
	or.b32  	%r12881, %r12878, %r12880;
	ld.shared.u32 	%r12882, [K_shared+44];
	add.s32 	%r12883, %r12881, %r8700;
	add.s32 	%r12884, %r12883, %r12877;
	add.s32 	%r12885, %r12884, %r12882;
	// begin inline asm
	shf.r.wrap.b32 %r8774, %r8784, %r8784, %r12329;
	// end inline asm
	// begin inline asm
	shf.r.wrap.b32 %r8778, %r8784, %r8784, %r12333;
	// end inline asm
	xor.b32  	%r12886, %r8778, %r8774;
	// begin inline asm
	shf.r.wrap.b32 %r8782, %r8784, %r8784, %r12337;
	// end inline asm
	xor.b32  	%r12887, %r12886, %r8782;
	xor.b32  	%r12888, %r8760, %r8736;
	and.b32  	%r12889, %r8784, %r12888;
	and.b32  	%r12890, %r8760, %r8736;
	xor.b32  	%r12891, %r12889, %r12890;
	add.s32 	%r8796, %r12885, %r8712;
	add.s32 	%r12892, %r12885, %r12891;
	add.s32 	%r8808, %r12892, %r12887;
	// begin inline asm
	shf.r.wrap.b32 %r8786, %r8796, %r8796, %r12317;
	// end inline asm
	// begin inline asm
	shf.r.wrap.b32 %r8790, %r8796, %r8796, %r12321;
	// end inline asm
	xor.b32  	%r12893, %r8790, %r8786;
	// begin inline asm
	shf.r.wrap.b32 %r8794, %r8796, %r8796, %r12325;
	// end inline asm
	xor.b32  	%r12894, %r12893, %r8794;
	and.b32  	%r12895, %r8796, %r8772;
	not.b32 	%r12896, %r8796;
	and.b32  	%r12897, %r8748, %r12896;
	or.b32  	%r12898, %r12895, %r12897;
	ld.shared.u32 	%r12899, [K_shared+48];
	add.s32 	%r12900, %r12898, %r8724;
	add.s32 	%r12901, %r12900, %r12894;
	add.s32 	%r12902, %r12901, %r12899;
	// begin inline asm
	shf.r.wrap.b32 %r8798, %r8808, %r8808, %r12329;
	// end inline asm
	// begin inline asm
	shf.r.wrap.b32 %r8802, %r8808, %r8808, %r12333;
	// end inline asm
	xor.b32  	%r12903, %r8802, %r8798;
	// begin inline asm
	shf.r.wrap.b32 %r8806, %r8808, %r8808, %r12337;
	// end inline asm
	xor.b32  	%r12904, %r12903, %r8806;
	xor.b32  	%r12905, %r8784, %r8760;
	and.b32  	%r12906, %r8808, %r12905;
	and.b32  	%r12907, %r8784, %r8760;
	xor.b32  	%r12908, %r12906, %r12907;
	add.s32 	%r8820, %r12902, %r8736;
	add.s32 	%r12909, %r12902, %r12908;
	add.s32 	%r8832, %r12909, %r12904;
	// begin inline asm
	shf.r.wrap.b32 %r8810, %r8820, %r8820, %r12317;
	// end inline asm
	// begin inline asm
	shf.r.wrap.b32 %r8814, %r8820, %r8820, %r12321;
	// end inline asm
	xor.b32  	%r12910, %r8814, %r8810;
	// begin inline asm
	shf.r.wrap.b32 %r8818, %r8820, %r8820, %r12325;
	// end inline asm
	xor.b32  	%r12911, %r12910, %r8818;
	and.b32  	%r12912, %r8820, %r8796;
	not.b32 	%r12913, %r8820;
	and.b32  	%r12914, %r8772, %r12913;
	or.b32  	%r12915, %r12912, %r12914;
	ld.shared.u32 	%r12916, [K_shared+52];
	add.s32 	%r12917, %r12915, %r8748;
	add.s32 	%r12918, %r12917, %r12911;
	add.s32 	%r12919, %r12918, %r12916;
	// begin inline asm
	shf.r.wrap.b32 %r8822, %r8832, %r8832, %r12329;
	// end inline asm
	// begin inline asm
	shf.r.wrap.b32 %r8826, %r8832, %r8832, %r12333;
	// end inline asm
	xor.b32  	%r12920, %r8826, %r8822;
	// begin inline asm
	shf.r.wrap.b32 %r8830, %r8832, %r8832, %r12337;
	// end inline asm
	xor.b32  	%r12921, %r12920, %r8830;
	xor.b32  	%r12922, %r8808, %r8784;
	and.b32  	%r12923, %r8832, %r12922;
	and.b32  	%r12924, %r8808, %r8784;
	xor.b32  	%r12925, %r12923, %r12924;
	add.s32 	%r8844, %r12919, %r8760;
	add.s32 	%r12926, %r12919, %r12925;
	add.s32 	%r8856, %r12926, %r12921;
	// begin inline asm
	shf.r.wrap.b32 %r8834, %r8844, %r8844, %r12317;
	// end inline asm
	// begin inline asm
	shf.r.wrap.b32 %r8838, %r8844, %r8844, %r12321;
	// end inline asm
	xor.b32  	%r12927, %r8838, %r8834;
	// begin inline asm
	shf.r.wrap.b32 %r8842, %r8844, %r8844, %r12325;
	// end inline asm
	xor.b32  	%r12928, %r12927, %r8842;
	and.b32  	%r12929, %r8844, %r8820;
	not.b32 	%r12930, %r8844;
	and.b32  	%r12931, %r8796, %r12930;
	or.b32  	%r12932, %r12929, %r12931;
	ld.shared.u32 	%r12933, [K_shared+56];
	add.s32 	%r12934, %r12932, %r8772;
	add.s32 	%r12935, %r12934, %r12928;
	add.s32 	%r12936, %r12935, %r12933;
	// begin inline asm
	shf.r.wrap.b32 %r8846, %r8856, %r8856, %r12329;
	// end inline asm
	// begin inline asm
	shf.r.wrap.b32 %r8850, %r8856, %r8856, %r12333;
	// end inline asm
	xor.b32  	%r12937, %r8850, %r8846;
	// begin inline asm
	shf.r.wrap.b32 %r8854, %r8856, %r8856, %r12337;
	// end inline asm
	xor.b32  	%r12938, %r12937, %r8854;
	xor.b32  	%r12939, %r8832, %r8808;
	and.b32  	%r12940, %r8856, %r12939;
	and.b32  	%r12941, %r8832, %r8808;
	xor.b32  	%r12942, %r12940, %r12941;
	add.s32 	%r8868, %r12936, %r8784;
	add.s32 	%r12943, %r12936, %r12942;
	add.s32 	%r8880, %r12943, %r12938;
	// begin inline asm
	shf.r.wrap.b32 %r8858, %r8868, %r8868, %r12317;
	// end inline asm
	// begin inline asm
	shf.r.wrap.b32 %r8862, %r8868, %r8868, %r12321;
	// end inline asm
	xor.b32  	%r12944, %r8862, %r8858;
	// begin inline asm
	shf.r.wrap.b32 %r8866, %r8868, %r8868, %r12325;
	// end inline asm
	xor.b32  	%r12945, %r12944, %r8866;
	and.b32  	%r12946, %r8868, %r8844;
	not.b32 	%r12947, %r8868;
	and.b32  	%r12948, %r8820, %r12947;
	or.b32  	%r12949, %r12946, %r12948;
	ld.shared.u32 	%r12950, [K_shared+60];
	add.s32 	%r12951, %r12949, %r8796;
	add.s32 	%r12952, %r12951, %r12945;
	add.s32 	%r12953, %r12952, %r12950;
	add.s32 	%r12954, %r12953, 640;
	// begin inline asm
	shf.r.wrap.b32 %r8870, %r8880, %r8880, %r12329;
	// end inline asm
	// begin inline asm
	shf.r.wrap.b32 %r8874, %r8880, %r8880, %r12333;
	// end inline asm
	xor.b32  	%r12955, %r8874, %r8870;
	// begin inline asm
	shf.r.wrap.b32 %r8878, %r8880, %r8880, %r12337;
	// end inline asm
	xor.b32  	%r12956, %r12955, %r8878;
	xor.b32  	%r12957, %r8856, %r8832;
	and.b32  	%r12958, %r8880, %r12957;
	and.b32  	%r12959, %r8856, %r8832;
	xor.b32  	%r12960, %r12958, %r12959;
	add.s32 	%r8892, %r12954, %r8808;
	add.s32 	%r12961, %r12954, %r12960;
	add.s32 	%r8904, %r12961, %r12956;
	// begin inline asm
	shf.r.wrap.b32 %r8882, %r8892, %r8892, %r12317;
	// end inline asm
	// begin inline asm
	shf.r.wrap.b32 %r8886, %r8892, %r8892, %r12321;
	// end inline asm
	xor.b32  	%r12962, %r8886, %r8882;
	// begin inline asm
	shf.r.wrap.b32 %r8890, %r8892, %r8892, %r12325;
	// end inline asm
	xor.b32  	%r12963, %r12962, %r8890;
	and.b32  	%r12964, %r8892, %r8868;
	not.b32 	%r12965, %r8892;
	and.b32  	%r12966, %r8844, %r12965;
	or.b32  	%r12967, %r12964, %r12966;
	ld.shared.u32 	%r12968, [K_shared+64];
	add.s32 	%r12969, %r12967, %r8820;
	add.s32 	%r12970, %r12969, %r12963;
	add.s32 	%r12971, %r12970, %r12968;
	add.s32 	%r12972, %r12971, %r7984;
	// begin inline asm
	shf.r.wrap.b32 %r8894, %r8904, %r8904, %r12329;
	// end inline asm
	// begin inline asm
	shf.r.wrap.b32 %r8898, %r8904, %r8904, %r12333;
	// end inline asm
	xor.b32  	%r12973, %r8898, %r8894;
	// begin inline asm
	shf.r.wrap.b32 %r8902, %r8904, %r8904, %r12337;
	// end inline asm
	xor.b32  	%r12974, %r12973, %r8902;
	xor.b32  	%r12975, %r8880, %r8856;
	and.b32  	%r12976, %r8904, %r12975;
	and.b32  	%r12977, %r8880, %r8856;
	xor.b32  	%r12978, %r12976, %r12977;
	add.s32 	%r8916, %r12972, %r8832;
	add.s32 	%r12979, %r12972, %r12978;
	add.s32 	%r8928, %r12979, %r12974;
	// begin inline asm
	shf.r.wrap.b32 %r8906, %r8916, %r8916, %r12317;
	// end inline asm
	// begin inline asm
	shf.r.wrap.b32 %r8910, %r8916, %r8916, %r12321;
	// end inline asm
	xor.b32  	%r12980, %r8910, %r8906;
	// begin inline asm
	shf.r.wrap.b32 %r8914, %r8916, %r8916, %r12325;
	// end inline asm
	xor.b32  	%r12981, %r12980, %r8914;
	and.b32  	%r12982, %r8916, %r8892;
	not.b32 	%r12983, %r8916;
	and.b32  	%r12984, %r8868, %r12983;
	or.b32  	%r12985, %r12982, %r12984;
	ld.shared.u32 	%r12986, [K_shared+68];
	add.s32 	%r12987, %r12985, %r8844;
	add.s32 	%r12988, %r12987, %r12981;
	add.s32 	%r12989, %r12988, %r12986;
	add.s32 	%r12990, %r12989, %r8000;
	// begin inline asm
	shf.r.wrap.b32 %r8918, %r8928, %r8928, %r12329;
	// end inline asm
	// begin inline asm
	shf.r.wrap.b32 %r8922, %r8928, %r8928, %r12333;
	// end inline asm
	xor.b32  	%r12991, %r8922, %r8918;
	// begin inline asm
	shf.r.wrap.b32 %r8926, %r8928, %r8928, %r12337;
	// end inline asm
	xor.b32  	%r12992, %r12991, %r8926;
	xor.b32  	%r12993, %r8904, %r8880;
	and.b32  	%r12994, %r8928, %r12993;
	and.b32  	%r12995, %r8904, %r8880;
	xor.b32  	%r12996, %r12994, %r12995;
	add.s32 	%r8940, %r12990, %r8856;
	add.s32 	%r12997, %r12990, %r12996;
	add.s32 	%r8952, %r12997, %r12992;
	// begin inline asm
	shf.r.wrap.b32 %r8930, %r8940, %r8940, %r12317;
	// end inline asm
	// begin inline asm
	shf.r.wrap.b32 %r8934, %r8940, %r8940, %r12321;
	// end inline asm
	xor.b32  	%r12998, %r8934, %r8930;
	// begin inline asm
	shf.r.wrap.b32 %r8938, %r8940, %r8940, %r12325;
	// end inline asm
	xor.b32  	%r12999, %r12998, %r8938;
	and.b32  	%r13000, %r8940, %r8916;
	not.b32 	%r13001, %r8940;
	and.b32  	%r13002, %r8892, %r13001;
	or.b32  	%r13003, %r13000, %r13002;
	ld.shared.u32 	%r13004, [K_shared+72];
	add.s32 	%r13005, %r13003, %r8868;
	add.s32 	%r13006, %r13005, %r12999;
	add.s32 	%r13007, %r13006, %r13004;
	add.s32 	%r13008, %r13007, %r8016;
	// begin inline asm
	shf.r.wrap.b32 %r8942, %r8952, %r8952, %r12329;
	// end inline asm
	// begin inline asm
	shf.r.wrap.b32 %r8946, %r8952, %r8952, %r12333;
	// end inline asm
	xor.b32  	%r13009, %r8946, %r8942;
	// begin inline asm
	shf.r.wrap.b32 %r8950, %r8952, %r8952, %r12337;
	// end inline asm
	xor.b32  	%r13010, %r13009, %r8950;
	xor.b32  	%r13011, %r8928, %r8904;
	and.b32  	%r13012, %r8952, %r13011;
	and.b32  	%r13013, %r8928, %r8904;
	xor.b32  	%r13014, %r13012, %r13013;
	add.s32 	%r8964, %r13008, %r8880;
	add.s32 	%r13015, %r13008, %r13014;
	add.s32 	%r8976, %r13015, %r13010;
	// begin inline asm
	shf.r.wrap.b32 %r8954, %r8964, %r8964, %r12317;
	// end inline asm
	// begin inline asm
	shf.r.wrap.b32 %r8958, %r8964, %r8964, %r12321;
	// end inline asm
	xor.b32  	%r13016, %r8958, %r8954;
	// begin inline asm
	shf.r.wrap.b32 %r8962, %r8964, %r8964, %r12325;
	// end inline asm
	xor.b32  	%r13017, %r13016, %r8962;
	and.b32  	%r13018, %r8964, %r8940;
	not.b32 	%r13019, %r8964;
	and.b32  	%r13020, %r8916, %r13019;
	or.b32  	%r13021, %r13018, %r13020;
	ld.shared.u32 	%r13022, [K_shared+76];
	add.s32 	%r13023, %r13021, %r8892;
	add.s32 	%r13024, %r13023, %r13017;
	add.s32 	%r13025, %r13024, %r13022;
	add.s32 	%r13026, %r13025, %r8032;
	// begin inline asm
	shf.r.wrap.b32 %r8966, %r8976, %r8976, %r12329;
	// end inline asm
	// begin inline asm
	shf.r.wrap.b32 %r8970, %r8976, %r8976, %r12333;
	// end inline asm
	xor.b32  	%r13027, %r8970, %r8966;
	// begin inline asm
	shf.r.wrap.b32 %r8974, %r8976, %r8976, %r12337;
	// end inline asm
	xor.b32  	%r13028, %r13027, %r8974;
	xor.b32  	%r13029, %r8952, %r8928;
	and.b32  	%r13030, %r8976, %r13029;
	and.b32  	%r13031, %r8952, %r8928;
	xor.b32  	%r13032, %r13030, %r13031;
	add.s32 	%r8988, %r13026, %r8904;
	add.s32 	%r13033, %r13026, %r13032;
	add.s32 	%r9000, %r13033, %r13028;
	// begin inline asm
	shf.r.wrap.b32 %r8978, %r8988, %r8988, %r12317;
	// end inline asm
	// begin inline asm
	shf.r.wrap.b32 %r8982, %r8988, %r8988, %r12321;
	// end inline asm
	xor.b32  	%r13034, %r8982, %r8978;
	// begin inline asm
	shf.r.wrap.b32 %r8986, %r8988, %r8988, %r12325;
	// end inline asm
	xor.b32  	%r13035, %r13034, %r8986;
	and.b32  	%r13036, %r8988, %r8964;
	not.b32 	%r13037, %r8988;
	and.b32  	%r13038, %r8940, %r13037;
	or.b32  	%r13039, %r13036, %r13038;
	ld.shared.u32 	%r13040, [K_shared+80];
	add.s32 	%r13041, %r13039, %r8916;
	add.s32 	%r13042, %r13041, %r13035;
	add.s32 	%r13043, %r13042, %r13040;
	add.s32 	%r13044, %r13043, %r7827;
	// begin inline asm
	shf.r.wrap.b32 %r8990, %r9000, %r9000, %r12329;
	// end inline asm
	// begin inline asm
	shf.r.wrap.b32 %r8994, %r9000, %r9000, %r12333;
	// end inline asm
	xor.b32  	%r13045, %r8994, %r8990;
	// begin inline asm
	shf.r.wrap.b32 %r8998, %r9000, %r9000, %r12337;
	// end inline asm
	xor.b32  	%r13046, %r13045, %r8998;
	xor.b32  	%r13047, %r8976, %r8952;
	and.b32  	%r13048, %r9000, %r13047;
	and.b32  	%r13049, %r8976, %r8952;
	xor.b32  	%r13050, %r13048, %r13049;
	add.s32 	%r9012, %r13044, %r8928;
	add.s32 	%r13051, %r13044, %r13050;
	add.s32 	%r9024, %r13051, %r13046;
	// begin inline asm
	shf.r.wrap.b32 %r9002, %r9012, %r9012, %r12317;
	// end inline asm
	// begin inline asm
	shf.r.wrap.b32 %r9006, %r9012, %r9012, %r12321;
	// end inline asm
	xor.b32  	%r13052, %r9006, %r9002;
	// begin inline asm
	shf.r.wrap.b32 %r9010, %r9012, %r9012, %r12325;
	// end inline asm
	xor.b32  	%r13053, %r13052, %r9010;
	and.b32  	%r13054, %r9012, %r8988;
	not.b32 	%r13055, %r9012;
	and.b32  	%r13056, %r8964, %r13055;
	or.b32  	%r13057, %r13054, %r13056;
	ld.shared.u32 	%r13058, [K_shared+84];
	add.s32 	%r13059, %r13057, %r8940;
	add.s32 	%r13060, %r13059, %r13053;
	add.s32 	%r13061, %r13060, %r13058;
	add.s32 	%r13062, %r13061, %r8064;
	// begin inline asm
	shf.r.wrap.b32 %r9014, %r9024, %r9024, %r12329;
	// end inline asm
	// begin inline asm
	shf.r.wrap.b32 %r9018, %r9024, %r9024, %r12333;
	// end inline asm
	xor.b32  	%r13063, %r9018, %r9014;
	// begin inline asm
	shf.r.wrap.b32 %r9022, %r9024, %r9024, %r12337;
	// end inline asm
	xor.b32  	%r13064, %r13063, %r9022;
	xor.b32  	%r13065, %r9000, %r8976;
	and.b32  	%r13066, %r9024, %r13065;
	and.b32  	%r13067, %r9000, %r8976;
	xor.b32  	%r13068, %r13066, %r13067;
	add.s32 	%r9036, %r13062, %r8952;
	add.s32 	%r13069, %r13062, %r13068;
	add.s32 	%r9048, %r13069, %r13064;
	// begin inline asm
	shf.r.wrap.b32 %r9026, %r9036, %r9036, %r12317;
	// end inline asm
	// begin inline asm
	shf.r.wrap.b32 %r9030, %r9036, %r9036, %r12321;
	// end inline asm
	xor.b32  	%r13070, %r9030, %r9026;
	// begin inline asm
	shf.r.wrap.b32 %r9034, %r9036, %r9036, %r12325;
	// end inline asm
	xor.b32  	%r13071, %r13070, %r9034;
	and.b32  	%r13072, %r9036, %r9012;
	not.b32 	%r13073, %r9036;
	and.b32  	%r13074, %r8988, %r13073;
	or.b32  	%r13075, %r13072, %r13074;
	ld.shared.u32 	%r13076, [K_shared+88];
	add.s32 	%r13077, %r13075, %r8964;
	add.s32 	%r13078, %r13077, %r13071;
	add.s32 	%r13079, %r13078, %r13076;
	add.s32 	%r13080, %r13079, %r7859;
	// begin inline asm
	shf.r.wrap.b32 %r9038, %r9048, %r9048, %r12329;
	// end inline asm
	// begin inline asm
	shf.r.wrap.b32 %r9042, %r9048, %r9048, %r12333;
	// end inline asm
	xor.b32  	%r13081, %r9042, %r9038;
	// begin inline asm
	shf.r.wrap.b32 %r9046, %r9048, %r9048, %r12337;
	// end inline asm
	xor.b32  	%r13082, %r13081, %r9046;
	xor.b32  	%r13083, %r9024, %r9000;
	and.b32  	%r13084, %r9048, %r13083;
	and.b32  	%r13085, %r9024, %r9000;
	xor.b32  	%r13086, %r13084, %r13085;
	add.s32 	%r9060, %r13080, %r8976;
	add.s32 	%r13087, %r13080, %r13086;
	add.s32 	%r9072, %r13087, %r13082;
	// begin inline asm
	shf.r.wrap.b32 %r9050, %r9060, %r9060, %r12317;
	// end inline asm
	// begin inline asm
	shf.r.wrap.b32 %r9054, %r9060, %r9060, %r12321;
	// end inline asm
	xor.b32  	%r13088, %r9054, %r9050;
	// begin inline asm
	shf.r.wrap.b32 %r9058, %r9060, %r9060, %r12325;
	// end inline asm
	xor.b32  	%r13089, %r13088, %r9058;
	and.b32  	%r13090, %r9060, %r9036;
	not.b32 	%r13091, %r9060;
	and.b32  	%r13092, %r9012, %r13091;
	or.b32  	%r13093, %r13090, %r13092;
	ld.shared.u32 	%r13094, [K_shared+92];
	add.s32 	%r13095, %r13093, %r8988;
	add.s32 	%r13096, %r13095, %r13089;
	add.s32 	%r13097, %r13096, %r13094;
	add.s32 	%r13098, %r13097, %r8096;
	// begin inline asm
	shf.r.wrap.b32 %r9062, %r9072, %r9072, %r12329;
	// end inline asm
	// begin inline asm
	shf.r.wrap.b32 %r9066, %r9072, %r9072, %r12333;
	// end inline asm
	xor.b32  	%r13099, %r9066, %r9062;
	// begin inline asm
	shf.r.wrap.b32 %r9070, %r9072, %r9072, %r12337;
	// end inline asm
	xor.b32  	%r13100, %r13099, %r9070;
	xor.b32  	%r13101, %r9048, %r9024;
	and.b32  	%r13102, %r9072, %r13101;
	and.b32  	%r13103, %r9048, %r9024;
	xor.b32  	%r13104, %r13102, %r13103;
	add.s32 	%r9084, %r13098, %r9000;
	add.s32 	%r13105, %r13098, %r13104;
	add.s32 	%r9096, %r13105, %r13100;
	// begin inline asm
	shf.r.wrap.b32 %r9074, %r9084, %r9084, %r12317;
	// end inline asm
	// begin inline asm
	shf.r.wrap.b32 %r9078, %r9084, %r9084, %r12321;
	// end inline asm
	xor.b32  	%r13106, %r9078, %r9074;
	// begin inline asm
	shf.r.wrap.b32 %r9082, %r9084, %r9084, %r12325;
	// end inline asm
	xor.b32  	%r13107, %r13106, %r9082;
	and.b32  	%r13108, %r9084, %r9060;
	not.b32 	%r13109, %r9084;
	and.b32  	%r13110, %r9036, %r13109;
	or.b32  	%r13111, %r13108, %r13110;
	ld.shared.u32 	%r13112, [K_shared+96];
	add.s32 	%r13113, %r13111, %r9012;
	add.s32 	%r13114, %r13113, %r13107;
	add.s32 	%r13115, %r13114, %r13112;
	add.s32 	%r13116, %r13115, %r8112;
	// begin inline asm
	shf.r.wrap.b32 %r9086, %r9096, %r9096, %r12329;
	// end inline asm
	// begin inline asm
	shf.r.wrap.b32 %r9090, %r9096, %r9096, %r12333;
	// end inline asm
	xor.b32  	%r13117, %r9090, %r9086;
	// begin inline asm
	shf.r.wrap.b32 %r9094, %r9096, %r9096, %r12337;
	// end inline asm
	xor.b32  	%r13118, %r13117, %r9094;
	xor.b32  	%r13119, %r9072, %r9048;
	and.b32  	%r13120, %r9096, %r13119;
	and.b32  	%r13121, %r9072, %r9048;
	xor.b32  	%r13122, %r13120, %r13121;
	add.s32 	%r9108, %r13116, %r9024;
	add.s32 	%r13123, %r13116, %r13122;
	add.s32 	%r9120, %r13123, %r13118;
	// begin inline asm
	shf.r.wrap.b32 %r9098, %r9108, %r9108, %r12317;
	// end inline asm
	// begin inline asm
	shf.r.wrap.b32 %r9102, %r9108, %r9108, %r12321;
	// end inline asm
	xor.b32  	%r13124, %r9102, %r9098;
	// begin inline asm
	shf.r.wrap.b32 %r9106, %r9108, %r9108, %r12325;
	// end inline asm
	xor.b32  	%r13125, %r13124, %r9106;
	and.b32  	%r13126, %r9108, %r9084;
	not.b32 	%r13127, %r9108;
	and.b32  	%r13128, %r9060, %r13127;
	or.b32  	%r13129, %r13126, %r13128;
	ld.shared.u32 	%r13130, [K_shared+100];
	add.s32 	%r13131, %r13129, %r9036;
	add.s32 	%r13132, %r13131, %r13125;
	add.s32 	%r13133, %r13132, %r13130;
	add.s32 	%r13134, %r13133, %r8128;
	// begin inline asm
	shf.r.wrap.b32 %r9110, %r9120, %r9120, %r12329;
	// end inline asm
	// begin inline asm
	shf.r.wrap.b32 %r9114, %r9120, %r9120, %r12333;
	// end inline asm
	xor.b32  	%r13135, %r9114, %r9110;
	// begin inline asm
	shf.r.wrap.b32 %r9118, %r9120, %r9120, %r12337;
	// end inline asm
	xor.b32  	%r13136, %r13135, %r9118;
	xor.b32  	%r13137, %r9096, %r9072;
	and.b32  	%r13138, %r9120, %r13137;
	and.b32  	%r13139, %r9096, %r9072;
	xor.b32  	%r13140, %r13138, %r13139;
	add.s32 	%r9132, %r13134, %r9048;
	add.s32 	%r13141, %r13134, %r13140;
	add.s32 	%r9144, %r13141, %r13136;
	// begin inline asm
	shf.r.wrap.b32 %r9122, %r9132, %r9132, %r12317;
	// end inline asm
	// begin inline asm
	shf.r.wrap.b32 %r9126, %r9132, %r9132, %r12321;
	// end inline asm
	xor.b32  	%r13142, %r9126, %r9122;
	// begin inline asm
	shf.r.wrap.b32 %r9130, %r9132, %r9132, %r12325;
	// end inline asm
	xor.b32  	%r13143, %r13142, %r9130;
	and.b32  	%r13144, %r9132, %r9108;
	not.b32 	%r13145, %r9132;
	and.b32  	%r13146, %r9084, %r13145;
	or.b32  	%r13147, %r13144, %r13146;
	ld.shared.u32 	%r13148, [K_shared+104];
	add.s32 	%r13149, %r13147, %r9060;
	add.s32 	%r13150, %r13149, %r13143;
	add.s32 	%r13151, %r13150, %r13148;
	add.s32 	%r13152, %r13151, %r8144;
	// begin inline asm
	shf.r.wrap.b32 %r9134, %r9144, %r9144, %r12329;
	// end inline asm
	// begin inline asm
	shf.r.wrap.b32 %r9138, %r9144, %r9144, %r12333;
	// end inline asm
	xor.b32  	%r13153, %r9138, %r9134;
	// begin inline asm
	shf.r.wrap.b32 %r9142, %r9144, %r9144, %r12337;
	// end inline asm
	xor.b32  	%r13154, %r13153, %r9142;
	xor.b32  	%r13155, %r9120, %r9096;
	and.b32  	%r13156, %r9144, %r13155;
	and.b32  	%r13157, %r9120, %r9096;
	xor.b32  	%r13158, %r13156, %r13157;
	add.s32 	%r9156, %r13152, %r9072;
	add.s32 	%r13159, %r13152, %r13158;
	add.s32 	%r9168, %r13159, %r13154;
	// begin inline asm
	shf.r.wrap.b32 %r9146, %r9156, %r9156, %r12317;
	// end inline asm
	// begin inline asm
	shf.r.wrap.b32 %r9150, %r9156, %r9156, %r12321;
	// end inline asm
	xor.b32  	%r13160, %r9150, %r9146;
	// begin inline asm
	shf.r.wrap.b32 %r9154, %r9156, %r9156, %r12325;
	// end inline asm
	xor.b32  	%r13161, %r13160, %r9154;
	and.b32  	%r13162, %r9156, %r9132;
	not.b32 	%r13163, %r9156;
	and.b32  	%r13164, %r9108, %r13163;
	or.b32  	%r13165, %r13162, %r13164;
	ld.shared.u32 	%r13166, [K_shared+108];
	add.s32 	%r13167, %r13165, %r9084;
	add.s32 	%r13168, %r13167, %r13161;
	add.s32 	%r13169, %r13168, %r13166;
	add.s32 	%r13170, %r13169, %r8160;
	// begin inline asm
	shf.r.wrap.b32 %r9158, %r9168, %r9168, %r12329;
	// end inline asm
	// begin inline asm
	shf.r.wrap.b32 %r9162, %r9168, %r9168, %r12333;
	// end inline asm
	xor.b32  	%r13171, %r9162, %r9158;
	// begin inline asm
	shf.r.wrap.b32 %r9166, %r9168, %r9168, %r12337;
	// end inline asm
	xor.b32  	%r13172, %r13171, %r9166;
	xor.b32  	%r13173, %r9144, %r9120;
	and.b32  	%r13174, %r9168, %r13173;
	and.b32  	%r13175, %r9144, %r9120;
	xor.b32  	%r13176, %r13174, %r13175;
	add.s32 	%r9180, %r13170, %r9096;
	add.s32 	%r13177, %r13170, %r13176;
	add.s32 	%r9192, %r13177, %r13172;
	// begin inline asm
	shf.r.wrap.b32 %r9170, %r9180, %r9180, %r12317;
	// end inline asm
	// begin inline asm
	shf.r.wrap.b32 %r9174, %r9180, %r9180, %r12321;
	// end inline asm
	xor.b32  	%r13178, %r9174, %r9170;
	// begin inline asm
	shf.r.wrap.b32 %r9178, %r9180, %r9180, %r12325;
	// end inline asm
	xor.b32  	%r13179, %r13178, %r9178;
	and.b32  	%r13180, %r9180, %r9156;
	not.b32 	%r13181, %r9180;
	and.b32  	%r13182, %r9132, %r13181;
	or.b32  	%r13183, %r13180, %r13182;
	ld.shared.u32 	%r13184, [K_shared+112];
	add.s32 	%r13185, %r13183, %r9108;
	add.s32 	%r13186, %r13185, %r13179;
	add.s32 	%r13187, %r13186, %r13184;
	add.s32 	%r13188, %r13187, %r8176;
	// begin inline asm
	shf.r.wrap.b32 %r9182, %r9192, %r9192, %r12329;
	// end inline asm
	// begin inline asm
	shf.r.wrap.b32 %r9186, %r9192, %r9192, %r12333;
	// end inline asm
	xor.b32  	%r13189, %r9186, %r9182;
	// begin inline asm
	shf.r.wrap.b32 %r9190, %r9192, %r9192, %r12337;
	// end inline asm
	xor.b32  	%r13190, %r13189, %r9190;
	xor.b32  	%r13191, %r9168, %r9144;
	and.b32  	%r13192, %r9192, %r13191;
	and.b32  	%r13193, %r9168, %r9144;
	xor.b32  	%r13194, %r13192, %r13193;
	add.s32 	%r9204, %r13188, %r9120;
	add.s32 	%r13195, %r13188, %r13194;
	add.s32 	%r9216, %r13195, %r13190;
	// begin inline asm
	shf.r.wrap.b32 %r9194, %r9204, %r9204, %r12317;
	// end inline asm
	// begin inline asm
	shf.r.wrap.b32 %r9198, %r9204, %r9204, %r12321;
	// end inline asm
	xor.b32  	%r13196, %r9198, %r9194;
	// begin inline asm
	shf.r.wrap.b32 %r9202, %r9204, %r9204, %r12325;
	// end inline asm
	xor.b32  	%r13197, %r13196, %r9202;
	and.b32  	%r13198, %r9204, %r9180;
	not.b32 	%r13199, %r9204;
	and.b32  	%r13200, %r9156, %r13199;
	or.b32  	%r13201, %r13198, %r13200;
	ld.shared.u32 	%r13202, [K_shared+116];
	add.s32 	%r13203, %r13201, %r9132;
	add.s32 	%r13204, %r13203, %r13197;
	add.s32 	%r13205, %r13204, %r13202;
	add.s32 	%r13206, %r13205, %r8192;
	// begin inline asm
	shf.r.wrap.b32 %r9206, %r9216, %r9216, %r12329;
	// end inline asm
	// begin inline asm
	shf.r.wrap.b32 %r9210, %r9216, %r9216, %r12333;
	// end inline asm
	xor.b32  	%r13207, %r9210, %r9206;
	// begin inline asm
	shf.r.wrap.b32 %r9214, %r9216, %r9216, %r12337;
	// end inline asm
	xor.b32  	%r13208, %r13207, %r9214;
	xor.b32  	%r13209, %r9192, %r9168;
	and.b32  	%r13210, %r9216, %r13209;
	and.b32  	%r13211, %r9192, %r9168;
	xor.b32  	%r13212, %r13210, %r13211;
	add.s32 	%r9228, %r13206, %r9144;
	add.s32 	%r13213, %r13206, %r13212;
	add.s32 	%r9240, %r13213, %r13208;
	// begin inline asm
	shf.r.wrap.b32 %r9218, %r9228, %r9228, %r12317;
	// end inline asm
	// begin inline asm
	shf.r.wrap.b32 %r9222, %r9228, %r9228, %r12321;
	// end inline asm
	xor.b32  	%r13214, %r9222, %r9218;
	// begin inline asm
	shf.r.wrap.b32 %r9226, %r9228, %r9228, %r12325;
	// end inline asm
	xor.b32  	%r13215, %r13214, %r9226;
	and.b32  	%r13216, %r9228, %r9204;
	not.b32 	%r13217, %r9228;
	and.b32  	%r13218, %r9180, %r13217;
	or.b32  	%r13219, %r13216, %r13218;
	ld.shared.u32 	%r13220, [K_shared+120];
	add.s32 	%r13221, %r13219, %r9156;
	add.s32 	%r13222, %r13221, %r13215;
	add.s32 	%r13223, %r13222, %r13220;
	add.s32 	%r13224, %r13223, %r8208;
	// begin inline asm
	shf.r.wrap.b32 %r9230, %r9240, %r9240, %r12329;
	// end inline asm
	// begin inline asm
	shf.r.wrap.b32 %r9234, %r9240, %r9240, %r12333;
	// end inline asm
	xor.b32  	%r13225, %r9234, %r9230;
	// begin inline asm
	shf.r.wrap.b32 %r9238, %r9240, %r9240, %r12337;
	// end inline asm
	xor.b32  	%r13226, %r13225, %r9238;
	xor.b32  	%r13227, %r9216, %r9192;
	and.b32  	%r13228, %r9240, %r13227;
	and.b32  	%r13229, %r9216, %r9192;
	xor.b32  	%r13230, %r13228, %r13229;
	add.s32 	%r9252, %r13224, %r9168;
	add.s32 	%r13231, %r13224, %r13230;
	add.s32 	%r9264, %r13231, %r13226;
	// begin inline asm
	shf.r.wrap.b32 %r9242, %r9252, %r9252, %r12317;
	// end inline asm
	// begin inline asm
	shf.r.wrap.b32 %r9246, %r9252, %r9252, %r12321;
	// end inline asm
	xor.b32  	%r13232, %r9246, %r9242;
	// begin inline asm
	shf.r.wrap.b32 %r9250, %r9252, %r9252, %r12325;
	// end inline asm
	xor.b32  	%r13233, %r13232, %r9250;
	and.b32  	%r13234, %r9252, %r9228;
	not.b32 	%r13235, %r9252;
	and.b32  	%r13236, %r9204, %r13235;
	or.b32  	%r13237, %r13234, %r13236;
	ld.shared.u32 	%r13238, [K_shared+124];
	add.s32 	%r13239, %r13237, %r9180;
	add.s32 	%r13240, %r13239, %r13233;
	add.s32 	%r13241, %r13240, %r13238;
	add.s32 	%r13242, %r13241, %r8003;
	// begin inline asm
	shf.r.wrap.b32 %r9254, %r9264, %r9264, %r12329;
	// end inline asm
	// begin inline asm
	shf.r.wrap.b32 %r9258, %r9264, %r9264, %r12333;
	// end inline asm
	xor.b32  	%r13243, %r9258, %r9254;
	// begin inline asm
	shf.r.wrap.b32 %r9262, %r9264, %r9264, %r12337;
	// end inline asm
	xor.b32  	%r13244, %r13243, %r9262;
	xor.b32  	%r13245, %r9240, %r9216;
	and.b32  	%r13246, %r9264, %r13245;
	and.b32  	%r13247, %r9240, %r9216;
	xor.b32  	%r13248, %r13246, %r13247;
	add.s32 	%r9276, %r13242, %r9192;
	add.s32 	%r13249, %r13242, %r13248;
	add.s32 	%r9288, %r13249, %r13244;
	// begin inline asm
	shf.r.wrap.b32 %r9266, %r9276, %r9276, %r12317;
	// end inline asm
	// begin inline asm
	shf.r.wrap.b32 %r9270, %r9276, %r9276, %r12321;
	// end inline asm
	xor.b32  	%r13250, %r9270, %r9266;
	// begin inline asm
	shf.r.wrap.b32 %r9274, %r9276, %r9276, %r12325;
	// end inline asm
	xor.b32  	%r13251, %r13250, %r9274;
	and.b32  	%r13252, %r9276, %r9252;
	not.b32 	%r13253, %r9276;
	and.b32  	%r13254, %r9228, %r13253;
	or.b32  	%r13255, %r13252, %r13254;
	ld.shared.u32 	%r13256, [K_shared+128];
	add.s32 	%r13257, %r13255, %r9204;
	add.s32 	%r13258, %r13257, %r13251;
	add.s32 	%r13259, %r13258, %r13256;
	add.s32 	%r13260, %r13259, %r8240;
	// begin inline asm
	shf.r.wrap.b32 %r9278, %r9288, %r9288, %r12329;
	// end inline asm
	// begin inline asm
	shf.r.wrap.b32 %r9282, %r9288, %r9288, %r12333;
	// end inline asm
	xor.b32  	%r13261, %r9282, %r9278;
	// begin inline asm
	shf.r.wrap.b32 %r9286, %r9288, %r9288, %r12337;
	// end inline asm
	xor.b32  	%r13262, %r13261, %r9286;
	xor.b32  	%r13263, %r9264, %r9240;
	and.b32  	%r13264, %r9288, %r13263;
	and.b32  	%r13265, %r9264, %r9240;
	xor.b32  	%r13266, %r13264, %r13265;
	add.s32 	%r9300, %r13260, %r9216;
	add.s32 	%r13267, %r13260, %r13266;
	add.s32 	%r9312, %r13267, %r13262;
	// begin inline asm
	shf.r.wrap.b32 %r9290, %r9300, %r9300, %r12317;
	// end inline asm
	// begin inline asm
	shf.r.wrap.b32 %r9294, %r9300, %r9300, %r12321;
	// end inline asm
	xor.b32  	%r13268, %r9294, %r9290;
	// begin inline asm
	shf.r.wrap.b32 %r9298, %r9300, %r9300, %r12325;
	// end inline asm
	xor.b32  	%r13269, %r13268, %r9298;
	and.b32  	%r13270, %r9300, %r9276;
	not.b32 	%r13271, %r9300;
	and.b32  	%r13272, %r9252, %r13271;
	or.b32  	%r13273, %r13270, %r13272;
	ld.shared.u32 	%r13274, [K_shared+132];
	add.s32 	%r13275, %r13273, %r9228;
	add.s32 	%r13276, %r13275, %r13269;
	add.s32 	%r13277, %r13276, %r13274;
	add.s32 	%r13278, %r13277, %r8256;
	// begin inline asm
	shf.r.wrap.b32 %r9302, %r9312, %r9312, %r12329;
	// end inline asm
	// begin inline asm
	shf.r.wrap.b32 %r9306, %r9312, %r9312, %r12333;
	// end inline asm
	xor.b32  	%r13279, %r9306, %r9302;
	// begin inline asm
	shf.r.wrap.b32 %r9310, %r9312, %r9312, %r12337;
	// end inline asm
	xor.b32  	%r13280, %r13279, %r9310;
	xor.b32  	%r13281, %r9288, %r9264;
	and.b32  	%r13282, %r9312, %r13281;
	and.b32  	%r13283, %r9288, %r9264;
	xor.b32  	%r13284, %r13282, %r13283;
	add.s32 	%r9324, %r13278, %r9240;
	add.s32 	%r13285, %r13278, %r13284;
	add.s32 	%r9336, %r13285, %r13280;
	// begin inline asm
	shf.r.wrap.b32 %r9314, %r9324, %r9324, %r12317;
	// end inline asm
	// begin inline asm
	shf.r.wrap.b32 %r9318, %r9324, %r9324, %r12321;
	// end inline asm
	xor.b32  	%r13286, %r9318, %r9314;
	// begin inline asm
	shf.r.wrap.b32 %r9322, %r9324, %r9324, %r12325;
	// end inline asm
	xor.b32  	%r13287, %r13286, %r9322;
	and.b32  	%r13288, %r9324, %r9300;
	not.b32 	%r13289, %r9324;
	and.b32  	%r13290, %r9276, %r13289;
	or.b32  	%r13291, %r13288, %r13290;
	ld.shared.u32 	%r13292, [K_shared+136];
	add.s32 	%r13293, %r13291, %r9252;
	add.s32 	%r13294, %r13293, %r13287;
	add.s32 	%r13295, %r13294, %r13292;
	add.s32 	%r13296, %r13295, %r8272;
	// begin inline asm
	shf.r.wrap.b32 %r9326, %r9336, %r9336, %r12329;
	// end inline asm
	// begin inline asm
	shf.r.wrap.b32 %r9330, %r9336, %r9336, %r12333;
	// end inline asm
	xor.b32  	%r13297, %r9330, %r9326;
	// begin inline asm
	shf.r.wrap.b32 %r9334, %r9336, %r9336, %r12337;
	// end inline asm
	xor.b32  	%r13298, %r13297, %r9334;
	xor.b32  	%r13299, %r9312, %r9288;
	and.b32  	%r13300, %r9336, %r13299;
	and.b32  	%r13301, %r9312, %r9288;
	xor.b32  	%r13302, %r13300, %r13301;
	add.s32 	%r9348, %r13296, %r9264;
	add.s32 	%r13303, %r13296, %r13302;
	add.s32 	%r9360, %r13303, %r13298;
	// begin inline asm
	shf.r.wrap.b32 %r9338, %r9348, %r9348, %r12317;
	// end inline asm
	// begin inline asm
	shf.r.wrap.b32 %r9342, %r9348, %r9348, %r12321;
	// end inline asm
	xor.b32  	%r13304, %r9342, %r9338;
	// begin inline asm
	shf.r.wrap.b32 %r9346, %r9348, %r9348, %r12325;
	// end inline asm
	xor.b32  	%r13305, %r13304, %r9346;
	and.b32  	%r13306, %r9348, %r9324;
	not.b32 	%r13307, %r9348;
	and.b32  	%r13308, %r9300, %r13307;
	or.b32  	%r13309, %r13306, %r13308;
	ld.shared.u32 	%r13310, [K_shared+140];
	add.s32 	%r13311, %r13309, %r9276;
	add.s32 	%r13312, %r13311, %r13305;
	add.s32 	%r13313, %r13312, %r13310;
	add.s32 	%r13314, %r13313, %r8288;
	// begin inline asm
	shf.r.wrap.b32 %r9350, %r9360, %r9360, %r12329;
	// end inline asm
	// begin inline asm
	shf.r.wrap.b32 %r9354, %r9360, %r9360, %r12333;
	// end inline asm
	xor.b32  	%r13315, %r9354, %r9350;
	// begin inline asm
	shf.r.wrap.b32 %r9358, %r9360, %r9360, %r12337;
	// end inline asm
	xor.b32  	%r13316, %r13315, %r9358;
	xor.b32  	%r13317, %r9336, %r9312;
	and.b32  	%r13318, %r9360, %r13317;
	and.b32  	%r13319, %r9336, %r9312;
	xor.b32  	%r13320, %r13318, %r13319;
	add.s32 	%r9372, %r13314, %r9288;
	add.s32 	%r13321, %r13314, %r13320;
	add.s32 	%r9384, %r13321, %r13316;
	// begin inline asm
	shf.r.wrap.b32 %r9362, %r9372, %r9372, %r12317;
	// end inline asm
	// begin inline asm
	shf.r.wrap.b32 %r9366, %r9372, %r9372, %r12321;
	// end inline asm
	xor.b32  	%r13322, %r9366, %r9362;
	// begin inline asm
	shf.r.wrap.b32 %r9370, %r9372, %r9372, %r12325;
	// end inline asm
	xor.b32  	%r13323, %r13322, %r9370;
	and.b32  	%r13324, %r9372, %r9348;
	not.b32 	%r13325, %r9372;
	and.b32  	%r13326, %r9324, %r13325;
	or.b32  	%r13327, %r13324, %r13326;
	ld.shared.u32 	%r13328, [K_shared+144];
	add.s32 	%r13329, %r13327, %r9300;
	add.s32 	%r13330, %r13329, %r13323;
	add.s32 	%r13331, %r13330, %r13328;
	add.s32 	%r13332, %r13331, %r8304;
	// begin inline asm
	shf.r.wrap.b32 %r9374, %r9384, %r9384, %r12329;
	// end inline asm
	// begin inline asm
	shf.r.wrap.b32 %r9378, %r9384, %r9384, %r12333;
	// end inline asm
	xor.b32  	%r13333, %r9378, %r9374;
	// begin inline asm
	shf.r.wrap.b32 %r9382, %r9384, %r9384, %r12337;
	// end inline asm
	xor.b32  	%r13334, %r13333, %r9382;
	xor.b32  	%r13335, %r9360, %r9336;
	and.b32  	%r13336, %r9384, %r13335;
	and.b32  	%r13337, %r9360, %r9336;
	xor.b32  	%r13338, %r13336, %r13337;
	add.s32 	%r9396, %r13332, %r9312;
	add.s32 	%r13339, %r13332, %r13338;
	add.s32 	%r9408, %r13339, %r13334;
	// begin inline asm
	shf.r.wrap.b32 %r9386, %r9396, %r9396, %r12317;
	// end inline asm
	// begin inline asm
	shf.r.wrap.b32 %r9390, %r9396, %r9396, %r12321;
	// end inline asm
	xor.b32  	%r13340, %r9390, %r9386;
	// begin inline asm
	shf.r.wrap.b32 %r9394, %r9396, %r9396, %r12325;
	// end inline asm
	xor.b32  	%r13341, %r13340, %r9394;
	and.b32  	%r13342, %r9396, %r9372;
	not.b32 	%r13343, %r9396;
	and.b32  	%r13344, %r9348, %r13343;
	or.b32  	%r13345, %r13342, %r13344;
	ld.shared.u32 	%r13346, [K_shared+148];
	add.s32 	%r13347, %r13345, %r9324;
	add.s32 	%r13348, %r13347, %r13341;
	add.s32 	%r13349, %r13348, %r13346;
	add.s32 	%r13350, %r13349, %r8320;
	// begin inline asm
	shf.r.wrap.b32 %r9398, %r9408, %r9408, %r12329;
	// end inline asm
	// begin inline asm
	shf.r.wrap.b32 %r9402, %r9408, %r9408, %r12333;
	// end inline asm
	xor.b32  	%r13351, %r9402, %r9398;
	// begin inline asm
	shf.r.wrap.b32 %r9406, %r9408, %r9408, %r12337;
	// end inline asm
	xor.b32  	%r13352, %r13351, %r9406;
	xor.b32  	%r13353, %r9384, %r9360;
	and.b32  	%r13354, %r9408, %r13353;
	and.b32  	%r13355, %r9384, %r9360;
	xor.b32  	%r13356, %r13354, %r13355;
	add.s32 	%r9420, %r13350, %r9336;
	add.s32 	%r13357, %r13350, %r13356;
	add.s32 	%r9432, %r13357, %r13352;
	// begin inline asm
	shf.r.wrap.b32 %r9410, %r9420, %r9420, %r12317;
	// end inline asm
	// begin inline asm
	shf.r.wrap.b32 %r9414, %r9420, %r9420, %r12321;
	// end inline asm
	xor.b32  	%r13358, %r9414, %r9410;
	// begin inline asm
	shf.r.wrap.b32 %r9418, %r9420, %r9420, %r12325;
	// end inline asm
	xor.b32  	%r13359, %r13358, %r9418;
	and.b32  	%r13360, %r9420, %r9396;
	not.b32 	%r13361, %r9420;
	and.b32  	%r13362, %r9372, %r13361;
	or.b32  	%r13363, %r13360, %r13362;
	ld.shared.u32 	%r13364, [K_shared+152];
	add.s32 	%r13365, %r13363, %r9348;
	add.s32 	%r13366, %r13365, %r13359;
	add.s32 	%r13367, %r13366, %r13364;
	add.s32 	%r13368, %r13367, %r8336;
	// begin inline asm
	shf.r.wrap.b32 %r9422, %r9432, %r9432, %r12329;
	// end inline asm
	// begin inline asm
	shf.r.wrap.b32 %r9426, %r9432, %r9432, %r12333;
	// end inline asm
	xor.b32  	%r13369, %r9426, %r9422;
	// begin inline asm
	shf.r.wrap.b32 %r9430, %r9432, %r9432, %r12337;
	// end inline asm
	xor.b32  	%r13370, %r13369, %r9430;
	xor.b32  	%r13371, %r9408, %r9384;
	and.b32  	%r13372, %r9432, %r13371;
	and.b32  	%r13373, %r9408, %r9384;
	xor.b32  	%r13374, %r13372, %r13373;
	add.s32 	%r9444, %r13368, %r9360;
	add.s32 	%r13375, %r13368, %r13374;
	add.s32 	%r9456, %r13375, %r13370;
	// begin inline asm
	shf.r.wrap.b32 %r9434, %r9444, %r9444, %r12317;
	// end inline asm
	// begin inline asm
	shf.r.wrap.b32 %r9438, %r9444, %r9444, %r12321;
	// end inline asm
	xor.b32  	%r13376, %r9438, %r9434;
	// begin inline asm
	shf.r.wrap.b32 %r9442, %r9444, %r9444, %r12325;
	// end inline asm
	xor.b32  	%r13377, %r13376, %r9442;
	and.b32  	%r13378, %r9444, %r9420;
	not.b32 	%r13379, %r9444;
	and.b32  	%r13380, %r9396, %r13379;
	or.b32  	%r13381, %r13378, %r13380;
	ld.shared.u32 	%r13382, [K_shared+156];
	add.s32 	%r13383, %r13381, %r9372;
	add.s32 	%r13384, %r13383, %r13377;
	add.s32 	%r13385, %r13384, %r13382;
	add.s32 	%r13386, %r13385, %r8352;
	// begin inline asm
	shf.r.wrap.b32 %r9446, %r9456, %r9456, %r12329;
	// end inline asm
	// begin inline asm
	shf.r.wrap.b32 %r9450, %r9456, %r9456, %r12333;
	// end inline asm
	xor.b32  	%r13387, %r9450, %r9446;
	// begin inline asm
	shf.r.wrap.b32 %r9454, %r9456, %r9456, %r12337;
	// end inline asm
	xor.b32  	%r13388, %r13387, %r9454;
	xor.b32  	%r13389, %r9432, %r9408;
	and.b32  	%r13390, %r9456, %r13389;
	and.b32  	%r13391, %r9432, %r9408;
	xor.b32  	%r13392, %r13390, %r13391;
	add.s32 	%r9468, %r13386, %r9384;
	add.s32 	%r13393, %r13386, %r13392;
	add.s32 	%r9480, %r13393, %r13388;
	// begin inline asm
	shf.r.wrap.b32 %r9458, %r9468, %r9468, %r12317;
	// end inline asm
	// begin inline asm
	shf.r.wrap.b32 %r9462, %r9468, %r9468, %r12321;
	// end inline asm
	xor.b32  	%r13394, %r9462, %r9458;
	// begin inline asm
	shf.r.wrap.b32 %r9466, %r9468, %r9468, %r12325;
	// end inline asm
	xor.b32  	%r13395, %r13394, %r9466;
	and.b32  	%r13396, %r9468, %r9444;
	not.b32 	%r13397, %r9468;
	and.b32  	%r13398, %r9420, %r13397;
	or.b32  	%r13399, %r13396, %r13398;
	ld.shared.u32 	%r13400, [K_shared+160];
	add.s32 	%r13401, %r13399, %r9396;
	add.s32 	%r13402, %r13401, %r13395;
	add.s32 	%r13403, %r13402, %r13400;
	add.s32 	%r13404, %r13403, %r8368;
	// begin inline asm
	shf.r.wrap.b32 %r9470, %r9480, %r9480, %r12329;
	// end inline asm
	// begin inline asm
	shf.r.wrap.b32 %r9474, %r9480, %r9480, %r12333;
	// end inline asm
	xor.b32  	%r13405, %r9474, %r9470;
	// begin inline asm
	shf.r.wrap.b32 %r9478, %r9480, %r9480, %r12337;
	// end inline asm
	xor.b32  	%r13406, %r13405, %r9478;
	xor.b32  	%r13407, %r9456, %r9432;
	and.b32  	%r13408, %r9480, %r13407;
	and.b32  	%r13409, %r9456, %r9432;
	xor.b32  	%r13410, %r13408, %r13409;
	add.s32 	%r9492, %r13404, %r9408;
	add.s32 	%r13411, %r13404, %r13410;
	add.s32 	%r9504, %r13411, %r13406;
	// begin inline asm
	shf.r.wrap.b32 %r9482, %r9492, %r9492, %r12317;
	// end inline asm
	// begin inline asm
	shf.r.wrap.b32 %r9486, %r9492, %r9492, %r12321;
	// end inline asm
	xor.b32  	%r13412, %r9486, %r9482;
	// begin inline asm
	shf.r.wrap.b32 %r9490, %r9492, %r9492, %r12325;
	// end inline asm
	xor.b32  	%r13413, %r13412, %r9490;
	and.b32  	%r13414, %r9492, %r9468;
	not.b32 	%r13415, %r9492;
	and.b32  	%r13416, %r9444, %r13415;
	or.b32  	%r13417, %r13414, %r13416;
	ld.shared.u32 	%r13418, [K_shared+164];
	add.s32 	%r13419, %r13417, %r9420;
	add.s32 	%r13420, %r13419, %r13413;
	add.s32 	%r13421, %r13420, %r13418;
	add.s32 	%r13422, %r13421, %r8384;
	// begin inline asm
	shf.r.wrap.b32 %r9494, %r9504, %r9504, %r12329;
	// end inline asm
	// begin inline asm
	shf.r.wrap.b32 %r9498, %r9504, %r9504, %r12333;
	// end inline asm
	xor.b32  	%r13423, %r9498, %r9494;
	// begin inline asm
	shf.r.wrap.b32 %r9502, %r9504, %r9504, %r12337;
	// end inline asm
	xor.b32  	%r13424, %r13423, %r9502;
	xor.b32  	%r13425, %r9480, %r9456;
	and.b32  	%r13426, %r9504, %r13425;
	and.b32  	%r13427, %r9480, %r9456;
	xor.b32  	%r13428, %r13426, %r13427;
	add.s32 	%r9516, %r13422, %r9432;
	add.s32 	%r13429, %r13422, %r13428;
	add.s32 	%r9528, %r13429, %r13424;
	// begin inline asm
	shf.r.wrap.b32 %r9506, %r9516, %r9516, %r12317;
	// end inline asm
	// begin inline asm
	shf.r.wrap.b32 %r9510, %r9516, %r9516, %r12321;
	// end inline asm
	xor.b32  	%r13430, %r9510, %r9506;
	// begin inline asm
	shf.r.wrap.b32 %r9514, %r9516, %r9516, %r12325;
	// end inline asm
	xor.b32  	%r13431, %r13430, %r9514;
	and.b32  	%r13432, %r9516, %r9492;
	not.b32 	%r13433, %r9516;
	and.b32  	%r13434, %r9468, %r13433;
	or.b32  	%r13435, %r13432, %r13434;
	ld.shared.u32 	%r13436, [K_shared+168];
	add.s32 	%r13437, %r13435, %r9444;
	add.s32 	%r13438, %r13437, %r13431;
	add.s32 	%r13439, %r13438, %r13436;
	add.s32 	%r13440, %r13439, %r8400;
	// begin inline asm
	shf.r.wrap.b32 %r9518, %r9528, %r9528, %r12329;
	// end inline asm
	// begin inline asm
	shf.r.wrap.b32 %r9522, %r9528, %r9528, %r12333;
	// end inline asm
	xor.b32  	%r13441, %r9522, %r9518;
	// begin inline asm
	shf.r.wrap.b32 %r9526, %r9528, %r9528, %r12337;
	// end inline asm
	xor.b32  	%r13442, %r13441, %r9526;
	xor.b32  	%r13443, %r9504, %r9480;
	and.b32  	%r13444, %r9528, %r13443;
	and.b32  	%r13445, %r9504, %r9480;
	xor.b32  	%r13446, %r13444, %r13445;
	add.s32 	%r9540, %r13440, %r9456;
	add.s32 	%r13447, %r13440, %r13446;
	add.s32 	%r9552, %r13447, %r13442;
	// begin inline asm
	shf.r.wrap.b32 %r9530, %r9540, %r9540, %r12317;
	// end inline asm
	// begin inline asm
	shf.r.wrap.b32 %r9534, %r9540, %r9540, %r12321;
	// end inline asm
	xor.b32  	%r13448, %r9534, %r9530;
	// begin inline asm
	shf.r.wrap.b32 %r9538, %r9540, %r9540, %r12325;
	// end inline asm
	xor.b32  	%r13449, %r13448, %r9538;
	and.b32  	%r13450, %r9540, %r9516;
	not.b32 	%r13451, %r9540;
	and.b32  	%r13452, %r9492, %r13451;
	or.b32  	%r13453, %r13450, %r13452;
	ld.shared.u32 	%r13454, [K_shared+172];
	add.s32 	%r13455, %r13453, %r9468;
	add.s32 	%r13456, %r13455, %r13449;
	add.s32 	%r13457, %r13456, %r13454;
	add.s32 	%r13458, %r13457, %r8416;
	// begin inline asm
	shf.r.wrap.b32 %r9542, %r9552, %r9552, %r12329;
	// end inline asm
	// begin inline asm
	shf.r.wrap.b32 %r9546, %r9552, %r9552, %r12333;
	// end inline asm
	xor.b32  	%r13459, %r9546, %r9542;
	// begin inline asm
	shf.r.wrap.b32 %r9550, %r9552, %r9552, %r12337;
	// end inline asm
	xor.b32  	%r13460, %r13459, %r9550;
	xor.b32  	%r13461, %r9528, %r9504;
	and.b32  	%r13462, %r9552, %r13461;
	and.b32  	%r13463, %r9528, %r9504;
	xor.b32  	%r13464, %r13462, %r13463;
	add.s32 	%r9564, %r13458, %r9480;
	add.s32 	%r13465, %r13458, %r13464;
	add.s32 	%r9576, %r13465, %r13460;
	// begin inline asm
	shf.r.wrap.b32 %r9554, %r9564, %r9564, %r12317;
	// end inline asm
	// begin inline asm
	shf.r.wrap.b32 %r9558, %r9564, %r9564, %r12321;
	// end inline asm
	xor.b32  	%r13466, %r9558, %r9554;
	// begin inline asm
	shf.r.wrap.b32 %r9562, %r9564, %r9564, %r12325;
	// end inline asm
	xor.b32  	%r13467, %r13466, %r9562;
	and.b32  	%r13468, %r9564, %r9540;
	not.b32 	%r13469, %r9564;
	and.b32  	%r13470, %r9516, %r13469;
	or.b32  	%r13471, %r13468, %r13470;
	ld.shared.u32 	%r13472, [K_shared+176];
	add.s32 	%r13473, %r13471, %r9492;
	add.s32 	%r13474, %r13473, %r13467;
	add.s32 	%r13475, %r13474, %r13472;
	add.s32 	%r13476, %r13475, %r8432;
	// begin inline asm
	shf.r.wrap.b32 %r9566, %r9576, %r9576, %r12329;
	// end inline asm
	// begin inline asm
	shf.r.wrap.b32 %r9570, %r9576, %r9576, %r12333;
	// end inline asm
	xor.b32  	%r13477, %r9570, %r9566;
	// begin inline asm
	shf.r.wrap.b32 %r9574, %r9576, %r9576, %r12337;
	// end inline asm
	xor.b32  	%r13478, %r13477, %r9574;
	xor.b32  	%r13479, %r9552, %r9528;
	and.b32  	%r13480, %r9576, %r13479;
	and.b32  	%r13481, %r9552, %r9528;
	xor.b32  	%r13482, %r13480, %r13481;
	add.s32 	%r9588, %r13476, %r9504;
	add.s32 	%r13483, %r13476, %r13482;
	add.s32 	%r9600, %r13483, %r13478;
	// begin inline asm
	shf.r.wrap.b32 %r9578, %r9588, %r9588, %r12317;
	// end inline asm
	// begin inline asm
	shf.r.wrap.b32 %r9582, %r9588, %r9588, %r12321;
	// end inline asm
	xor.b32  	%r13484, %r9582, %r9578;
	// begin inline asm
	shf.r.wrap.b32 %r9586, %r9588, %r9588, %r12325;
	// end inline asm
	xor.b32  	%r13485, %r13484, %r9586;
	and.b32  	%r13486, %r9588, %r9564;
	not.b32 	%r13487, %r9588;
	and.b32  	%r13488, %r9540, %r13487;
	or.b32  	%r13489, %r13486, %r13488;
	ld.shared.u32 	%r13490, [K_shared+180];
	add.s32 	%r13491, %r13489, %r9516;
	add.s32 	%r13492, %r13491, %r13485;
	add.s32 	%r13493, %r13492, %r13490;
	add.s32 	%r13494, %r13493, %r8448;
	// begin inline asm
	shf.r.wrap.b32 %r9590, %r9600, %r9600, %r12329;
	// end inline asm
	// begin inline asm
	shf.r.wrap.b32 %r9594, %r9600, %r9600, %r12333;
	// end inline asm
	xor.b32  	%r13495, %r9594, %r9590;
	// begin inline asm
	shf.r.wrap.b32 %r9598, %r9600, %r9600, %r12337;
	// end inline asm
	xor.b32  	%r13496, %r13495, %r9598;
	xor.b32  	%r13497, %r9576, %r9552;
	and.b32  	%r13498, %r9600, %r13497;
	and.b32  	%r13499, %r9576, %r9552;
	xor.b32  	%r13500, %r13498, %r13499;
	add.s32 	%r9612, %r13494, %r9528;
	add.s32 	%r13501, %r13494, %r13500;
	add.s32 	%r9624, %r13501, %r13496;
	// begin inline asm
	shf.r.wrap.b32 %r9602, %r9612, %r9612, %r12317;
	// end inline asm
	// begin inline asm
	shf.r.wrap.b32 %r9606, %r9612, %r9612, %r12321;
	// end inline asm
	xor.b32  	%r13502, %r9606, %r9602;
	// begin inline asm
	shf.r.wrap.b32 %r9610, %r9612, %r9612, %r12325;
	// end inline asm
	xor.b32  	%r13503, %r13502, %r9610;
	and.b32  	%r13504, %r9612, %r9588;
	not.b32 	%r13505, %r9612;
	and.b32  	%r13506, %r9564, %r13505;
	or.b32  	%r13507, %r13504, %r13506;
	ld.shared.u32 	%r13508, [K_shared+184];
	add.s32 	%r13509, %r13507, %r9540;
	add.s32 	%r13510, %r13509, %r13503;
	add.s32 	%r13511, %r13510, %r13508;
	add.s32 	%r13512, %r13511, %r8464;
	// begin inline asm
	shf.r.wrap.b32 %r9614, %r9624, %r9624, %r12329;
	// end inline asm
	// begin inline asm
	shf.r.wrap.b32 %r9618, %r9624, %r9624, %r12333;
	// end inline asm
	xor.b32  	%r13513, %r9618, %r9614;
	// begin inline asm
	shf.r.wrap.b32 %r9622, %r9624, %r9624, %r12337;
	// end inline asm
	xor.b32  	%r13514, %r13513, %r9622;
	xor.b32  	%r13515, %r9600, %r9576;
	and.b32  	%r13516, %r9624, %r13515;
	and.b32  	%r13517, %r9600, %r9576;
	xor.b32  	%r13518, %r13516, %r13517;
	add.s32 	%r9636, %r13512, %r9552;
	add.s32 	%r13519, %r13512, %r13518;
	add.s32 	%r9648, %r13519, %r13514;
	// begin inline asm
	shf.r.wrap.b32 %r9626, %r9636, %r9636, %r12317;
	// end inline asm
	// begin inline asm
	shf.r.wrap.b32 %r9630, %r9636, %r9636, %r12321;
	// end inline asm
	xor.b32  	%r13520, %r9630, %r9626;
	// begin inline asm
	shf.r.wrap.b32 %r9634, %r9636, %r9636, %r12325;
	// end inline asm
	xor.b32  	%r13521, %r13520, %r9634;
	and.b32  	%r13522, %r9636, %r9612;
	not.b32 	%r13523, %r9636;
	and.b32  	%r13524, %r9588, %r13523;
	or.b32  	%r13525, %r13522, %r13524;
	ld.shared.u32 	%r13526, [K_shared+188];
	add.s32 	%r13527, %r13525, %r9564;
	add.s32 	%r13528, %r13527, %r13521;
	add.s32 	%r13529, %r13528, %r13526;
	add.s32 	%r13530, %r13529, %r8480;
	// begin inline asm
	shf.r.wrap.b32 %r9638, %r9648, %r9648, %r12329;
	// end inline asm
	// begin inline asm
	shf.r.wrap.b32 %r9642, %r9648, %r9648, %r12333;
	// end inline asm
	xor.b32  	%r13531, %r9642, %r9638;
	// begin inline asm
	shf.r.wrap.b32 %r9646, %r9648, %r9648, %r12337;
	// end inline asm
	xor.b32  	%r13532, %r13531, %r9646;
	xor.b32  	%r13533, %r9624, %r9600;
	and.b32  	%r13534, %r9648, %r13533;
	and.b32  	%r13535, %r9624, %r9600;
	xor.b32  	%r13536, %r13534, %r13535;
	add.s32 	%r9660, %r13530, %r9576;
	add.s32 	%r13537, %r13530, %r13536;
	add.s32 	%r9672, %r13537, %r13532;
	// begin inline asm
	shf.r.wrap.b32 %r9650, %r9660, %r9660, %r12317;
	// end inline asm
	// begin inline asm
	shf.r.wrap.b32 %r9654, %r9660, %r9660, %r12321;
	// end inline asm
	xor.b32  	%r13538, %r9654, %r9650;
	// begin inline asm
	shf.r.wrap.b32 %r9658, %r9660, %r9660, %r12325;
	// end inline asm
	xor.b32  	%r13539, %r13538, %r9658;
	and.b32  	%r13540, %r9660, %r9636;
	not.b32 	%r13541, %r9660;
	and.b32  	%r13542, %r9612, %r13541;
	or.b32  	%r13543, %r13540, %r13542;
	ld.shared.u32 	%r13544, [K_shared+192];
	add.s32 	%r13545, %r13543, %r9588;
	add.s32 	%r13546, %r13545, %r13539;
	add.s32 	%r13547, %r13546, %r13544;
	add.s32 	%r13548, %r13547, %r8496;
	// begin inline asm
	shf.r.wrap.b32 %r9662, %r9672, %r9672, %r12329;
	// end inline asm
	// begin inline asm
	shf.r.wrap.b32 %r9666, %r9672, %r9672, %r12333;
	// end inline asm
	xor.b32  	%r13549, %r9666, %r9662;
	// begin inline asm
	shf.r.wrap.b32 %r9670, %r9672, %r9672, %r12337;
	// end inline asm
	xor.b32  	%r13550, %r13549, %r9670;
	xor.b32  	%r13551, %r9648, %r9624;
	and.b32  	%r13552, %r9672, %r13551;
	and.b32  	%r13553, %r9648, %r9624;
	xor.b32  	%r13554, %r13552, %r13553;
	add.s32 	%r9684, %r13548, %r9600;
	add.s32 	%r13555, %r13548, %r13554;
	add.s32 	%r9696, %r13555, %r13550;
	// begin inline asm
	shf.r.wrap.b32 %r9674, %r9684, %r9684, %r12317;
	// end inline asm
	// begin inline asm
	shf.r.wrap.b32 %r9678, %r9684, %r9684, %r12321;
	// end inline asm
	xor.b32  	%r13556, %r9678, %r9674;
	// begin inline asm
	shf.r.wrap.b32 %r9682, %r9684, %r9684, %r12325;
	// end inline asm
	xor.b32  	%r13557, %r13556, %r9682;
	and.b32  	%r13558, %r9684, %r9660;
	not.b32 	%r13559, %r9684;
	and.b32  	%r13560, %r9636, %r13559;
	or.b32  	%r13561, %r13558, %r13560;
	ld.shared.u32 	%r13562, [K_shared+196];
	add.s32 	%r13563, %r13561, %r9612;
	add.s32 	%r13564, %r13563, %r13557;
	add.s32 	%r13565, %r13564, %r13562;
	add.s32 	%r13566, %r13565, %r8296;
	// begin inline asm
	shf.r.wrap.b32 %r9686, %r9696, %r9696, %r12329;
	// end inline asm
	// begin inline asm
	shf.r.wrap.b32 %r9690, %r9696, %r9696, %r12333;
	// end inline asm
	xor.b32  	%r13567, %r9690, %r9686;
	// begin inline asm
	shf.r.wrap.b32 %r9694, %r9696, %r9696, %r12337;
	// end inline asm
	xor.b32  	%r13568, %r13567, %r9694;
	xor.b32  	%r13569, %r9672, %r9648;
	and.b32  	%r13570, %r9696, %r13569;
	and.b32  	%r13571, %r9672, %r9648;
	xor.b32  	%r13572, %r13570, %r13571;
	add.s32 	%r9708, %r13566, %r9624;
	add.s32 	%r13573, %r13566, %r13572;
	add.s32 	%r9720, %r13573, %r13568;
	// begin inline asm
	shf.r.wrap.b32 %r9698, %r9708, %r9708, %r12317;
	// end inline asm
	// begin inline asm
	shf.r.wrap.b32 %r9702, %r9708, %r9708, %r12321;
	// end inline asm
	xor.b32  	%r13574, %r9702, %r9698;
	// begin inline asm
	shf.r.wrap.b32 %r9706, %r9708, %r9708, %r12325;
	// end inline asm
	xor.b32  	%r13575, %r13574, %r9706;
	and.b32  	%r13576, %r9708, %r9684;
	not.b32 	%r13577, %r9708;
	and.b32  	%r13578, %r9660, %r13577;
	or.b32  	%r13579, %r13576, %r13578;
	ld.shared.u32 	%r13580, [K_shared+200];
	add.s32 	%r13581, %r13579, %r9636;
	add.s32 	%r13582, %r13581, %r13575;
	add.s32 	%r13583, %r13582, %r13580;
	add.s32 	%r13584, %r13583, %r8312;
	// begin inline asm
	shf.r.wrap.b32 %r9710, %r9720, %r9720, %r12329;
	// end inline asm
	// begin inline asm
	shf.r.wrap.b32 %r9714, %r9720, %r9720, %r12333;
	// end inline asm
	xor.b32  	%r13585, %r9714, %r9710;
	// begin inline asm
	shf.r.wrap.b32 %r9718, %r9720, %r9720, %r12337;
	// end inline asm
	xor.b32  	%r13586, %r13585, %r9718;
	xor.b32  	%r13587, %r9696, %r9672;
	and.b32  	%r13588, %r9720, %r13587;
	and.b32  	%r13589, %r9696, %r9672;
	xor.b32  	%r13590, %r13588, %r13589;
	add.s32 	%r9732, %r13584, %r9648;
	add.s32 	%r13591, %r13584, %r13590;
	add.s32 	%r9744, %r13591, %r13586;
	// begin inline asm
	shf.r.wrap.b32 %r9722, %r9732, %r9732, %r12317;
	// end inline asm
	// begin inline asm
	shf.r.wrap.b32 %r9726, %r9732, %r9732, %r12321;
	// end inline asm
	xor.b32  	%r13592, %r9726, %r9722;
	// begin inline asm
	shf.r.wrap.b32 %r9730, %r9732, %r9732, %r12325;
	// end inline asm
	xor.b32  	%r13593, %r13592, %r9730;
	and.b32  	%r13594, %r9732, %r9708;
	not.b32 	%r13595, %r9732;
	and.b32  	%r13596, %r9684, %r13595;
	or.b32  	%r13597, %r13594, %r13596;
	ld.shared.u32 	%r13598, [K_shared+204];
	add.s32 	%r13599, %r13597, %r9660;
	add.s32 	%r13600, %r13599, %r13593;
	add.s32 	%r13601, %r13600, %r13598;
	add.s32 	%r13602, %r13601, %r8328;
	// begin inline asm
	shf.r.wrap.b32 %r9734, %r9744, %r9744, %r12329;
	// end inline asm
	// begin inline asm
	shf.r.wrap.b32 %r9738, %r9744, %r9744, %r12333;
	// end inline asm
	xor.b32  	%r13603, %r9738, %r9734;
	// begin inline asm
	shf.r.wrap.b32 %r9742, %r9744, %r9744, %r12337;
	// end inline asm
	xor.b32  	%r13604, %r13603, %r9742;
	xor.b32  	%r13605, %r9720, %r9696;
	and.b32  	%r13606, %r9744, %r13605;
	and.b32  	%r13607, %r9720, %r9696;
	xor.b32  	%r13608, %r13606, %r13607;
	add.s32 	%r9756, %r13602, %r9672;
	add.s32 	%r13609, %r13602, %r13608;
	add.s32 	%r9768, %r13609, %r13604;
	// begin inline asm
	shf.r.wrap.b32 %r9746, %r9756, %r9756, %r12317;
	// end inline asm
	// begin inline asm
	shf.r.wrap.b32 %r9750, %r9756, %r9756, %r12321;
	// end inline asm
	xor.b32  	%r13610, %r9750, %r9746;
	// begin inline asm
	shf.r.wrap.b32 %r9754, %r9756, %r9756, %r12325;
	// end inline asm
	xor.b32  	%r13611, %r13610, %r9754;
	and.b32  	%r13612, %r9756, %r9732;
	not.b32 	%r13613, %r9756;
	and.b32  	%r13614, %r9708, %r13613;
	or.b32  	%r13615, %r13612, %r13614;
	ld.shared.u32 	%r13616, [K_shared+208];
	add.s32 	%r13617, %r13615, %r9684;
	add.s32 	%r13618, %r13617, %r13611;
	add.s32 	%r13619, %r13618, %r13616;
	add.s32 	%r13620, %r13619, %r8344;
	// begin inline asm
	shf.r.wrap.b32 %r9758, %r9768, %r9768, %r12329;
	// end inline asm
	// begin inline asm
	shf.r.wrap.b32 %r9762, %r9768, %r9768, %r12333;
	// end inline asm
	xor.b32  	%r13621, %r9762, %r9758;
	// begin inline asm
	shf.r.wrap.b32 %r9766, %r9768, %r9768, %r12337;
	// end inline asm
	xor.b32  	%r13622, %r13621, %r9766;
	xor.b32  	%r13623, %r9744, %r9720;
	and.b32  	%r13624, %r9768, %r13623;
	and.b32  	%r13625, %r9744, %r9720;
	xor.b32  	%r13626, %r13624, %r13625;
	add.s32 	%r9780, %r13620, %r9696;
	add.s32 	%r13627, %r13620, %r13626;
	add.s32 	%r9792, %r13627, %r13622;
	// begin inline asm
	shf.r.wrap.b32 %r9770, %r9780, %r9780, %r12317;
	// end inline asm
	// begin inline asm
	shf.r.wrap.b32 %r9774, %r9780, %r9780, %r12321;
	// end inline asm
	xor.b32  	%r13628, %r9774, %r9770;
	// begin inline asm
	shf.r.wrap.b32 %r9778, %r9780, %r9780, %r12325;
	// end inline asm
	xor.b32  	%r13629, %r13628, %r9778;
	and.b32  	%r13630, %r9780, %r9756;
	not.b32 	%r13631, %r9780;
	and.b32  	%r13632, %r9732, %r13631;
	or.b32  	%r13633, %r13630, %r13632;
	ld.shared.u32 	%r13634, [K_shared+212];
	add.s32 	%r13635, %r13633, %r9708;
	add.s32 	%r13636, %r13635, %r13629;
	add.s32 	%r13637, %r13636, %r13634;
	add.s32 	%r13638, %r13637, %r8360;
	// begin inline asm
	shf.r.wrap.b32 %r9782, %r9792, %r9792, %r12329;
	// end inline asm
	// begin inline asm
	shf.r.wrap.b32 %r9786, %r9792, %r9792, %r12333;
	// end inline asm
	xor.b32  	%r13639, %r9786, %r9782;
	// begin inline asm
	shf.r.wrap.b32 %r9790, %r9792, %r9792, %r12337;
	// end inline asm
	xor.b32  	%r13640, %r13639, %r9790;
	xor.b32  	%r13641, %r9768, %r9744;
	and.b32  	%r13642, %r9792, %r13641;
	and.b32  	%r13643, %r9768, %r9744;
	xor.b32  	%r13644, %r13642, %r13643;
	add.s32 	%r9804, %r13638, %r9720;
	add.s32 	%r13645, %r13638, %r13644;
	add.s32 	%r9816, %r13645, %r13640;
	// begin inline asm
	shf.r.wrap.b32 %r9794, %r9804, %r9804, %r12317;
	// end inline asm
	// begin inline asm
	shf.r.wrap.b32 %r9798, %r9804, %r9804, %r12321;
	// end inline asm
	xor.b32  	%r13646, %r9798, %r9794;
	// begin inline asm
	shf.r.wrap.b32 %r9802, %r9804, %r9804, %r12325;
	// end inline asm
	xor.b32  	%r13647, %r13646, %r9802;
	and.b32  	%r13648, %r9804, %r9780;
	not.b32 	%r13649, %r9804;
	and.b32  	%r13650, %r9756, %r13649;
	or.b32  	%r13651, %r13648, %r13650;
	ld.shared.u32 	%r13652, [K_shared+216];
	add.s32 	%r13653, %r13651, %r9732;
	add.s32 	%r13654, %r13653, %r13647;
	add.s32 	%r13655, %r13654, %r13652;
	add.s32 	%r13656, %r13655, %r8376;
	// begin inline asm
	shf.r.wrap.b32 %r9806, %r9816, %r9816, %r12329;
	// end inline asm
	// begin inline asm
	shf.r.wrap.b32 %r9810, %r9816, %r9816, %r12333;
	// end inline asm
	xor.b32  	%r13657, %r9810, %r9806;
	// begin inline asm
	shf.r.wrap.b32 %r9814, %r9816, %r9816, %r12337;
	// end inline asm
	xor.b32  	%r13658, %r13657, %r9814;
	xor.b32  	%r13659, %r9792, %r9768;
	and.b32  	%r13660, %r9816, %r13659;
	and.b32  	%r13661, %r9792, %r9768;
	xor.b32  	%r13662, %r13660, %r13661;
	add.s32 	%r9828, %r13656, %r9744;
	add.s32 	%r13663, %r13656, %r13662;
	add.s32 	%r9840, %r13663, %r13658;
	// begin inline asm
	shf.r.wrap.b32 %r9818, %r9828, %r9828, %r12317;
	// end inline asm
	// begin inline asm
	shf.r.wrap.b32 %r9822, %r9828, %r9828, %r12321;
	// end inline asm
	xor.b32  	%r13664, %r9822, %r9818;
	// begin inline asm
	shf.r.wrap.b32 %r9826, %r9828, %r9828, %r12325;
	// end inline asm
	xor.b32  	%r13665, %r13664, %r9826;
	and.b32  	%r13666, %r9828, %r9804;
	not.b32 	%r13667, %r9828;
	and.b32  	%r13668, %r9780, %r13667;
	or.b32  	%r13669, %r13666, %r13668;
	ld.shared.u32 	%r13670, [K_shared+220];
	add.s32 	%r13671, %r13669, %r9756;
	add.s32 	%r13672, %r13671, %r13665;
	add.s32 	%r13673, %r13672, %r13670;
	add.s32 	%r13674, %r13673, %r8392;
	// begin inline asm
	shf.r.wrap.b32 %r9830, %r9840, %r9840, %r12329;
	// end inline asm
	// begin inline asm
	shf.r.wrap.b32 %r9834, %r9840, %r9840, %r12333;
	// end inline asm
	xor.b32  	%r13675, %r9834, %r9830;
	// begin inline asm
	shf.r.wrap.b32 %r9838, %r9840, %r9840, %r12337;
	// end inline asm
	xor.b32  	%r13676, %r13675, %r9838;
	xor.b32  	%r13677, %r9816, %r9792;
	and.b32  	%r13678, %r9840, %r13677;
	and.b32  	%r13679, %r9816, %r9792;
	xor.b32  	%r13680, %r13678, %r13679;
	add.s32 	%r9852, %r13674, %r9768;
	add.s32 	%r13681, %r13674, %r13680;
	add.s32 	%r9864, %r13681, %r13676;
	// begin inline asm
	shf.r.wrap.b32 %r9842, %r9852, %r9852, %r12317;
	// end inline asm
	// begin inline asm
	shf.r.wrap.b32 %r9846, %r9852, %r9852, %r12321;
	// end inline asm
	xor.b32  	%r13682, %r9846, %r9842;
	// begin inline asm
	shf.r.wrap.b32 %r9850, %r9852, %r9852, %r12325;
	// end inline asm
	xor.b32  	%r13683, %r13682, %r9850;
	and.b32  	%r13684, %r9852, %r9828;
	not.b32 	%r13685, %r9852;
	and.b32  	%r13686, %r9804, %r13685;
	or.b32  	%r13687, %r13684, %r13686;
	ld.shared.u32 	%r13688, [K_shared+224];
	add.s32 	%r13689, %r13687, %r9780;
	add.s32 	%r13690, %r13689, %r13683;
	add.s32 	%r13691, %r13690, %r13688;
	add.s32 	%r13692, %r13691, %r8408;
	// begin inline asm
	shf.r.wrap.b32 %r9854, %r9864, %r9864, %r12329;
	// end inline asm
	// begin inline asm
	shf.r.wrap.b32 %r9858, %r9864, %r9864, %r12333;
	// end inline asm
	xor.b32  	%r13693, %r9858, %r9854;
	// begin inline asm
	shf.r.wrap.b32 %r9862, %r9864, %r9864, %r12337;
	// end inline asm
	xor.b32  	%r13694, %r13693, %r9862;
	xor.b32  	%r13695, %r9840, %r9816;
	and.b32  	%r13696, %r9864, %r13695;
	and.b32  	%r13697, %r9840, %r9816;
	xor.b32  	%r13698, %r13696, %r13697;
	add.s32 	%r9876, %r13692, %r9792;
	add.s32 	%r13699, %r13692, %r13698;
	add.s32 	%r9888, %r13699, %r13694;
	// begin inline asm
	shf.r.wrap.b32 %r9866, %r9876, %r9876, %r12317;
	// end inline asm
	// begin inline asm
	shf.r.wrap.b32 %r9870, %r9876, %r9876, %r12321;
	// end inline asm
	xor.b32  	%r13700, %r9870, %r9866;
	// begin inline asm
	shf.r.wrap.b32 %r9874, %r9876, %r9876, %r12325;
	// end inline asm
	xor.b32  	%r13701, %r13700, %r9874;
	and.b32  	%r13702, %r9876, %r9852;
	not.b32 	%r13703, %r9876;
	and.b32  	%r13704, %r9828, %r13703;
	or.b32  	%r13705, %r13702, %r13704;
	ld.shared.u32 	%r13706, [K_shared+228];
	add.s32 	%r13707, %r13705, %r9804;
	add.s32 	%r13708, %r13707, %r13701;
	add.s32 	%r13709, %r13708, %r13706;
	add.s32 	%r13710, %r13709, %r8424;
	// begin inline asm
	shf.r.wrap.b32 %r9878, %r9888, %r9888, %r12329;
	// end inline asm
	// begin inline asm
	shf.r.wrap.b32 %r9882, %r9888, %r9888, %r12333;
	// end inline asm
	xor.b32  	%r13711, %r9882, %r9878;
	// begin inline asm
	shf.r.wrap.b32 %r9886, %r9888, %r9888, %r12337;
	// end inline asm
	xor.b32  	%r13712, %r13711, %r9886;
	xor.b32  	%r13713, %r9864, %r9840;
	and.b32  	%r13714, %r9888, %r13713;
	and.b32  	%r13715, %r9864, %r9840;
	xor.b32  	%r13716, %r13714, %r13715;
	add.s32 	%r9900, %r13710, %r9816;
	add.s32 	%r13717, %r13710, %r13716;
	add.s32 	%r9912, %r13717, %r13712;
	// begin inline asm
	shf.r.wrap.b32 %r9890, %r9900, %r9900, %r12317;
	// end inline asm
	// begin inline asm
	shf.r.wrap.b32 %r9894, %r9900, %r9900, %r12321;
	// end inline asm
	xor.b32  	%r13718, %r9894, %r9890;
	// begin inline asm
	shf.r.wrap.b32 %r9898, %r9900, %r9900, %r12325;
	// end inline asm
	xor.b32  	%r13719, %r13718, %r9898;
	and.b32  	%r13720, %r9900, %r9876;
	not.b32 	%r13721, %r9900;
	and.b32  	%r13722, %r9852, %r13721;
	or.b32  	%r13723, %r13720, %r13722;
	ld.shared.u32 	%r13724, [K_shared+232];
	add.s32 	%r13725, %r13723, %r9828;
	add.s32 	%r13726, %r13725, %r13719;
	add.s32 	%r13727, %r13726, %r13724;
	add.s32 	%r13728, %r13727, %r8440;
	// begin inline asm
	shf.r.wrap.b32 %r9902, %r9912, %r9912, %r12329;
	// end inline asm
	// begin inline asm
	shf.r.wrap.b32 %r9906, %r9912, %r9912, %r12333;
	// end inline asm
	xor.b32  	%r13729, %r9906, %r9902;
	// begin inline asm
	shf.r.wrap.b32 %r9910, %r9912, %r9912, %r12337;
	// end inline asm
	xor.b32  	%r13730, %r13729, %r9910;
	xor.b32  	%r13731, %r9888, %r9864;
	and.b32  	%r13732, %r9912, %r13731;
	and.b32  	%r13733, %r9888, %r9864;
	xor.b32  	%r13734, %r13732, %r13733;
	add.s32 	%r9924, %r13728, %r9840;
	add.s32 	%r13735, %r13728, %r13734;
	add.s32 	%r9936, %r13735, %r13730;
	// begin inline asm
	shf.r.wrap.b32 %r9914, %r9924, %r9924, %r12317;
	// end inline asm
	// begin inline asm
	shf.r.wrap.b32 %r9918, %r9924, %r9924, %r12321;
	// end inline asm
	xor.b32  	%r13736, %r9918, %r9914;
	// begin inline asm
	shf.r.wrap.b32 %r9922, %r9924, %r9924, %r12325;
	// end inline asm
	xor.b32  	%r13737, %r13736, %r9922;
	and.b32  	%r13738, %r9924, %r9900;
	not.b32 	%r13739, %r9924;
	and.b32  	%r13740, %r9876, %r13739;
	or.b32  	%r13741, %r13738, %r13740;
	ld.shared.u32 	%r13742, [K_shared+236];
	add.s32 	%r13743, %r13741, %r9852;
	add.s32 	%r13744, %r13743, %r13737;
	add.s32 	%r13745, %r13744, %r13742;
	add.s32 	%r13746, %r13745, %r8456;
	// begin inline asm
	shf.r.wrap.b32 %r9926, %r9936, %r9936, %r12329;
	// end inline asm
	// begin inline asm
	shf.r.wrap.b32 %r9930, %r9936, %r9936, %r12333;
	// end inline asm
	xor.b32  	%r13747, %r9930, %r9926;
	// begin inline asm
	shf.r.wrap.b32 %r9934, %r9936, %r9936, %r12337;
	// end inline asm
	xor.b32  	%r13748, %r13747, %r9934;
	xor.b32  	%r13749, %r9912, %r9888;
	and.b32  	%r13750, %r9936, %r13749;
	and.b32  	%r13751, %r9912, %r9888;
	xor.b32  	%r13752, %r13750, %r13751;
	add.s32 	%r9948, %r13746, %r9864;
	add.s32 	%r13753, %r13746, %r13752;
	add.s32 	%r9960, %r13753, %r13748;
	// begin inline asm
	shf.r.wrap.b32 %r9938, %r9948, %r9948, %r12317;
	// end inline asm
	// begin inline asm
	shf.r.wrap.b32 %r9942, %r9948, %r9948, %r12321;
	// end inline asm
	xor.b32  	%r13754, %r9942, %r9938;
	// begin inline asm
	shf.r.wrap.b32 %r9946, %r9948, %r9948, %r12325;
	// end inline asm
	xor.b32  	%r13755, %r13754, %r9946;
	and.b32  	%r13756, %r9948, %r9924;
	not.b32 	%r13757, %r9948;
	and.b32  	%r13758, %r9900, %r13757;
	or.b32  	%r13759, %r13756, %r13758;
	ld.shared.u32 	%r13760, [K_shared+240];
	add.s32 	%r13761, %r13759, %r9876;
	add.s32 	%r13762, %r13761, %r13755;
	add.s32 	%r13763, %r13762, %r13760;
	add.s32 	%r13764, %r13763, %r8472;
	// begin inline asm
	shf.r.wrap.b32 %r9950, %r9960, %r9960, %r12329;
	// end inline asm
	// begin inline asm
	shf.r.wrap.b32 %r9954, %r9960, %r9960, %r12333;
	// end inline asm
	xor.b32  	%r13765, %r9954, %r9950;
	// begin inline asm
	shf.r.wrap.b32 %r9958, %r9960, %r9960, %r12337;
	// end inline asm
	xor.b32  	%r13766, %r13765, %r9958;
	xor.b32  	%r13767, %r9936, %r9912;
	and.b32  	%r13768, %r9960, %r13767;
	and.b32  	%r13769, %r9936, %r9912;
	xor.b32  	%r13770, %r13768, %r13769;
	add.s32 	%r9972, %r13764, %r9888;
	add.s32 	%r13771, %r13764, %r13770;
	add.s32 	%r9984, %r13771, %r13766;
	// begin inline asm
	shf.r.wrap.b32 %r9962, %r9972, %r9972, %r12317;
	// end inline asm
	// begin inline asm
	shf.r.wrap.b32 %r9966, %r9972, %r9972, %r12321;
	// end inline asm
	xor.b32  	%r13772, %r9966, %r9962;
	// begin inline asm
	shf.r.wrap.b32 %r9970, %r9972, %r9972, %r12325;
	// end inline asm
	xor.b32  	%r13773, %r13772, %r9970;
	and.b32  	%r13774, %r9972, %r9948;
	not.b32 	%r13775, %r9972;
	and.b32  	%r13776, %r9924, %r13775;
	or.b32  	%r13777, %r13774, %r13776;
	ld.shared.u32 	%r13778, [K_shared+244];
	add.s32 	%r13779, %r13777, %r9900;
	add.s32 	%r13780, %r13779, %r13773;
	add.s32 	%r13781, %r13780, %r13778;
	add.s32 	%r13782, %r13781, %r8488;
	// begin inline asm
	shf.r.wrap.b32 %r9974, %r9984, %r9984, %r12329;
	// end inline asm
	// begin inline asm
	shf.r.wrap.b32 %r9978, %r9984, %r9984, %r12333;
	// end inline asm
	xor.b32  	%r13783, %r9978, %r9974;
	// begin inline asm
	shf.r.wrap.b32 %r9982, %r9984, %r9984, %r12337;
	// end inline asm
	xor.b32  	%r13784, %r13783, %r9982;
	xor.b32  	%r13785, %r9960, %r9936;
	and.b32  	%r13786, %r9984, %r13785;
	and.b32  	%r13787, %r9960, %r9936;
	xor.b32  	%r13788, %r13786, %r13787;
	add.s32 	%r9996, %r13782, %r9912;
	add.s32 	%r13789, %r13782, %r13788;
	add.s32 	%r10008, %r13789, %r13784;
	// begin inline asm
	shf.r.wrap.b32 %r9986, %r9996, %r9996, %r12317;
	// end inline asm
	// begin inline asm
	shf.r.wrap.b32 %r9990, %r9996, %r9996, %r12321;
	// end inline asm
	xor.b32  	%r13790, %r9990, %r9986;
	// begin inline asm
	shf.r.wrap.b32 %r9994, %r9996, %r9996, %r12325;
	// end inline asm
	xor.b32  	%r13791, %r13790, %r9994;
	and.b32  	%r13792, %r9996, %r9972;
	not.b32 	%r13793, %r9996;
	and.b32  	%r13794, %r9948, %r13793;
	or.b32  	%r13795, %r13792, %r13794;
	ld.shared.u32 	%r13796, [K_shared+248];
	add.s32 	%r13797, %r13795, %r9924;
	add.s32 	%r13798, %r13797, %r13791;
	add.s32 	%r13799, %r13798, %r13796;
	add.s32 	%r13800, %r13799, %r12677;
	// begin inline asm
	shf.r.wrap.b32 %r9998, %r10008, %r10008, %r12329;
	// end inline asm
	// begin inline asm
	shf.r.wrap.b32 %r10002, %r10008, %r10008, %r12333;
	// end inline asm
	xor.b32  	%r13801, %r10002, %r9998;
	// begin inline asm
	shf.r.wrap.b32 %r10006, %r10008, %r10008, %r12337;
	// end inline asm
	xor.b32  	%r13802, %r13801, %r10006;
	xor.b32  	%r13803, %r9984, %r9960;
	and.b32  	%r13804, %r10008, %r13803;
	and.b32  	%r13805, %r9984, %r9960;
	xor.b32  	%r13806, %r13804, %r13805;
	add.s32 	%r10020, %r13800, %r9936;
	add.s32 	%r13807, %r13800, %r13806;
	add.s32 	%r10032, %r13807, %r13802;
	// begin inline asm
	shf.r.wrap.b32 %r10010, %r10020, %r10020, %r12317;
	// end inline asm
	// begin inline asm
	shf.r.wrap.b32 %r10014, %r10020, %r10020, %r12321;
	// end inline asm
	xor.b32  	%r13808, %r10014, %r10010;
	// begin inline asm
	shf.r.wrap.b32 %r10018, %r10020, %r10020, %r12325;
	// end inline asm
	xor.b32  	%r13809, %r13808, %r10018;
	and.b32  	%r13810, %r10020, %r9996;
	not.b32 	%r13811, %r10020;
	and.b32  	%r13812, %r9972, %r13811;
	or.b32  	%r13813, %r13810, %r13812;
	ld.shared.u32 	%r13814, [K_shared+252];
	add.s32 	%r13815, %r13813, %r9948;
	add.s32 	%r13816, %r13815, %r13809;
	add.s32 	%r13817, %r13816, %r13814;
	add.s32 	%r13818, %r13817, %r12686;
	// begin inline asm
	shf.r.wrap.b32 %r10022, %r10032, %r10032, %r12329;
	// end inline asm
	// begin inline asm
	shf.r.wrap.b32 %r10026, %r10032, %r10032, %r12333;
	// end inline asm
	xor.b32  	%r13819, %r10026, %r10022;
	// begin inline asm
	shf.r.wrap.b32 %r10030, %r10032, %r10032, %r12337;
	// end inline asm
	xor.b32  	%r13820, %r13819, %r10030;
	xor.b32  	%r13821, %r10008, %r9984;
	and.b32  	%r13822, %r10032, %r13821;
	and.b32  	%r13823, %r10008, %r9984;
	xor.b32  	%r13824, %r13822, %r13823;
	add.s32 	%r13825, %r13818, %r9960;
	add.s32 	%r13826, %r13818, %r13824;
	add.s32 	%r13827, %r13826, %r13820;
	add.s32 	%r13828, %r8511, %r13827;
	add.s32 	%r10048, %r4, %r10032;
	add.s32 	%r10064, %r5, %r10008;
	add.s32 	%r10080, %r6, %r9984;
	add.s32 	%r10096, %r7, %r13825;
	add.s32 	%r10112, %r8, %r10020;
	add.s32 	%r10128, %r9, %r9996;
	add.s32 	%r10144, %r10, %r9972;
	// begin inline asm
	shf.r.wrap.b32 %r10034, %r10256, %r10256, %r10789;
	// end inline asm
	// begin inline asm
	shf.r.wrap.b32 %r10038, %r10256, %r10256, %r10793;
	// end inline asm
	xor.b32  	%r13829, %r10034, %r10038;
	// begin inline asm
	shf.r.wrap.b32 %r10042, %r10048, %r10048, %r10797;
	// end inline asm
	// begin inline asm
	shf.r.wrap.b32 %r10046, %r10048, %r10048, %r10801;
	// end inline asm
	shr.u32 	%r13830, %r10048, 3;
	xor.b32  	%r13831, %r13830, %r10042;
	xor.b32  	%r13832, %r13831, %r10046;
	add.s32 	%r13833, %r13829, %r13828;
	add.s32 	%r10288, %r13833, %r13832;
	mov.b32 	%r10272, 256;
	// begin inline asm
	shf.r.wrap.b32 %r10050, %r10272, %r10272, %r10789;
	// end inline asm
	// begin inline asm
	shf.r.wrap.b32 %r10054, %r10272, %r10272, %r10793;
	// end inline asm
	xor.b32  	%r13834, %r10050, %r10054;
	// begin inline asm
	shf.r.wrap.b32 %r10058, %r10064, %r10064, %r10797;
	// end inline asm
	// begin inline asm
	shf.r.wrap.b32 %r10062, %r10064, %r10064, %r10801;
	// end inline asm
	shr.u32 	%r13835, %r10064, 3;
	xor.b32  	%r13836, %r13835, %r10058;
	xor.b32  	%r13837, %r13836, %r10062;
	add.s32 	%r13838, %r13834, %r10048;
	add.s32 	%r10304, %r13838, %r13837;
	// begin inline asm
	shf.r.wrap.b32 %r10066, %r10288, %r10288, %r10789;
	// end inline asm
	// begin inline asm
	shf.r.wrap.b32 %r10070, %r10288, %r10288, %r10793;
	// end inline asm
	shr.u32 	%r13839, %r10288, 10;
	xor.b32  	%r13840, %r13839, %r10066;
	xor.b32  	%r13841, %r13840, %r10070;
	// begin inline asm
	shf.r.wrap.b32 %r10074, %r10080, %r10080, %r10797;
	// end inline asm
	// begin inline asm
	shf.r.wrap.b32 %r10078, %r10080, %r10080, %r10801;
	// end inline asm
	shr.u32 	%r13842, %r10080, 3;
	xor.b32  	%r13843, %r13842, %r10074;
	xor.b32  	%r13844, %r13843, %r10078;
	add.s32 	%r13845, %r13841, %r10064;
	add.s32 	%r10320, %r13845, %r13844;
	// begin inline asm
	shf.r.wrap.b32 %r10082, %r10304, %r10304, %r10789;
	// end inline asm
	// begin inline asm
	shf.r.wrap.b32 %r10086, %r10304, %r10304, %r10793;
	// end inline asm
	shr.u32 	%r13846, %r10304, 10;
	xor.b32  	%r13847, %r13846, %r10082;
	xor.b32  	%r13848, %r13847, %r10086;
	// begin inline asm
	shf.r.wrap.b32 %r10090, %r10096, %r10096, %r10797;
	// end inline asm
	// begin inline asm
	shf.r.wrap.b32 %r10094, %r10096, %r10096, %r10801;
	// end inline asm
	shr.u32 	%r13849, %r10096, 3;
	xor.b32  	%r13850, %r13849, %r10090;
	xor.b32  	%r13851, %r13850, %r10094;
	add.s32 	%r13852, %r13848, %r10080;
	add.s32 	%r10336, %r13852, %r13851;
	// begin inline asm
	shf.r.wrap.b32 %r10098, %r10320, %r10320, %r10789;
	// end inline asm
	// begin inline asm
	shf.r.wrap.b32 %r10102, %r10320, %r10320, %r10793;
	// end inline asm
	shr.u32 	%r13853, %r10320, 10;
	xor.b32  	%r13854, %r13853, %r10098;
	xor.b32  	%r13855, %r13854, %r10102;
	// begin inline asm
	shf.r.wrap.b32 %r10106, %r10112, %r10112, %r10797;
	// end inline asm
	// begin inline asm
	shf.r.wrap.b32 %r10110, %r10112, %r10112, %r10801;
	// end inline asm
	shr.u32 	%r13856, %r10112, 3;
	xor.b32  	%r13857, %r13856, %r10106;
	xor.b32  	%r13858, %r13857, %r10110;
	add.s32 	%r13859, %r13855, %r10096;
	add.s32 	%r10352, %r13859, %r13858;
	// begin inline asm
	shf.r.wrap.b32 %r10114, %r10336, %r10336, %r10789;
	// end inline asm
	// begin inline asm
	shf.r.wrap.b32 %r10118, %r10336, %r10336, %r10793;
	// end inline asm
	shr.u32 	%r13860, %r10336, 10;
	xor.b32  	%r13861, %r13860, %r10114;
	xor.b32  	%r13862, %r13861, %r10118;
	// begin inline asm
	shf.r.wrap.b32 %r10122, %r10128, %r10128, %r10797;
	// end inline asm
	// begin inline asm
	shf.r.wrap.b32 %r10126, %r10128, %r10128, %r10801;
	// end inline asm
	shr.u32 	%r13863, %r10128, 3;
	xor.b32  	%r13864, %r13863, %r10122;
	xor.b32  	%r13865, %r13864, %r10126;
	add.s32 	%r13866, %r13862, %r10112;
	add.s32 	%r10368, %r13866, %r13865;
	// begin inline asm
	shf.r.wrap.b32 %r10130, %r10352, %r10352, %r10789;
	// end inline asm
	// begin inline asm
	shf.r.wrap.b32 %r10134, %r10352, %r10352, %r10793;
	// end inline asm
	shr.u32 	%r13867, %r10352, 10;
	xor.b32  	%r13868, %r13867, %r10130;
	xor.b32  	%r13869, %r13868, %r10134;
	add.s32 	%r13870, %r13869, %r10128;
	// begin inline asm
	shf.r.wrap.b32 %r10138, %r10144, %r10144, %r10797;
	// end inline asm
	// begin inline asm
	shf.r.wrap.b32 %r10142, %r10144, %r10144, %r10801;
	// end inline asm
	shr.u32 	%r13871, %r10144, 3;
	xor.b32  	%r13872, %r13871, %r10138;
	xor.b32  	%r13873, %r13872, %r10142;
	add.s32 	%r13874, %r13870, %r13873;
	add.s32 	%r10163, %r13874, 256;
	// begin inline asm
	shf.r.wrap.b32 %r10146, %r10368, %r10368, %r10789;
	// end inline asm
	// begin inline asm
	shf.r.wrap.b32 %r10150, %r10368, %r10368, %r10793;
	// end inline asm
	shr.u32 	%r13875, %r10368, 10;
	xor.b32  	%r13876, %r13875, %r10146;
	xor.b32  	%r13877, %r13876, %r10150;
	add.s32 	%r13878, %r13877, %r10288;
	// begin inline asm
	shf.r.wrap.b32 %r10154, %r10160, %r10160, %r10797;
	// end inline asm
	// begin inline asm
	shf.r.wrap.b32 %r10158, %r10160, %r10160, %r10801;
	// end inline asm
	xor.b32  	%r13879, %r10154, %r10158;
	xor.b32  	%r13880, %r13879, 268435456;
	add.s32 	%r13881, %r13878, %r10144;
	add.s32 	%r10400, %r13881, %r13880;
	// begin inline asm
	shf.r.wrap.b32 %r10162, %r10163, %r10163, %r10789;
	// end inline asm
	// begin inline asm
	shf.r.wrap.b32 %r10166, %r10163, %r10163, %r10793;
	// end inline asm
	shr.u32 	%r13882, %r10163, 10;
	xor.b32  	%r13883, %r13882, %r10162;
	xor.b32  	%r13884, %r13883, %r10166;
	add.s32 	%r13885, %r13884, %r10304;
	// begin inline asm
	shf.r.wrap.b32 %r10170, %r10256, %r10256, %r10797;
	// end inline asm
	// begin inline asm
	shf.r.wrap.b32 %r10174, %r10256, %r10256, %r10801;
	// end inline asm
	xor.b32  	%r13886, %r10170, %r10174;
	add.s32 	%r13887, %r13886, %r13885;
	add.s32 	%r10195, %r13887, -2147483648;
	// begin inline asm
	shf.r.wrap.b32 %r10178, %r10400, %r10400, %r10789;
	// end inline asm
	// begin inline asm
	shf.r.wrap.b32 %r10182, %r10400, %r10400, %r10793;
	// end inline asm
	shr.u32 	%r13888, %r10400, 10;
	xor.b32  	%r13889, %r13888, %r10178;
	xor.b32  	%r13890, %r13889, %r10182;
	add.s32 	%r13891, %r13890, %r10320;
	// begin inline asm
	shf.r.wrap.b32 %r10186, %r10256, %r10256, %r10797;
	// end inline asm
	// begin inline asm
	shf.r.wrap.b32 %r10190, %r10256, %r10256, %r10801;
	// end inline asm
	xor.b32  	%r13892, %r10186, %r10190;
	add.s32 	%r10432, %r13891, %r13892;
	// begin inline asm
	shf.r.wrap.b32 %r10194, %r10195, %r10195, %r10789;
	// end inline asm
	// begin inline asm
	shf.r.wrap.b32 %r10198, %r10195, %r10195, %r10793;
	// end inline asm
	shr.u32 	%r13893, %r10195, 10;
	xor.b32  	%r13894, %r13893, %r10194;
	xor.b32  	%r13895, %r13894, %r10198;
	add.s32 	%r13896, %r13895, %r10336;
	// begin inline asm
	shf.r.wrap.b32 %r10202, %r10256, %r10256, %r10797;
	// end inline asm
	// begin inline asm
	shf.r.wrap.b32 %r10206, %r10256, %r10256, %r10801;
	// end inline asm
	xor.b32  	%r13897, %r10202, %r10206;
	add.s32 	%r10448, %r13896, %r13897;
	// begin inline asm
	shf.r.wrap.b32 %r10210, %r10432, %r10432, %r10789;
	// end inline asm
	// begin inline asm
	shf.r.wrap.b32 %r10214, %r10432, %r10432, %r10793;
	// end inline asm
	shr.u32 	%r13898, %r10432, 10;
	xor.b32  	%r13899, %r13898, %r10210;
	xor.b32  	%r13900, %r13899, %r10214;
	add.s32 	%r13901, %r13900, %r10352;
	// begin inline asm
	shf.r.wrap.b32 %r10218, %r10256, %r10256, %r10797;
	// end inline asm
	// begin inline asm
	shf.r.wrap.b32 %r10222, %r10256, %r10256, %r10801;
	// end inline asm
	xor.b32  	%r13902, %r10218, %r10222;
	add.s32 	%r10464, %r13901, %r13902;
	// begin inline asm
	shf.r.wrap.b32 %r10226, %r10448, %r10448, %r10789;
	// end inline asm
	// begin inline asm
	shf.r.wrap.b32 %r10230, %r10448, %r10448, %r10793;
	// end inline asm
	shr.u32 	%r13903, %r10448, 10;
	xor.b32  	%r13904, %r13903, %r10226;
	xor.b32  	%r13905, %r13904, %r10230;
	add.s32 	%r13906, %r13905, %r10368;
	// begin inline asm
	shf.r.wrap.b32 %r10234, %r10256, %r10256, %r10797;
	// end inline asm
	// begin inline asm
	shf.r.wrap.b32 %r10238, %r10256, %r10256, %r10801;
	// end inline asm
	xor.b32  	%r13907, %r10234, %r10238;
	add.s32 	%r10480, %r13906, %r13907;
	// begin inline asm
	shf.r.wrap.b32 %r10242, %r10464, %r10464, %r10789;
	// end inline asm
	// begin inline asm
	shf.r.wrap.b32 %r10246, %r10464, %r10464, %r10793;
	// end inline asm
	shr.u32 	%r13908, %r10464, 10;
	xor.b32  	%r13909, %r13908, %r10242;
	xor.b32  	%r13910, %r13909, %r10246;
	add.s32 	%r13911, %r13910, %r10163;
	// begin inline asm
	shf.r.wrap.b32 %r10250, %r10256, %r10256, %r10797;
	// end inline asm
	// begin inline asm
	shf.r.wrap.b32 %r10254, %r10256, %r10256, %r10801;
	// end inline asm
	xor.b32  	%r13912, %r10250, %r10254;
	add.s32 	%r10496, %r13911, %r13912;
	// begin inline asm
	shf.r.wrap.b32 %r10258, %r10480, %r10480, %r10789;
	// end inline asm
	// begin inline asm
	shf.r.wrap.b32 %r10262, %r10480, %r10480, %r10793;
	// end inline asm
	shr.u32 	%r13913, %r10480, 10;
	xor.b32  	%r13914, %r13913, %r10258;
	xor.b32  	%r13915, %r13914, %r10262;
	add.s32 	%r13916, %r13915, %r10400;
	// begin inline asm
	shf.r.wrap.b32 %r10266, %r10272, %r10272, %r10797;
	// end inline asm
	// begin inline asm
	shf.r.wrap.b32 %r10270, %r10272, %r10272, %r10801;
	// end inline asm
	xor.b32  	%r13917, %r10266, %r10270;
	xor.b32  	%r13918, %r13917, 32;
	add.s32 	%r10512, %r13916, %r13918;
	// begin inline asm
	shf.r.wrap.b32 %r10274, %r10496, %r10496, %r10789;
	// end inline asm
	// begin inline asm
	shf.r.wrap.b32 %r10278, %r10496, %r10496, %r10793;
	// end inline asm
	shr.u32 	%r13919, %r10496, 10;
	xor.b32  	%r13920, %r13919, %r10274;
	xor.b32  	%r13921, %r13920, %r10278;
	add.s32 	%r13922, %r13921, %r10195;
	// begin inline asm
	shf.r.wrap.b32 %r10282, %r10288, %r10288, %r10797;
	// end inline asm
	// begin inline asm
	shf.r.wrap.b32 %r10286, %r10288, %r10288, %r10801;
	// end inline asm
	shr.u32 	%r13923, %r10288, 3;
	xor.b32  	%r13924, %r13923, %r10282;
	xor.b32  	%r13925, %r13924, %r10286;
	add.s32 	%r13926, %r13922, %r13925;
	add.s32 	%r10307, %r13926, 256;
	// begin inline asm
	shf.r.wrap.b32 %r10290, %r10512, %r10512, %r10789;
	// end inline asm
	// begin inline asm
	shf.r.wrap.b32 %r10294, %r10512, %r10512, %r10793;
	// end inline asm
	shr.u32 	%r13927, %r10512, 10;
	xor.b32  	%r13928, %r13927, %r10290;
	xor.b32  	%r13929, %r13928, %r10294;
	add.s32 	%r13930, %r13929, %r10432;
	// begin inline asm
	shf.r.wrap.b32 %r10298, %r10304, %r10304, %r10797;
	// end inline asm
	// begin inline asm
	shf.r.wrap.b32 %r10302, %r10304, %r10304, %r10801;
	// end inline asm
	shr.u32 	%r13931, %r10304, 3;
	xor.b32  	%r13932, %r13931, %r10298;
	xor.b32  	%r13933, %r13932, %r10302;
	add.s32 	%r13934, %r13930, %r10288;
	add.s32 	%r10544, %r13934, %r13933;
	// begin inline asm
	shf.r.wrap.b32 %r10306, %r10307, %r10307, %r10789;
	// end inline asm
	// begin inline asm
	shf.r.wrap.b32 %r10310, %r10307, %r10307, %r10793;
	// end inline asm
	shr.u32 	%r13935, %r10307, 10;
	xor.b32  	%r13936, %r13935, %r10306;
	xor.b32  	%r13937, %r13936, %r10310;
	add.s32 	%r13938, %r13937, %r10448;
	// begin inline asm
	shf.r.wrap.b32 %r10314, %r10320, %r10320, %r10797;
	// end inline asm
	// begin inline asm
	shf.r.wrap.b32 %r10318, %r10320, %r10320, %r10801;
	// end inline asm
	shr.u32 	%r13939, %r10320, 3;
	xor.b32  	%r13940, %r13939, %r10314;
	xor.b32  	%r13941, %r13940, %r10318;
	add.s32 	%r13942, %r13938, %r10304;
	add.s32 	%r10560, %r13942, %r13941;
	// begin inline asm
	shf.r.wrap.b32 %r10322, %r10544, %r10544, %r10789;
	// end inline asm
	// begin inline asm
	shf.r.wrap.b32 %r10326, %r10544, %r10544, %r10793;
	// end inline asm
	shr.u32 	%r13943, %r10544, 10;
	xor.b32  	%r13944, %r13943, %r10322;
	xor.b32  	%r13945, %r13944, %r10326;
	add.s32 	%r13946, %r13945, %r10464;
	// begin inline asm
	shf.r.wrap.b32 %r10330, %r10336, %r10336, %r10797;
	// end inline asm
	// begin inline asm
	shf.r.wrap.b32 %r10334, %r10336, %r10336, %r10801;
	// end inline asm
	shr.u32 	%r13947, %r10336, 3;
	xor.b32  	%r13948, %r13947, %r10330;
	xor.b32  	%r13949, %r13948, %r10334;
	add.s32 	%r13950, %r13946, %r10320;
	add.s32 	%r10576, %r13950, %r13949;
	// begin inline asm
	shf.r.wrap.b32 %r10338, %r10560, %r10560, %r10789;
	// end inline asm
	// begin inline asm
	shf.r.wrap.b32 %r10342, %r10560, %r10560, %r10793;
	// end inline asm
	shr.u32 	%r13951, %r10560, 10;
	xor.b32  	%r13952, %r13951, %r10338;
	xor.b32  	%r13953, %r13952, %r10342;
	add.s32 	%r13954, %r13953, %r10480;
	// begin inline asm
	shf.r.wrap.b32 %r10346, %r10352, %r10352, %r10797;
	// end inline asm
	// begin inline asm
	shf.r.wrap.b32 %r10350, %r10352, %r10352, %r10801;
	// end inline asm
	shr.u32 	%r13955, %r10352, 3;
	xor.b32  	%r13956, %r13955, %r10346;
	xor.b32  	%r13957, %r13956, %r10350;
	add.s32 	%r13958, %r13954, %r10336;
	add.s32 	%r10592, %r13958, %r13957;
	// begin inline asm
	shf.r.wrap.b32 %r10354, %r10576, %r10576, %r10789;
	// end inline asm
	// begin inline asm
	shf.r.wrap.b32 %r10358, %r10576, %r10576, %r10793;
	// end inline asm
	shr.u32 	%r13959, %r10576, 10;
	xor.b32  	%r13960, %r13959, %r10354;
	xor.b32  	%r13961, %r13960, %r10358;
	add.s32 	%r13962, %r13961, %r10496;
	// begin inline asm
	shf.r.wrap.b32 %r10362, %r10368, %r10368, %r10797;
	// end inline asm
	// begin inline asm
	shf.r.wrap.b32 %r10366, %r10368, %r10368, %r10801;
	// end inline asm
	shr.u32 	%r13963, %r10368, 3;
	xor.b32  	%r13964, %r13963, %r10362;
	xor.b32  	%r13965, %r13964, %r10366;
	add.s32 	%r13966, %r13962, %r10352;
	add.s32 	%r10608, %r13966, %r13965;
	// begin inline asm
	shf.r.wrap.b32 %r10370, %r10592, %r10592, %r10789;
	// end inline asm
	// begin inline asm
	shf.r.wrap.b32 %r10374, %r10592, %r10592, %r10793;
	// end inline asm
	shr.u32 	%r13967, %r10592, 10;
	xor.b32  	%r13968, %r13967, %r10370;
	xor.b32  	%r13969, %r13968, %r10374;
	add.s32 	%r13970, %r13969, %r10512;
	// begin inline asm
	shf.r.wrap.b32 %r10378, %r10163, %r10163, %r10797;
	// end inline asm
	// begin inline asm
	shf.r.wrap.b32 %r10382, %r10163, %r10163, %r10801;
	// end inline asm
	shr.u32 	%r13971, %r10163, 3;
	xor.b32  	%r13972, %r13971, %r10378;
	xor.b32  	%r13973, %r13972, %r10382;
	add.s32 	%r13974, %r13970, %r10368;
	add.s32 	%r10624, %r13974, %r13973;
	// begin inline asm
	shf.r.wrap.b32 %r10386, %r10608, %r10608, %r10789;
	// end inline asm
	// begin inline asm
	shf.r.wrap.b32 %r10390, %r10608, %r10608, %r10793;
	// end inline asm
	shr.u32 	%r13975, %r10608, 10;
	xor.b32  	%r13976, %r13975, %r10386;
	xor.b32  	%r13977, %r13976, %r10390;
	add.s32 	%r13978, %r13977, %r10307;
	// begin inline asm
	shf.r.wrap.b32 %r10394, %r10400, %r10400, %r10797;
	// end inline asm
	// begin inline asm
	shf.r.wrap.b32 %r10398, %r10400, %r10400, %r10801;
	// end inline asm
	shr.u32 	%r13979, %r10400, 3;
	xor.b32  	%r13980, %r13979, %r10394;
	xor.b32  	%r13981, %r13980, %r10398;
	add.s32 	%r13982, %r13978, %r10163;
	add.s32 	%r10640, %r13982, %r13981;
	// begin inline asm
	shf.r.wrap.b32 %r10402, %r10624, %r10624, %r10789;
	// end inline asm
	// begin inline asm
	shf.r.wrap.b32 %r10406, %r10624, %r10624, %r10793;
	// end inline asm
	shr.u32 	%r13983, %r10624, 10;
	xor.b32  	%r13984, %r13983, %r10402;
	xor.b32  	%r13985, %r13984, %r10406;
	add.s32 	%r13986, %r13985, %r10544;
	// begin inline asm
	shf.r.wrap.b32 %r10410, %r10195, %r10195, %r10797;
	// end inline asm
	// begin inline asm
	shf.r.wrap.b32 %r10414, %r10195, %r10195, %r10801;
	// end inline asm
	shr.u32 	%r13987, %r10195, 3;
	xor.b32  	%r13988, %r13987, %r10410;
	xor.b32  	%r13989, %r13988, %r10414;
	add.s32 	%r13990, %r13986, %r10400;
	add.s32 	%r10656, %r13990, %r13989;
	// begin inline asm
	shf.r.wrap.b32 %r10418, %r10640, %r10640, %r10789;
	// end inline asm
	// begin inline asm
	shf.r.wrap.b32 %r10422, %r10640, %r10640, %r10793;
	// end inline asm
	shr.u32 	%r13991, %r10640, 10;
	xor.b32  	%r13992, %r13991, %r10418;
	xor.b32  	%r13993, %r13992, %r10422;
	add.s32 	%r13994, %r13993, %r10560;
	// begin inline asm
	shf.r.wrap.b32 %r10426, %r10432, %r10432, %r10797;
	// end inline asm
	// begin inline asm
	shf.r.wrap.b32 %r10430, %r10432, %r10432, %r10801;
	// end inline asm
	shr.u32 	%r13995, %r10432, 3;
	xor.b32  	%r13996, %r13995, %r10426;
	xor.b32  	%r13997, %r13996, %r10430;
	add.s32 	%r13998, %r13994, %r10195;
	add.s32 	%r10672, %r13998, %r13997;
	// begin inline asm
	shf.r.wrap.b32 %r10434, %r10656, %r10656, %r10789;
	// end inline asm
	// begin inline asm
	shf.r.wrap.b32 %r10438, %r10656, %r10656, %r10793;
	// end inline asm
	shr.u32 	%r13999, %r10656, 10;
	xor.b32  	%r14000, %r13999, %r10434;
	xor.b32  	%r14001, %r14000, %r10438;
	add.s32 	%r14002, %r14001, %r10576;
	// begin inline asm
	shf.r.wrap.b32 %r10442, %r10448, %r10448, %r10797;
	// end inline asm
	// begin inline asm
	shf.r.wrap.b32 %r10446, %r10448, %r10448, %r10801;
	// end inline asm
	shr.u32 	%r14003, %r10448, 3;
	xor.b32  	%r14004, %r14003, %r10442;
	xor.b32  	%r14005, %r14004, %r10446;
	add.s32 	%r14006, %r14002, %r10432;
	add.s32 	%r10688, %r14006, %r14005;
	// begin inline asm
	shf.r.wrap.b32 %r10450, %r10672, %r10672, %r10789;
	// end inline asm
	// begin inline asm
	shf.r.wrap.b32 %r10454, %r10672, %r10672, %r10793;
	// end inline asm
	shr.u32 	%r14007, %r10672, 10;
	xor.b32  	%r14008, %r14007, %r10450;
	xor.b32  	%r14009, %r14008, %r10454;
	add.s32 	%r14010, %r14009, %r10592;
	// begin inline asm
	shf.r.wrap.b32 %r10458, %r10464, %r10464, %r10797;
	// end inline asm
	// begin inline asm
	shf.r.wrap.b32 %r10462, %r10464, %r10464, %r10801;
	// end inline asm
	shr.u32 	%r14011, %r10464, 3;
	xor.b32  	%r14012, %r14011, %r10458;
	xor.b32  	%r14013, %r14012, %r10462;
	add.s32 	%r14014, %r14010, %r10448;
	add.s32 	%r10704, %r14014, %r14013;
	// begin inline asm
	shf.r.wrap.b32 %r10466, %r10688, %r10688, %r10789;
	// end inline asm
	// begin inline asm
	shf.r.wrap.b32 %r10470, %r10688, %r10688, %r10793;
	// end inline asm
	shr.u32 	%r14015, %r10688, 10;
	xor.b32  	%r14016, %r14015, %r10466;
	xor.b32  	%r14017, %r14016, %r10470;
	add.s32 	%r14018, %r14017, %r10608;
	// begin inline asm
	shf.r.wrap.b32 %r10474, %r10480, %r10480, %r10797;
	// end inline asm
	// begin inline asm
	shf.r.wrap.b32 %r10478, %r10480, %r10480, %r10801;
	// end inline asm
	shr.u32 	%r14019, %r10480, 3;
	xor.b32  	%r14020, %r14019, %r10474;
	xor.b32  	%r14021, %r14020, %r10478;
	add.s32 	%r14022, %r14018, %r10464;
	add.s32 	%r10720, %r14022, %r14021;
	// begin inline asm
	shf.r.wrap.b32 %r10482, %r10704, %r10704, %r10789;
	// end inline asm
	// begin inline asm
	shf.r.wrap.b32 %r10486, %r10704, %r10704, %r10793;
	// end inline asm
	shr.u32 	%r14023, %r10704, 10;
	xor.b32  	%r14024, %r14023, %r10482;
	xor.b32  	%r14025, %r14024, %r10486;
	add.s32 	%r14026, %r14025, %r10624;
	// begin inline asm
	shf.r.wrap.b32 %r10490, %r10496, %r10496, %r10797;
	// end inline asm
	// begin inline asm
	shf.r.wrap.b32 %r10494, %r10496, %r10496, %r10801;
	// end inline asm
	shr.u32 	%r14027, %r10496, 3;
	xor.b32  	%r14028, %r14027, %r10490;
	xor.b32  	%r14029, %r14028, %r10494;
	add.s32 	%r14030, %r14026, %r10480;
	add.s32 	%r10736, %r14030, %r14029;
	// begin inline asm
	shf.r.wrap.b32 %r10498, %r10720, %r10720, %r10789;
	// end inline asm
	// begin inline asm
	shf.r.wrap.b32 %r10502, %r10720, %r10720, %r10793;
	// end inline asm
	shr.u32 	%r14031, %r10720, 10;
	xor.b32  	%r14032, %r14031, %r10498;
	xor.b32  	%r14033, %r14032, %r10502;
	add.s32 	%r14034, %r14033, %r10640;
	// begin inline asm
	shf.r.wrap.b32 %r10506, %r10512, %r10512, %r10797;
	// end inline asm
	// begin inline asm
	shf.r.wrap.b32 %r10510, %r10512, %r10512, %r10801;
	// end inline asm
	shr.u32 	%r14035, %r10512, 3;
	xor.b32  	%r14036, %r14035, %r10506;
	xor.b32  	%r14037, %r14036, %r10510;
	add.s32 	%r14038, %r14034, %r10496;
	add.s32 	%r10752, %r14038, %r14037;
	// begin inline asm
	shf.r.wrap.b32 %r10514, %r10736, %r10736, %r10789;
	// end inline asm
	// begin inline asm
	shf.r.wrap.b32 %r10518, %r10736, %r10736, %r10793;
	// end inline asm
	shr.u32 	%r14039, %r10736, 10;
	xor.b32  	%r14040, %r14039, %r10514;
	xor.b32  	%r14041, %r14040, %r10518;
	add.s32 	%r14042, %r14041, %r10656;
	// begin inline asm
	shf.r.wrap.b32 %r10522, %r10307, %r10307, %r10797;
	// end inline asm
	// begin inline asm
	shf.r.wrap.b32 %r10526, %r10307, %r10307, %r10801;
	// end inline asm
	shr.u32 	%r14043, %r10307, 3;
	xor.b32  	%r14044, %r14043, %r10522;
	xor.b32  	%r14045, %r14044, %r10526;
	add.s32 	%r14046, %r14042, %r10512;
	add.s32 	%r10768, %r14046, %r14045;
	// begin inline asm
	shf.r.wrap.b32 %r10530, %r10752, %r10752, %r10789;
	// end inline asm
	// begin inline asm
	shf.r.wrap.b32 %r10534, %r10752, %r10752, %r10793;
	// end inline asm
	shr.u32 	%r14047, %r10752, 10;
	xor.b32  	%r14048, %r14047, %r10530;
	xor.b32  	%r14049, %r14048, %r10534;
	add.s32 	%r14050, %r14049, %r10672;
	// begin inline asm
	shf.r.wrap.b32 %r10538, %r10544, %r10544, %r10797;
	// end inline asm
	// begin inline asm
	shf.r.wrap.b32 %r10542, %r10544, %r10544, %r10801;
	// end inline asm
	shr.u32 	%r14051, %r10544, 3;
	xor.b32  	%r14052, %r14051, %r10538;
	xor.b32  	%r14053, %r14052, %r10542;
	add.s32 	%r14054, %r14050, %r10307;
	add.s32 	%r10784, %r14054, %r14053;
	// begin inline asm
	shf.r.wrap.b32 %r10546, %r10768, %r10768, %r10789;
	// end inline asm
	// begin inline asm
	shf.r.wrap.b32 %r10550, %r10768, %r10768, %r10793;
	// end inline asm
	shr.u32 	%r14055, %r10768, 10;
	xor.b32  	%r14056, %r14055, %r10546;
	xor.b32  	%r14057, %r14056, %r10550;
	add.s32 	%r14058, %r14057, %r10688;
	// begin inline asm
	shf.r.wrap.b32 %r10554, %r10560, %r10560, %r10797;
	// end inline asm
	// begin inline asm
	shf.r.wrap.b32 %r10558, %r10560, %r10560, %r10801;
	// end inline asm
	shr.u32 	%r14059, %r10560, 3;
	xor.b32  	%r14060, %r14059, %r10554;
	xor.b32  	%r14061, %r14060, %r10558;
	add.s32 	%r14062, %r14058, %r10544;
	add.s32 	%r10800, %r14062, %r14061;
	// begin inline asm
	shf.r.wrap.b32 %r10562, %r10784, %r10784, %r10789;
	// end inline asm
	// begin inline asm
	shf.r.wrap.b32 %r10566, %r10784, %r10784, %r10793;
	// end inline asm
	shr.u32 	%r14063, %r10784, 10;
	xor.b32  	%r14064, %r14063, %r10562;
	xor.b32  	%r14065, %r14064, %r10566;
	add.s32 	%r14066, %r14065, %r10704;
	// begin inline asm
	shf.r.wrap.b32 %r10570, %r10576, %r10576, %r10797;
	// end inline asm
	// begin inline asm
	shf.r.wrap.b32 %r10574, %r10576, %r10576, %r10801;
	// end inline asm
	shr.u32 	%r14067, %r10576, 3;
	xor.b32  	%r14068, %r14067, %r10570;
	xor.b32  	%r14069, %r14068, %r10574;
	add.s32 	%r14070, %r14066, %r10560;
	add.s32 	%r10600, %r14070, %r14069;
	// begin inline asm
	shf.r.wrap.b32 %r10578, %r10800, %r10800, %r10789;
	// end inline asm
	// begin inline asm
	shf.r.wrap.b32 %r10582, %r10800, %r10800, %r10793;
	// end inline asm
	shr.u32 	%r14071, %r10800, 10;
	xor.b32  	%r14072, %r14071, %r10578;
	xor.b32  	%r14073, %r14072, %r10582;
	add.s32 	%r14074, %r14073, %r10720;
	// begin inline asm
	shf.r.wrap.b32 %r10586, %r10592, %r10592, %r10797;
	// end inline asm
	// begin inline asm
	shf.r.wrap.b32 %r10590, %r10592, %r10592, %r10801;
	// end inline asm
	shr.u32 	%r14075, %r10592, 3;
	xor.b32  	%r14076, %r14075, %r10586;
	xor.b32  	%r14077, %r14076, %r10590;
	add.s32 	%r14078, %r14074, %r10576;
	add.s32 	%r10616, %r14078, %r14077;
	// begin inline asm
	shf.r.wrap.b32 %r10594, %r10600, %r10600, %r10789;
	// end inline asm
	// begin inline asm
	shf.r.wrap.b32 %r10598, %r10600, %r10600, %r10793;
	// end inline asm
	shr.u32 	%r14079, %r10600, 10;
	xor.b32  	%r14080, %r14079, %r10594;
	xor.b32  	%r14081, %r14080, %r10598;
	add.s32 	%r14082, %r14081, %r10736;
	// begin inline asm
	shf.r.wrap.b32 %r10602, %r10608, %r10608, %r10797;
	// end inline asm
	// begin inline asm
	shf.r.wrap.b32 %r10606, %r10608, %r10608, %r10801;
	// end inline asm
	shr.u32 	%r14083, %r10608, 3;
	xor.b32  	%r14084, %r14083, %r10602;
	xor.b32  	%r14085, %r14084, %r10606;
	add.s32 	%r14086, %r14082, %r10592;
	add.s32 	%r10632, %r14086, %r14085;
	// begin inline asm
	shf.r.wrap.b32 %r10610, %r10616, %r10616, %r10789;
	// end inline asm
	// begin inline asm
	shf.r.wrap.b32 %r10614, %r10616, %r10616, %r10793;
	// end inline asm
	shr.u32 	%r14087, %r10616, 10;
	xor.b32  	%r14088, %r14087, %r10610;
	xor.b32  	%r14089, %r14088, %r10614;
	add.s32 	%r14090, %r14089, %r10752;
	// begin inline asm
	shf.r.wrap.b32 %r10618, %r10624, %r10624, %r10797;
	// end inline asm
	// begin inline asm
	shf.r.wrap.b32 %r10622, %r10624, %r10624, %r10801;
	// end inline asm
	shr.u32 	%r14091, %r10624, 3;
	xor.b32  	%r14092, %r14091, %r10618;
	xor.b32  	%r14093, %r14092, %r10622;
	add.s32 	%r14094, %r14090, %r10608;
	add.s32 	%r10648, %r14094, %r14093;
	// begin inline asm
	shf.r.wrap.b32 %r10626, %r10632, %r10632, %r10789;
	// end inline asm
	// begin inline asm
	shf.r.wrap.b32 %r10630, %r10632, %r10632, %r10793;
	// end inline asm
	shr.u32 	%r14095, %r10632, 10;
	xor.b32  	%r14096, %r14095, %r10626;
	xor.b32  	%r14097, %r14096, %r10630;
	add.s32 	%r14098, %r14097, %r10768;
	// begin inline asm
	shf.r.wrap.b32 %r10634, %r10640, %r10640, %r10797;
	// end inline asm
	// begin inline asm
	shf.r.wrap.b32 %r10638, %r10640, %r10640, %r10801;
	// end inline asm
	shr.u32 	%r14099, %r10640, 3;
	xor.b32  	%r14100, %r14099, %r10634;
	xor.b32  	%r14101, %r14100, %r10638;
	add.s32 	%r14102, %r14098, %r10624;
	add.s32 	%r10664, %r14102, %r14101;
	// begin inline asm
	shf.r.wrap.b32 %r10642, %r10648, %r10648, %r10789;
	// end inline asm
	// begin inline asm
	shf.r.wrap.b32 %r10646, %r10648, %r10648, %r10793;
	// end inline asm
	shr.u32 	%r14103, %r10648, 10;
	xor.b32  	%r14104, %r14103, %r10642;
	xor.b32  	%r14105, %r14104, %r10646;
	add.s32 	%r14106, %r14105, %r10784;
	// begin inline asm
	shf.r.wrap.b32 %r10650, %r10656, %r10656, %r10797;
	// end inline asm
	// begin inline asm
	shf.r.wrap.b32 %r10654, %r10656, %r10656, %r10801;
	// end inline asm
	shr.u32 	%r14107, %r10656, 3;
	xor.b32  	%r14108, %r14107, %r10650;
	xor.b32  	%r14109, %r14108, %r10654;
	add.s32 	%r14110, %r14106, %r10640;
	add.s32 	%r10680, %r14110, %r14109;
	// begin inline asm
	shf.r.wrap.b32 %r10658, %r10664, %r10664, %r10789;
	// end inline asm
	// begin inline asm
	shf.r.wrap.b32 %r10662, %r10664, %r10664, %r10793;
	// end inline asm
	shr.u32 	%r14111, %r10664, 10;
	xor.b32  	%r14112, %r14111, %r10658;
	xor.b32  	%r14113, %r14112, %r10662;
	add.s32 	%r14114, %r14113, %r10800;
	// begin inline asm
	shf.r.wrap.b32 %r10666, %r10672, %r10672, %r10797;
	// end inline asm
	// begin inline asm
	shf.r.wrap.b32 %r10670, %r10672, %r10672, %r10801;
	// end inline asm
	shr.u32 	%r14115, %r10672, 3;
	xor.b32  	%r14116, %r14115, %r10666;
	xor.b32  	%r14117, %r14116, %r10670;
	add.s32 	%r14118, %r14114, %r10656;
	add.s32 	%r10696, %r14118, %r14117;
	// begin inline asm
	shf.r.wrap.b32 %r10674, %r10680, %r10680, %r10789;
	// end inline asm
	// begin inline asm
	shf.r.wrap.b32 %r10678, %r10680, %r10680, %r10793;
	// end inline asm
	shr.u32 	%r14119, %r10680, 10;
	xor.b32  	%r14120, %r14119, %r10674;
	xor.b32  	%r14121, %r14120, %r10678;
	add.s32 	%r14122, %r14121, %r10600;
	// begin inline asm
	shf.r.wrap.b32 %r10682, %r10688, %r10688, %r10797;
	// end inline asm
	// begin inline asm
	shf.r.wrap.b32 %r10686, %r10688, %r10688, %r10801;
	// end inline asm
	shr.u32 	%r14123, %r10688, 3;
	xor.b32  	%r14124, %r14123, %r10682;
	xor.b32  	%r14125, %r14124, %r10686;
	add.s32 	%r14126, %r14122, %r10672;
	add.s32 	%r10712, %r14126, %r14125;
	// begin inline asm
	shf.r.wrap.b32 %r10690, %r10696, %r10696, %r10789;
	// end inline asm
	// begin inline asm
	shf.r.wrap.b32 %r10694, %r10696, %r10696, %r10793;
	// end inline asm
	shr.u32 	%r14127, %r10696, 10;
	xor.b32  	%r14128, %r14127, %r10690;
	xor.b32  	%r14129, %r14128, %r10694;
	add.s32 	%r14130, %r14129, %r10616;
	// begin inline asm
	shf.r.wrap.b32 %r10698, %r10704, %r10704, %r10797;
	// end inline asm
	// begin inline asm
	shf.r.wrap.b32 %r10702, %r10704, %r10704, %r10801;
	// end inline asm
	shr.u32 	%r14131, %r10704, 3;
	xor.b32  	%r14132, %r14131, %r10698;
	xor.b32  	%r14133, %r14132, %r10702;
	add.s32 	%r14134, %r14130, %r10688;
	add.s32 	%r10728, %r14134, %r14133;
	// begin inline asm
	shf.r.wrap.b32 %r10706, %r10712, %r10712, %r10789;
	// end inline asm
	// begin inline asm
	shf.r.wrap.b32 %r10710, %r10712, %r10712, %r10793;
	// end inline asm
	shr.u32 	%r14135, %r10712, 10;
	xor.b32  	%r14136, %r14135, %r10706;
	xor.b32  	%r14137, %r14136, %r10710;
	add.s32 	%r14138, %r14137, %r10632;
	// begin inline asm
	shf.r.wrap.b32 %r10714, %r10720, %r10720, %r10797;
	// end inline asm
	// begin inline asm
	shf.r.wrap.b32 %r10718, %r10720, %r10720, %r10801;
	// end inline asm
	shr.u32 	%r14139, %r10720, 3;
	xor.b32  	%r14140, %r14139, %r10714;
	xor.b32  	%r14141, %r14140, %r10718;
	add.s32 	%r14142, %r14138, %r10704;
	add.s32 	%r10744, %r14142, %r14141;
	// begin inline asm
	shf.r.wrap.b32 %r10722, %r10728, %r10728, %r10789;
	// end inline asm
	// begin inline asm
	shf.r.wrap.b32 %r10726, %r10728, %r10728, %r10793;
	// end inline asm
	shr.u32 	%r14143, %r10728, 10;
	xor.b32  	%r14144, %r14143, %r10722;
	xor.b32  	%r14145, %r14144, %r10726;
	add.s32 	%r14146, %r14145, %r10648;
	// begin inline asm
	shf.r.wrap.b32 %r10730, %r10736, %r10736, %r10797;
	// end inline asm
	// begin inline asm
	shf.r.wrap.b32 %r10734, %r10736, %r10736, %r10801;
	// end inline asm
	shr.u32 	%r14147, %r10736, 3;
	xor.b32  	%r14148, %r14147, %r10730;
	xor.b32  	%r14149, %r14148, %r10734;
	add.s32 	%r14150, %r14146, %r10720;
	add.s32 	%r10760, %r14150, %r14149;
	// begin inline asm
	shf.r.wrap.b32 %r10738, %r10744, %r10744, %r10789;
	// end inline asm
	// begin inline asm
	shf.r.wrap.b32 %r10742, %r10744, %r10744, %r10793;
	// end inline asm
	shr.u32 	%r14151, %r10744, 10;
	xor.b32  	%r14152, %r14151, %r10738;
	xor.b32  	%r14153, %r14152, %r10742;
	add.s32 	%r14154, %r14153, %r10664;
	// begin inline asm
	shf.r.wrap.b32 %r10746, %r10752, %r10752, %r10797;
	// end inline asm
	// begin inline asm
	shf.r.wrap.b32 %r10750, %r10752, %r10752, %r10801;
	// end inline asm
	shr.u32 	%r14155, %r10752, 3;
	xor.b32  	%r14156, %r14155, %r10746;
	xor.b32  	%r14157, %r14156, %r10750;
	add.s32 	%r14158, %r14154, %r10736;
	add.s32 	%r10776, %r14158, %r14157;
	// begin inline asm
	shf.r.wrap.b32 %r10754, %r10760, %r10760, %r10789;
	// end inline asm
	// begin inline asm
	shf.r.wrap.b32 %r10758, %r10760, %r10760, %r10793;
	// end inline asm
	shr.u32 	%r14159, %r10760, 10;
	xor.b32  	%r14160, %r14159, %r10754;
	xor.b32  	%r14161, %r14160, %r10758;
	add.s32 	%r14162, %r14161, %r10680;
	// begin inline asm
	shf.r.wrap.b32 %r10762, %r10768, %r10768, %r10797;
	// end inline asm
	// begin inline asm
	shf.r.wrap.b32 %r10766, %r10768, %r10768, %r10801;
	// end inline asm
	shr.u32 	%r14163, %r10768, 3;
	xor.b32  	%r14164, %r14163, %r10762;
	xor.b32  	%r14165, %r14164, %r10766;
	add.s32 	%r14166, %r14162, %r10752;
	add.s32 	%r10792, %r14166, %r14165;
	// begin inline asm
	shf.r.wrap.b32 %r10770, %r10776, %r10776, %r10789;
	// end inline asm
	// begin inline asm
	shf.r.wrap.b32 %r10774, %r10776, %r10776, %r10793;
	// end inline asm
	shr.u32 	%r14167, %r10776, 10;
	xor.b32  	%r14168, %r14167, %r10770;
	xor.b32  	%r14169, %r14168, %r10774;
	add.s32 	%r14170, %r14169, %r10696;
	// begin inline asm
	shf.r.wrap.b32 %r10778, %r10784, %r10784, %r10797;
	// end inline asm
	// begin inline asm
	shf.r.wrap.b32 %r10782, %r10784, %r10784, %r10801;
	// end inline asm
	shr.u32 	%r14171, %r10784, 3;
	xor.b32  	%r14172, %r14171, %r10778;
	xor.b32  	%r14173, %r14172, %r10782;
	add.s32 	%r14174, %r14170, %r10768;
	add.s32 	%r14175, %r14174, %r14173;
	// begin inline asm
	shf.r.wrap.b32 %r10786, %r10792, %r10792, %r10789;
	// end inline asm
	// begin inline asm
	shf.r.wrap.b32 %r10790, %r10792, %r10792, %r10793;
	// end inline asm
	shr.u32 	%r14176, %r10792, 10;
	xor.b32  	%r14177, %r14176, %r10786;
	xor.b32  	%r14178, %r14177, %r10790;
	add.s32 	%r14179, %r14178, %r10712;
	// begin inline asm
	shf.r.wrap.b32 %r10794, %r10800, %r10800, %r10797;
	// end inline asm
	// begin inline asm
	shf.r.wrap.b32 %r10798, %r10800, %r10800, %r10801;
	// end inline asm
	shr.u32 	%r14180, %r10800, 3;
	xor.b32  	%r14181, %r14180, %r10794;
	xor.b32  	%r14182, %r14181, %r10798;
	add.s32 	%r14183, %r14179, %r10784;
	add.s32 	%r14184, %r14183, %r14182;
	mov.b32 	%r10812, 1359893119;
	// begin inline asm
	shf.r.wrap.b32 %r10802, %r10812, %r10812, %r12317;
	// end inline asm
	// begin inline asm
	shf.r.wrap.b32 %r10806, %r10812, %r10812, %r12321;
	// end inline asm
	xor.b32  	%r14185, %r10806, %r10802;
	// begin inline asm
	shf.r.wrap.b32 %r10810, %r10812, %r10812, %r12325;
	// end inline asm
	xor.b32  	%r14186, %r14185, %r10810;
	ld.shared.u32 	%r14187, [K_shared];
	add.s32 	%r14188, %r14186, %r14187;
	add.s32 	%r14189, %r14188, %r13828;
	mov.b32 	%r10824, 1779033703;
	// begin inline asm
	shf.r.wrap.b32 %r10814, %r10824, %r10824, %r12329;
	// end inline asm
	// begin inline asm
	shf.r.wrap.b32 %r10818, %r10824, %r10824, %r12333;
	// end inline asm
	xor.b32  	%r14190, %r10818, %r10814;
	// begin inline asm
	shf.r.wrap.b32 %r10822, %r10824, %r10824, %r12337;
	// end inline asm
	xor.b32  	%r14191, %r14190, %r10822;
	add.s32 	%r14192, %r14189, %r14191;
	add.s32 	%r10827, %r14189, 548834271;
	add.s32 	%r10848, %r14192, -1244234484;
	// begin inline asm
	shf.r.wrap.b32 %r10826, %r10827, %r10827, %r12317;
	// end inline asm
	// begin inline asm
	shf.r.wrap.b32 %r10830, %r10827, %r10827, %r12321;
	// end inline asm
	xor.b32  	%r14193, %r10830, %r10826;
	// begin inline asm
	shf.r.wrap.b32 %r10834, %r10827, %r10827, %r12325;
	// end inline asm
	xor.b32  	%r14194, %r14193, %r10834;
	and.b32  	%r14195, %r10827, 1359893119;
	sub.s32 	%r14196, -548834272, %r14189;
	and.b32  	%r14197, %r14196, -1694144372;
	or.b32  	%r14198, %r14195, %r14197;
	ld.shared.u32 	%r14199, [K_shared+4];
	add.s32 	%r14200, %r14198, %r14194;
	add.s32 	%r14201, %r14200, %r14199;
	add.s32 	%r14202, %r14201, %r10048;
	and.b32  	%r14203, %r10848, -781301534;
	add.s32 	%r14204, %r14202, %r14203;
	// begin inline asm
	shf.r.wrap.b32 %r10838, %r10848, %r10848, %r12329;
	// end inline asm
	// begin inline asm
	shf.r.wrap.b32 %r10842, %r10848, %r10848, %r12333;
	// end inline asm
	xor.b32  	%r14205, %r10842, %r10838;
	// begin inline asm
	shf.r.wrap.b32 %r10846, %r10848, %r10848, %r12337;
	// end inline asm
	xor.b32  	%r14206, %r14205, %r10846;
	add.s32 	%r10851, %r14202, 1542638877;
	add.s32 	%r14207, %r14204, %r14206;
	add.s32 	%r10872, %r14207, 1233485744;
	// begin inline asm
	shf.r.wrap.b32 %r10850, %r10851, %r10851, %r12317;
	// end inline asm
	// begin inline asm
	shf.r.wrap.b32 %r10854, %r10851, %r10851, %r12321;
	// end inline asm
	xor.b32  	%r14208, %r10854, %r10850;
	// begin inline asm
	shf.r.wrap.b32 %r10858, %r10851, %r10851, %r12325;
	// end inline asm
	xor.b32  	%r14209, %r14208, %r10858;
	and.b32  	%r14210, %r10851, %r10827;
	sub.s32 	%r14211, 604844770, %r14202;
	and.b32  	%r14212, %r14211, 1359893119;
	or.b32  	%r14213, %r14210, %r14212;
	ld.shared.u32 	%r14214, [K_shared+8];
	add.s32 	%r14215, %r14213, %r14209;
	add.s32 	%r14216, %r14215, %r14214;
	add.s32 	%r14217, %r14216, %r10064;
	xor.b32  	%r14218, %r10848, 1779033703;
	and.b32  	%r14219, %r10872, %r14218;
	and.b32  	%r14220, %r10848, 1779033703;
	xor.b32  	%r14221, %r14219, %r14220;
	add.s32 	%r14222, %r14217, %r14221;
	// begin inline asm
	shf.r.wrap.b32 %r10862, %r10872, %r10872, %r12329;
	// end inline asm
	// begin inline asm
	shf.r.wrap.b32 %r10866, %r10872, %r10872, %r12333;
	// end inline asm
	xor.b32  	%r14223, %r10866, %r10862;
	// begin inline asm
	shf.r.wrap.b32 %r10870, %r10872, %r10872, %r12337;
	// end inline asm
	xor.b32  	%r14224, %r14223, %r10870;
	add.s32 	%r10875, %r14217, 1449989905;
	add.s32 	%r14225, %r14222, %r14224;
	add.s32 	%r10887, %r14225, -1694144372;
	// begin inline asm
	shf.r.wrap.b32 %r10874, %r10875, %r10875, %r12317;
	// end inline asm
	// begin inline asm
	shf.r.wrap.b32 %r10878, %r10875, %r10875, %r12321;
	// end inline asm
	xor.b32  	%r14226, %r10878, %r10874;
	// begin inline asm
	shf.r.wrap.b32 %r10882, %r10875, %r10875, %r12325;
	// end inline asm
	xor.b32  	%r14227, %r14226, %r10882;
	and.b32  	%r14228, %r10875, %r10851;
	sub.s32 	%r14229, -1449989906, %r14217;
	and.b32  	%r14230, %r10827, %r14229;
	or.b32  	%r14231, %r14228, %r14230;
	ld.shared.u32 	%r14232, [K_shared+12];
	add.s32 	%r14233, %r14231, %r14227;
	add.s32 	%r14234, %r14233, %r14232;
	add.s32 	%r14235, %r14234, %r10080;
	xor.b32  	%r14236, %r10872, %r10848;
	and.b32  	%r14237, %r10887, %r14236;
	and.b32  	%r14238, %r10872, %r10848;
	xor.b32  	%r14239, %r14237, %r14238;
	add.s32 	%r14240, %r14235, %r14239;
	// begin inline asm
	shf.r.wrap.b32 %r10886, %r10887, %r10887, %r12329;
	// end inline asm
	// begin inline asm
	shf.r.wrap.b32 %r10890, %r10887, %r10887, %r12333;
	// end inline asm
	xor.b32  	%r14241, %r10890, %r10886;
	// begin inline asm
	shf.r.wrap.b32 %r10894, %r10887, %r10887, %r12337;
	// end inline asm
	xor.b32  	%r14242, %r14241, %r10894;
	add.s32 	%r10899, %r14235, -1156040474;
	add.s32 	%r14243, %r14240, %r14242;
	add.s32 	%r10911, %r14243, 1359893119;
	// begin inline asm
	shf.r.wrap.b32 %r10898, %r10899, %r10899, %r12317;
	// end inline asm
	// begin inline asm
	shf.r.wrap.b32 %r10902, %r10899, %r10899, %r12321;
	// end inline asm
	xor.b32  	%r14244, %r10902, %r10898;
	// begin inline asm
	shf.r.wrap.b32 %r10906, %r10899, %r10899, %r12325;
	// end inline asm
	xor.b32  	%r14245, %r14244, %r10906;
	and.b32  	%r14246, %r10899, %r10875;
	sub.s32 	%r14247, 1156040473, %r14235;
	and.b32  	%r14248, %r10851, %r14247;
	or.b32  	%r14249, %r14246, %r14248;
	ld.shared.u32 	%r14250, [K_shared+16];
	add.s32 	%r14251, %r14249, %r10827;
	add.s32 	%r14252, %r14251, %r14245;
	add.s32 	%r14253, %r14252, %r14250;
	add.s32 	%r14254, %r14253, %r10096;
	// begin inline asm
	shf.r.wrap.b32 %r10910, %r10911, %r10911, %r12329;
	// end inline asm
	// begin inline asm
	shf.r.wrap.b32 %r10914, %r10911, %r10911, %r12333;
	// end inline asm
	xor.b32  	%r14255, %r10914, %r10910;
	// begin inline asm
	shf.r.wrap.b32 %r10918, %r10911, %r10911, %r12337;
	// end inline asm
	xor.b32  	%r14256, %r14255, %r10918;
	xor.b32  	%r14257, %r10887, %r10872;
	and.b32  	%r14258, %r10911, %r14257;
	and.b32  	%r14259, %r10887, %r10872;
	xor.b32  	%r14260, %r14258, %r14259;
	add.s32 	%r10932, %r14254, %r10848;
	add.s32 	%r14261, %r14254, %r14260;
	add.s32 	%r10944, %r14261, %r14256;
	// begin inline asm
	shf.r.wrap.b32 %r10922, %r10932, %r10932, %r12317;
	// end inline asm
	// begin inline asm
	shf.r.wrap.b32 %r10926, %r10932, %r10932, %r12321;
	// end inline asm
	xor.b32  	%r14262, %r10926, %r10922;
	// begin inline asm
	shf.r.wrap.b32 %r10930, %r10932, %r10932, %r12325;
	// end inline asm
	xor.b32  	%r14263, %r14262, %r10930;
	and.b32  	%r14264, %r10932, %r10899;
	not.b32 	%r14265, %r10932;
	and.b32  	%r14266, %r10875, %r14265;
	or.b32  	%r14267, %r14264, %r14266;
	ld.shared.u32 	%r14268, [K_shared+20];
	add.s32 	%r14269, %r14267, %r10851;
	add.s32 	%r14270, %r14269, %r14263;
	add.s32 	%r14271, %r14270, %r14268;
	add.s32 	%r14272, %r14271, %r10112;
	// begin inline asm
	shf.r.wrap.b32 %r10934, %r10944, %r10944, %r12329;
	// end inline asm
	// begin inline asm
	shf.r.wrap.b32 %r10938, %r10944, %r10944, %r12333;
	// end inline asm
	xor.b32  	%r14273, %r10938, %r10934;
	// begin inline asm
	shf.r.wrap.b32 %r10942, %r10944, %r10944, %r12337;
	// end inline asm
	xor.b32  	%r14274, %r14273, %r10942;
	xor.b32  	%r14275, %r10911, %r10887;
	and.b32  	%r14276, %r10944, %r14275;
	and.b32  	%r14277, %r10911, %r10887;
	xor.b32  	%r14278, %r14276, %r14277;
	add.s32 	%r10956, %r14272, %r10872;
	add.s32 	%r14279, %r14272, %r14278;
	add.s32 	%r10968, %r14279, %r14274;
	// begin inline asm
	shf.r.wrap.b32 %r10946, %r10956, %r10956, %r12317;
	// end inline asm
	// begin inline asm
	shf.r.wrap.b32 %r10950, %r10956, %r10956, %r12321;
	// end inline asm
	xor.b32  	%r14280, %r10950, %r10946;
	// begin inline asm
	shf.r.wrap.b32 %r10954, %r10956, %r10956, %r12325;
	// end inline asm
	xor.b32  	%r14281, %r14280, %r10954;
	and.b32  	%r14282, %r10956, %r10932;
	not.b32 	%r14283, %r10956;
	and.b32  	%r14284, %r10899, %r14283;
	or.b32  	%r14285, %r14282, %r14284;
	ld.shared.u32 	%r14286, [K_shared+24];
	add.s32 	%r14287, %r14285, %r10875;
	add.s32 	%r14288, %r14287, %r14281;
	add.s32 	%r14289, %r14288, %r14286;
	add.s32 	%r14290, %r14289, %r10128;
	// begin inline asm
	shf.r.wrap.b32 %r10958, %r10968, %r10968, %r12329;
	// end inline asm
	// begin inline asm
	shf.r.wrap.b32 %r10962, %r10968, %r10968, %r12333;
	// end inline asm
	xor.b32  	%r14291, %r10962, %r10958;
	// begin inline asm
	shf.r.wrap.b32 %r10966, %r10968, %r10968, %r12337;
	// end inline asm
	xor.b32  	%r14292, %r14291, %r10966;
	xor.b32  	%r14293, %r10944, %r10911;
	and.b32  	%r14294, %r10968, %r14293;
	and.b32  	%r14295, %r10944, %r10911;
	xor.b32  	%r14296, %r14294, %r14295;
	add.s32 	%r10980, %r14290, %r10887;
	add.s32 	%r14297, %r14290, %r14296;
	add.s32 	%r10992, %r14297, %r14292;
	// begin inline asm
	shf.r.wrap.b32 %r10970, %r10980, %r10980, %r12317;
	// end inline asm
	// begin inline asm
	shf.r.wrap.b32 %r10974, %r10980, %r10980, %r12321;
	// end inline asm
	xor.b32  	%r14298, %r10974, %r10970;
	// begin inline asm
	shf.r.wrap.b32 %r10978, %r10980, %r10980, %r12325;
	// end inline asm
	xor.b32  	%r14299, %r14298, %r10978;
	and.b32  	%r14300, %r10980, %r10956;
	not.b32 	%r14301, %r10980;
	and.b32  	%r14302, %r10932, %r14301;
	or.b32  	%r14303, %r14300, %r14302;
	ld.shared.u32 	%r14304, [K_shared+28];
	add.s32 	%r14305, %r14303, %r10899;
	add.s32 	%r14306, %r14305, %r14299;
	add.s32 	%r14307, %r14306, %r14304;
	add.s32 	%r14308, %r14307, %r10144;
	// begin inline asm
	shf.r.wrap.b32 %r10982, %r10992, %r10992, %r12329;
	// end inline asm
	// begin inline asm
	shf.r.wrap.b32 %r10986, %r10992, %r10992, %r12333;
	// end inline asm
	xor.b32  	%r14309, %r10986, %r10982;
	// begin inline asm
	shf.r.wrap.b32 %r10990, %r10992, %r10992, %r12337;
	// end inline asm
	xor.b32  	%r14310, %r14309, %r10990;
	xor.b32  	%r14311, %r10968, %r10944;
	and.b32  	%r14312, %r10992, %r14311;
	and.b32  	%r14313, %r10968, %r10944;
	xor.b32  	%r14314, %r14312, %r14313;
	add.s32 	%r11004, %r14308, %r10911;
	add.s32 	%r14315, %r14308, %r14314;
	add.s32 	%r11016, %r14315, %r14310;
	// begin inline asm
	shf.r.wrap.b32 %r10994, %r11004, %r11004, %r12317;
	// end inline asm
	// begin inline asm
	shf.r.wrap.b32 %r10998, %r11004, %r11004, %r12321;
	// end inline asm
	xor.b32  	%r14316, %r10998, %r10994;
	// begin inline asm
	shf.r.wrap.b32 %r11002, %r11004, %r11004, %r12325;
	// end inline asm
	xor.b32  	%r14317, %r14316, %r11002;
	and.b32  	%r14318, %r11004, %r10980;
	not.b32 	%r14319, %r11004;
	and.b32  	%r14320, %r10956, %r14319;
	or.b32  	%r14321, %r14318, %r14320;
	ld.shared.u32 	%r14322, [K_shared+32];
	add.s32 	%r14323, %r14321, %r10932;
	add.s32 	%r14324, %r14323, %r14317;
	add.s32 	%r14325, %r14324, %r14322;
	xor.b32  	%r14326, %r14325, -2147483648;
	// begin inline asm
	shf.r.wrap.b32 %r11006, %r11016, %r11016, %r12329;
	// end inline asm
	// begin inline asm
	shf.r.wrap.b32 %r11010, %r11016, %r11016, %r12333;
	// end inline asm
	xor.b32  	%r14327, %r11010, %r11006;
	// begin inline asm
	shf.r.wrap.b32 %r11014, %r11016, %r11016, %r12337;
	// end inline asm
	xor.b32  	%r14328, %r14327, %r11014;
	xor.b32  	%r14329, %r10992, %r10968;
	and.b32  	%r14330, %r11016, %r14329;
	and.b32  	%r14331, %r10992, %r10968;
	xor.b32  	%r14332, %r14330, %r14331;
	add.s32 	%r11028, %r14326, %r10944;
	add.s32 	%r14333, %r14326, %r14332;
	add.s32 	%r11040, %r14333, %r14328;
	// begin inline asm
	shf.r.wrap.b32 %r11018, %r11028, %r11028, %r12317;
	// end inline asm
	// begin inline asm
	shf.r.wrap.b32 %r11022, %r11028, %r11028, %r12321;
	// end inline asm
	xor.b32  	%r14334, %r11022, %r11018;
	// begin inline asm
	shf.r.wrap.b32 %r11026, %r11028, %r11028, %r12325;
	// end inline asm
	xor.b32  	%r14335, %r14334, %r11026;
	and.b32  	%r14336, %r11028, %r11004;
	not.b32 	%r14337, %r11028;
	and.b32  	%r14338, %r10980, %r14337;
	or.b32  	%r14339, %r14336, %r14338;
	ld.shared.u32 	%r14340, [K_shared+36];
	add.s32 	%r14341, %r14339, %r10956;
	add.s32 	%r14342, %r14341, %r14335;
	add.s32 	%r14343, %r14342, %r14340;
	// begin inline asm
	shf.r.wrap.b32 %r11030, %r11040, %r11040, %r12329;
	// end inline asm
	// begin inline asm
	shf.r.wrap.b32 %r11034, %r11040, %r11040, %r12333;
	// end inline asm
	xor.b32  	%r14344, %r11034, %r11030;
	// begin inline asm
	shf.r.wrap.b32 %r11038, %r11040, %r11040, %r12337;
	// end inline asm
	xor.b32  	%r14345, %r14344, %r11038;
	xor.b32  	%r14346, %r11016, %r10992;
	and.b32  	%r14347, %r11040, %r14346;
	and.b32  	%r14348, %r11016, %r10992;
	xor.b32  	%r14349, %r14347, %r14348;
	add.s32 	%r11052, %r14343, %r10968;
	add.s32 	%r14350, %r14343, %r14349;
	add.s32 	%r11064, %r14350, %r14345;
	// begin inline asm
	shf.r.wrap.b32 %r11042, %r11052, %r11052, %r12317;
	// end inline asm
	// begin inline asm
	shf.r.wrap.b32 %r11046, %r11052, %r11052, %r12321;
	// end inline asm
	xor.b32  	%r14351, %r11046, %r11042;
	// begin inline asm
	shf.r.wrap.b32 %r11050, %r11052, %r11052, %r12325;
	// end inline asm
	xor.b32  	%r14352, %r14351, %r11050;
	and.b32  	%r14353, %r11052, %r11028;
	not.b32 	%r14354, %r11052;
	and.b32  	%r14355, %r11004, %r14354;
	or.b32  	%r14356, %r14353, %r14355;
	ld.shared.u32 	%r14357, [K_shared+40];
	add.s32 	%r14358, %r14356, %r10980;
	add.s32 	%r14359, %r14358, %r14352;
	add.s32 	%r14360, %r14359, %r14357;
	// begin inline asm
	shf.r.wrap.b32 %r11054, %r11064, %r11064, %r12329;
	// end inline asm
	// begin inline asm
	shf.r.wrap.b32 %r11058, %r11064, %r11064, %r12333;
	// end inline asm
	xor.b32  	%r14361, %r11058, %r11054;
	// begin inline asm
	shf.r.wrap.b32 %r11062, %r11064, %r11064, %r12337;
	// end inline asm
	xor.b32  	%r14362, %r14361, %r11062;
	xor.b32  	%r14363, %r11040, %r11016;
	and.b32  	%r14364, %r11064, %r14363;
	and.b32  	%r14365, %r11040, %r11016;
	xor.b32  	%r14366, %r14364, %r14365;
	add.s32 	%r11076, %r14360, %r10992;
	add.s32 	%r14367, %r14360, %r14366;
	add.s32 	%r11088, %r14367, %r14362;
	// begin inline asm
	shf.r.wrap.b32 %r11066, %r11076, %r11076, %r12317;
	// end inline asm
	// begin inline asm
	shf.r.wrap.b32 %r11070, %r11076, %r11076, %r12321;
	// end inline asm
	xor.b32  	%r14368, %r11070, %r11066;
	// begin inline asm
	shf.r.wrap.b32 %r11074, %r11076, %r11076, %r12325;
	// end inline asm
	xor.b32  	%r14369, %r14368, %r11074;
	and.b32  	%r14370, %r11076, %r11052;
	not.b32 	%r14371, %r11076;
	and.b32  	%r14372, %r11028, %r14371;
	or.b32  	%r14373, %r14370, %r14372;
	ld.shared.u32 	%r14374, [K_shared+44];
	add.s32 	%r14375, %r14373, %r11004;
	add.s32 	%r14376, %r14375, %r14369;
	add.s32 	%r14377, %r14376, %r14374;
	// begin inline asm
	shf.r.wrap.b32 %r11078, %r11088, %r11088, %r12329;
	// end inline asm
	// begin inline asm
	shf.r.wrap.b32 %r11082, %r11088, %r11088, %r12333;
	// end inline asm
	xor.b32  	%r14378, %r11082, %r11078;
	// begin inline asm
	shf.r.wrap.b32 %r11086, %r11088, %r11088, %r12337;
	// end inline asm
	xor.b32  	%r14379, %r14378, %r11086;
	xor.b32  	%r14380, %r11064, %r11040;
	and.b32  	%r14381, %r11088, %r14380;
	and.b32  	%r14382, %r11064, %r11040;
	xor.b32  	%r14383, %r14381, %r14382;
	add.s32 	%r11100, %r14377, %r11016;
	add.s32 	%r14384, %r14377, %r14383;
	add.s32 	%r11112, %r14384, %r14379;
	// begin inline asm
	shf.r.wrap.b32 %r11090, %r11100, %r11100, %r12317;
	// end inline asm
	// begin inline asm
	shf.r.wrap.b32 %r11094, %r11100, %r11100, %r12321;
	// end inline asm
	xor.b32  	%r14385, %r11094, %r11090;
	// begin inline asm
	shf.r.wrap.b32 %r11098, %r11100, %r11100, %r12325;
	// end inline asm
	xor.b32  	%r14386, %r14385, %r11098;
	and.b32  	%r14387, %r11100, %r11076;
	not.b32 	%r14388, %r11100;
	and.b32  	%r14389, %r11052, %r14388;
	or.b32  	%r14390, %r14387, %r14389;
	ld.shared.u32 	%r14391, [K_shared+48];
	add.s32 	%r14392, %r14390, %r11028;
	add.s32 	%r14393, %r14392, %r14386;
	add.s32 	%r14394, %r14393, %r14391;
	// begin inline asm
	shf.r.wrap.b32 %r11102, %r11112, %r11112, %r12329;
	// end inline asm
	// begin inline asm
	shf.r.wrap.b32 %r11106, %r11112, %r11112, %r12333;
	// end inline asm
	xor.b32  	%r14395, %r11106, %r11102;
	// begin inline asm
	shf.r.wrap.b32 %r11110, %r11112, %r11112, %r12337;
	// end inline asm
	xor.b32  	%r14396, %r14395, %r11110;
	xor.b32  	%r14397, %r11088, %r11064;
	and.b32  	%r14398, %r11112, %r14397;
	and.b32  	%r14399, %r11088, %r11064;
	xor.b32  	%r14400, %r14398, %r14399;
	add.s32 	%r11124, %r14394, %r11040;
	add.s32 	%r14401, %r14394, %r14400;
	add.s32 	%r11136, %r14401, %r14396;
	// begin inline asm
	shf.r.wrap.b32 %r11114, %r11124, %r11124, %r12317;
	// end inline asm
	// begin inline asm
	shf.r.wrap.b32 %r11118, %r11124, %r11124, %r12321;
	// end inline asm
	xor.b32  	%r14402, %r11118, %r11114;
	// begin inline asm
	shf.r.wrap.b32 %r11122, %r11124, %r11124, %r12325;
	// end inline asm
	xor.b32  	%r14403, %r14402, %r11122;
	and.b32  	%r14404, %r11124, %r11100;
	not.b32 	%r14405, %r11124;
	and.b32  	%r14406, %r11076, %r14405;
	or.b32  	%r14407, %r14404, %r14406;
	ld.shared.u32 	%r14408, [K_shared+52];
	add.s32 	%r14409, %r14407, %r11052;
	add.s32 	%r14410, %r14409, %r14403;
	add.s32 	%r14411, %r14410, %r14408;
	// begin inline asm
	shf.r.wrap.b32 %r11126, %r11136, %r11136, %r12329;
	// end inline asm
	// begin inline asm
	shf.r.wrap.b32 %r11130, %r11136, %r11136, %r12333;
	// end inline asm
	xor.b32  	%r14412, %r11130, %r11126;
	// begin inline asm
	shf.r.wrap.b32 %r11134, %r11136, %r11136, %r12337;
	// end inline asm
	xor.b32  	%r14413, %r14412, %r11134;
	xor.b32  	%r14414, %r11112, %r11088;
	and.b32  	%r14415, %r11136, %r14414;
	and.b32  	%r14416, %r11112, %r11088;
	xor.b32  	%r14417, %r14415, %r14416;
	add.s32 	%r11148, %r14411, %r11064;
	add.s32 	%r14418, %r14411, %r14417;
	add.s32 	%r11160, %r14418, %r14413;
	// begin inline asm
	shf.r.wrap.b32 %r11138, %r11148, %r11148, %r12317;
	// end inline asm
	// begin inline asm
	shf.r.wrap.b32 %r11142, %r11148, %r11148, %r12321;
	// end inline asm
	xor.b32  	%r14419, %r11142, %r11138;
	// begin inline asm
	shf.r.wrap.b32 %r11146, %r11148, %r11148, %r12325;
	// end inline asm
	xor.b32  	%r14420, %r14419, %r11146;
	and.b32  	%r14421, %r11148, %r11124;
	not.b32 	%r14422, %r11148;
	and.b32  	%r14423, %r11100, %r14422;
	or.b32  	%r14424, %r14421, %r14423;
	ld.shared.u32 	%r14425, [K_shared+56];
	add.s32 	%r14426, %r14424, %r11076;
	add.s32 	%r14427, %r14426, %r14420;
	add.s32 	%r14428, %r14427, %r14425;
	// begin inline asm
	shf.r.wrap.b32 %r11150, %r11160, %r11160, %r12329;
	// end inline asm
	// begin inline asm
	shf.r.wrap.b32 %r11154, %r11160, %r11160, %r12333;
	// end inline asm
	xor.b32  	%r14429, %r11154, %r11150;
	// begin inline asm
	shf.r.wrap.b32 %r11158, %r11160, %r11160, %r12337;
	// end inline asm
	xor.b32  	%r14430, %r14429, %r11158;
	xor.b32  	%r14431, %r11136, %r11112;
	and.b32  	%r14432, %r11160, %r14431;
	and.b32  	%r14433, %r11136, %r11112;
	xor.b32  	%r14434, %r14432, %r14433;
	add.s32 	%r11172, %r14428, %r11088;
	add.s32 	%r14435, %r14428, %r14434;
	add.s32 	%r11184, %r14435, %r14430;
	// begin inline asm
	shf.r.wrap.b32 %r11162, %r11172, %r11172, %r12317;
	// end inline asm
	// begin inline asm
	shf.r.wrap.b32 %r11166, %r11172, %r11172, %r12321;
	// end inline asm
	xor.b32  	%r14436, %r11166, %r11162;
	// begin inline asm
	shf.r.wrap.b32 %r11170, %r11172, %r11172, %r12325;
	// end inline asm
	xor.b32  	%r14437, %r14436, %r11170;
	and.b32  	%r14438, %r11172, %r11148;
	not.b32 	%r14439, %r11172;
	and.b32  	%r14440, %r11124, %r14439;
	or.b32  	%r14441, %r14438, %r14440;
	ld.shared.u32 	%r14442, [K_shared+60];
	add.s32 	%r14443, %r14441, %r11100;
	add.s32 	%r14444, %r14443, %r14437;
	add.s32 	%r14445, %r14444, %r14442;
	add.s32 	%r14446, %r14445, 256;
	// begin inline asm
	shf.r.wrap.b32 %r11174, %r11184, %r11184, %r12329;
	// end inline asm
	// begin inline asm
	shf.r.wrap.b32 %r11178, %r11184, %r11184, %r12333;
	// end inline asm
	xor.b32  	%r14447, %r11178, %r11174;
	// begin inline asm
	shf.r.wrap.b32 %r11182, %r11184, %r11184, %r12337;
	// end inline asm
	xor.b32  	%r14448, %r14447, %r11182;
	xor.b32  	%r14449, %r11160, %r11136;
	and.b32  	%r14450, %r11184, %r14449;
	and.b32  	%r14451, %r11160, %r11136;
	xor.b32  	%r14452, %r14450, %r14451;
	add.s32 	%r11196, %r14446, %r11112;
	add.s32 	%r14453, %r14446, %r14452;
	add.s32 	%r11208, %r14453, %r14448;
	// begin inline asm
	shf.r.wrap.b32 %r11186, %r11196, %r11196, %r12317;
	// end inline asm
	// begin inline asm
	shf.r.wrap.b32 %r11190, %r11196, %r11196, %r12321;
	// end inline asm
	xor.b32  	%r14454, %r11190, %r11186;
	// begin inline asm
	shf.r.wrap.b32 %r11194, %r11196, %r11196, %r12325;
	// end inline asm
	xor.b32  	%r14455, %r14454, %r11194;
	and.b32  	%r14456, %r11196, %r11172;
	not.b32 	%r14457, %r11196;
	and.b32  	%r14458, %r11148, %r14457;
	or.b32  	%r14459, %r14456, %r14458;
	ld.shared.u32 	%r14460, [K_shared+64];
	add.s32 	%r14461, %r14459, %r11124;
	add.s32 	%r14462, %r14461, %r14455;
	add.s32 	%r14463, %r14462, %r14460;
	add.s32 	%r14464, %r14463, %r10288;
	// begin inline asm
	shf.r.wrap.b32 %r11198, %r11208, %r11208, %r12329;
	// end inline asm
	// begin inline asm
	shf.r.wrap.b32 %r11202, %r11208, %r11208, %r12333;
	// end inline asm
	xor.b32  	%r14465, %r11202, %r11198;
	// begin inline asm
	shf.r.wrap.b32 %r11206, %r11208, %r11208, %r12337;
	// end inline asm
	xor.b32  	%r14466, %r14465, %r11206;
	xor.b32  	%r14467, %r11184, %r11160;
	and.b32  	%r14468, %r11208, %r14467;
	and.b32  	%r14469, %r11184, %r11160;
	xor.b32  	%r14470, %r14468, %r14469;
	add.s32 	%r11220, %r14464, %r11136;
	add.s32 	%r14471, %r14464, %r14470;
	add.s32 	%r11232, %r14471, %r14466;
	// begin inline asm
	shf.r.wrap.b32 %r11210, %r11220, %r11220, %r12317;
	// end inline asm
	// begin inline asm
	shf.r.wrap.b32 %r11214, %r11220, %r11220, %r12321;
	// end inline asm
	xor.b32  	%r14472, %r11214, %r11210;
	// begin inline asm
	shf.r.wrap.b32 %r11218, %r11220, %r11220, %r12325;
	// end inline asm
	xor.b32  	%r14473, %r14472, %r11218;
	and.b32  	%r14474, %r11220, %r11196;
	not.b32 	%r14475, %r11220;
	and.b32  	%r14476, %r11172, %r14475;
	or.b32  	%r14477, %r14474, %r14476;
	ld.shared.u32 	%r14478, [K_shared+68];
	add.s32 	%r14479, %r14477, %r11148;
	add.s32 	%r14480, %r14479, %r14473;
	add.s32 	%r14481, %r14480, %r14478;
	add.s32 	%r14482, %r14481, %r10304;
	// begin inline asm
	shf.r.wrap.b32 %r11222, %r11232, %r11232, %r12329;
	// end inline asm
	// begin inline asm
	shf.r.wrap.b32 %r11226, %r11232, %r11232, %r12333;
	// end inline asm
	xor.b32  	%r14483, %r11226, %r11222;
	// begin inline asm
	shf.r.wrap.b32 %r11230, %r11232, %r11232, %r12337;
	// end inline asm
	xor.b32  	%r14484, %r14483, %r11230;
	xor.b32  	%r14485, %r11208, %r11184;
	and.b32  	%r14486, %r11232, %r14485;
	and.b32  	%r14487, %r11208, %r11184;
	xor.b32  	%r14488, %r14486, %r14487;
	add.s32 	%r11244, %r14482, %r11160;
	add.s32 	%r14489, %r14482, %r14488;
	add.s32 	%r11256, %r14489, %r14484;
	// begin inline asm
	shf.r.wrap.b32 %r11234, %r11244, %r11244, %r12317;
	// end inline asm
	// begin inline asm
	shf.r.wrap.b32 %r11238, %r11244, %r11244, %r12321;
	// end inline asm
	xor.b32  	%r14490, %r11238, %r11234;
	// begin inline asm
	shf.r.wrap.b32 %r11242, %r11244, %r11244, %r12325;
	// end inline asm
	xor.b32  	%r14491, %r14490, %r11242;
	and.b32  	%r14492, %r11244, %r11220;
	not.b32 	%r14493, %r11244;
	and.b32  	%r14494, %r11196, %r14493;
	or.b32  	%r14495, %r14492, %r14494;
	ld.shared.u32 	%r14496, [K_shared+72];
	add.s32 	%r14497, %r14495, %r11172;
	add.s32 	%r14498, %r14497, %r14491;
	add.s32 	%r14499, %r14498, %r14496;
	add.s32 	%r14500, %r14499, %r10320;
	// begin inline asm
	shf.r.wrap.b32 %r11246, %r11256, %r11256, %r12329;
	// end inline asm
	// begin inline asm
	shf.r.wrap.b32 %r11250, %r11256, %r11256, %r12333;
	// end inline asm
	xor.b32  	%r14501, %r11250, %r11246;
	// begin inline asm
	shf.r.wrap.b32 %r11254, %r11256, %r11256, %r12337;
	// end inline asm
	xor.b32  	%r14502, %r14501, %r11254;
	xor.b32  	%r14503, %r11232, %r11208;
	and.b32  	%r14504, %r11256, %r14503;
	and.b32  	%r14505, %r11232, %r11208;
	xor.b32  	%r14506, %r14504, %r14505;
	add.s32 	%r11268, %r14500, %r11184;
	add.s32 	%r14507, %r14500, %r14506;
	add.s32 	%r11280, %r14507, %r14502;
	// begin inline asm
	shf.r.wrap.b32 %r11258, %r11268, %r11268, %r12317;
	// end inline asm
	// begin inline asm
	shf.r.wrap.b32 %r11262, %r11268, %r11268, %r12321;
	// end inline asm
	xor.b32  	%r14508, %r11262, %r11258;
	// begin inline asm
	shf.r.wrap.b32 %r11266, %r11268, %r11268, %r12325;
	// end inline asm
	xor.b32  	%r14509, %r14508, %r11266;
	and.b32  	%r14510, %r11268, %r11244;
	not.b32 	%r14511, %r11268;
	and.b32  	%r14512, %r11220, %r14511;
	or.b32  	%r14513, %r14510, %r14512;
	ld.shared.u32 	%r14514, [K_shared+76];
	add.s32 	%r14515, %r14513, %r11196;
	add.s32 	%r14516, %r14515, %r14509;
	add.s32 	%r14517, %r14516, %r14514;
	add.s32 	%r14518, %r14517, %r10336;
	// begin inline asm
	shf.r.wrap.b32 %r11270, %r11280, %r11280, %r12329;
	// end inline asm
	// begin inline asm
	shf.r.wrap.b32 %r11274, %r11280, %r11280, %r12333;
	// end inline asm
	xor.b32  	%r14519, %r11274, %r11270;
	// begin inline asm
	shf.r.wrap.b32 %r11278, %r11280, %r11280, %r12337;
	// end inline asm
	xor.b32  	%r14520, %r14519, %r11278;
	xor.b32  	%r14521, %r11256, %r11232;
	and.b32  	%r14522, %r11280, %r14521;
	and.b32  	%r14523, %r11256, %r11232;
	xor.b32  	%r14524, %r14522, %r14523;
	add.s32 	%r11292, %r14518, %r11208;
	add.s32 	%r14525, %r14518, %r14524;
	add.s32 	%r11304, %r14525, %r14520;
	// begin inline asm
	shf.r.wrap.b32 %r11282, %r11292, %r11292, %r12317;
	// end inline asm
	// begin inline asm
	shf.r.wrap.b32 %r11286, %r11292, %r11292, %r12321;
	// end inline asm
	xor.b32  	%r14526, %r11286, %r11282;
	// begin inline asm
	shf.r.wrap.b32 %r11290, %r11292, %r11292, %r12325;
	// end inline asm
	xor.b32  	%r14527, %r14526, %r11290;
	and.b32  	%r14528, %r11292, %r11268;
	not.b32 	%r14529, %r11292;
	and.b32  	%r14530, %r11244, %r14529;
	or.b32  	%r14531, %r14528, %r14530;
	ld.shared.u32 	%r14532, [K_shared+80];
	add.s32 	%r14533, %r14531, %r11220;
	add.s32 	%r14534, %r14533, %r14527;
	add.s32 	%r14535, %r14534, %r14532;
	add.s32 	%r14536, %r14535, %r10352;
	// begin inline asm
	shf.r.wrap.b32 %r11294, %r11304, %r11304, %r12329;
	// end inline asm
	// begin inline asm
	shf.r.wrap.b32 %r11298, %r11304, %r11304, %r12333;
	// end inline asm
	xor.b32  	%r14537, %r11298, %r11294;
	// begin inline asm
	shf.r.wrap.b32 %r11302, %r11304, %r11304, %r12337;
	// end inline asm
	xor.b32  	%r14538, %r14537, %r11302;
	xor.b32  	%r14539, %r11280, %r11256;
	and.b32  	%r14540, %r11304, %r14539;
	and.b32  	%r14541, %r11280, %r11256;
	xor.b32  	%r14542, %r14540, %r14541;
	add.s32 	%r11316, %r14536, %r11232;
	add.s32 	%r14543, %r14536, %r14542;
	add.s32 	%r11328, %r14543, %r14538;
	// begin inline asm
	shf.r.wrap.b32 %r11306, %r11316, %r11316, %r12317;
	// end inline asm
	// begin inline asm
	shf.r.wrap.b32 %r11310, %r11316, %r11316, %r12321;
	// end inline asm
	xor.b32  	%r14544, %r11310, %r11306;
	// begin inline asm
	shf.r.wrap.b32 %r11314, %r11316, %r11316, %r12325;
	// end inline asm
	xor.b32  	%r14545, %r14544, %r11314;
	and.b32  	%r14546, %r11316, %r11292;
	not.b32 	%r14547, %r11316;
	and.b32  	%r14548, %r11268, %r14547;
	or.b32  	%r14549, %r14546, %r14548;
	ld.shared.u32 	%r14550, [K_shared+84];
	add.s32 	%r14551, %r14549, %r11244;
	add.s32 	%r14552, %r14551, %r14545;
	add.s32 	%r14553, %r14552, %r14550;
	add.s32 	%r14554, %r14553, %r10368;
	// begin inline asm
	shf.r.wrap.b32 %r11318, %r11328, %r11328, %r12329;
	// end inline asm
	// begin inline asm
	shf.r.wrap.b32 %r11322, %r11328, %r11328, %r12333;
	// end inline asm
	xor.b32  	%r14555, %r11322, %r11318;
	// begin inline asm
	shf.r.wrap.b32 %r11326, %r11328, %r11328, %r12337;
	// end inline asm
	xor.b32  	%r14556, %r14555, %r11326;
	xor.b32  	%r14557, %r11304, %r11280;
	and.b32  	%r14558, %r11328, %r14557;
	and.b32  	%r14559, %r11304, %r11280;
	xor.b32  	%r14560, %r14558, %r14559;
	add.s32 	%r11340, %r14554, %r11256;
	add.s32 	%r14561, %r14554, %r14560;
	add.s32 	%r11352, %r14561, %r14556;
	// begin inline asm
	shf.r.wrap.b32 %r11330, %r11340, %r11340, %r12317;
	// end inline asm
	// begin inline asm
	shf.r.wrap.b32 %r11334, %r11340, %r11340, %r12321;
	// end inline asm
	xor.b32  	%r14562, %r11334, %r11330;
	// begin inline asm
	shf.r.wrap.b32 %r11338, %r11340, %r11340, %r12325;
	// end inline asm
	xor.b32  	%r14563, %r14562, %r11338;
	and.b32  	%r14564, %r11340, %r11316;
	not.b32 	%r14565, %r11340;
	and.b32  	%r14566, %r11292, %r14565;
	or.b32  	%r14567, %r14564, %r14566;
	ld.shared.u32 	%r14568, [K_shared+88];
	add.s32 	%r14569, %r14567, %r11268;
	add.s32 	%r14570, %r14569, %r14563;
	add.s32 	%r14571, %r14570, %r14568;
	add.s32 	%r14572, %r14571, %r10163;
	// begin inline asm
	shf.r.wrap.b32 %r11342, %r11352, %r11352, %r12329;
	// end inline asm
	// begin inline asm
	shf.r.wrap.b32 %r11346, %r11352, %r11352, %r12333;
	// end inline asm
	xor.b32  	%r14573, %r11346, %r11342;
	// begin inline asm
	shf.r.wrap.b32 %r11350, %r11352, %r11352, %r12337;
	// end inline asm
	xor.b32  	%r14574, %r14573, %r11350;
	xor.b32  	%r14575, %r11328, %r11304;
	and.b32  	%r14576, %r11352, %r14575;
	and.b32  	%r14577, %r11328, %r11304;
	xor.b32  	%r14578, %r14576, %r14577;
	add.s32 	%r11364, %r14572, %r11280;
	add.s32 	%r14579, %r14572, %r14578;
	add.s32 	%r11376, %r14579, %r14574;
	// begin inline asm
	shf.r.wrap.b32 %r11354, %r11364, %r11364, %r12317;
	// end inline asm
	// begin inline asm
	shf.r.wrap.b32 %r11358, %r11364, %r11364, %r12321;
	// end inline asm
	xor.b32  	%r14580, %r11358, %r11354;
	// begin inline asm
	shf.r.wrap.b32 %r11362, %r11364, %r11364, %r12325;
	// end inline asm
	xor.b32  	%r14581, %r14580, %r11362;
	and.b32  	%r14582, %r11364, %r11340;
	not.b32 	%r14583, %r11364;
	and.b32  	%r14584, %r11316, %r14583;
	or.b32  	%r14585, %r14582, %r14584;
	ld.shared.u32 	%r14586, [K_shared+92];
	add.s32 	%r14587, %r14585, %r11292;
	add.s32 	%r14588, %r14587, %r14581;
	add.s32 	%r14589, %r14588, %r14586;
	add.s32 	%r14590, %r14589, %r10400;
	// begin inline asm
	shf.r.wrap.b32 %r11366, %r11376, %r11376, %r12329;
	// end inline asm
	// begin inline asm
	shf.r.wrap.b32 %r11370, %r11376, %r11376, %r12333;
	// end inline asm
	xor.b32  	%r14591, %r11370, %r11366;
	// begin inline asm
	shf.r.wrap.b32 %r11374, %r11376, %r11376, %r12337;
	// end inline asm
	xor.b32  	%r14592, %r14591, %r11374;
	xor.b32  	%r14593, %r11352, %r11328;
	and.b32  	%r14594, %r11376, %r14593;
	and.b32  	%r14595, %r11352, %r11328;
	xor.b32  	%r14596, %r14594, %r14595;
	add.s32 	%r11388, %r14590, %r11304;
	add.s32 	%r14597, %r14590, %r14596;
	add.s32 	%r11400, %r14597, %r14592;
	// begin inline asm
	shf.r.wrap.b32 %r11378, %r11388, %r11388, %r12317;
	// end inline asm
	// begin inline asm
	shf.r.wrap.b32 %r11382, %r11388, %r11388, %r12321;
	// end inline asm
	xor.b32  	%r14598, %r11382, %r11378;
	// begin inline asm
	shf.r.wrap.b32 %r11386, %r11388, %r11388, %r12325;
	// end inline asm
	xor.b32  	%r14599, %r14598, %r11386;
	and.b32  	%r14600, %r11388, %r11364;
	not.b32 	%r14601, %r11388;
	and.b32  	%r14602, %r11340, %r14601;
	or.b32  	%r14603, %r14600, %r14602;
	ld.shared.u32 	%r14604, [K_shared+96];
	add.s32 	%r14605, %r14603, %r11316;
	add.s32 	%r14606, %r14605, %r14599;
	add.s32 	%r14607, %r14606, %r14604;
	add.s32 	%r14608, %r14607, %r10195;
	// begin inline asm
	shf.r.wrap.b32 %r11390, %r11400, %r11400, %r12329;
	// end inline asm
	// begin inline asm
	shf.r.wrap.b32 %r11394, %r11400, %r11400, %r12333;
	// end inline asm
	xor.b32  	%r14609, %r11394, %r11390;
	// begin inline asm
	shf.r.wrap.b32 %r11398, %r11400, %r11400, %r12337;
	// end inline asm
	xor.b32  	%r14610, %r14609, %r11398;
	xor.b32  	%r14611, %r11376, %r11352;
	and.b32  	%r14612, %r11400, %r14611;
	and.b32  	%r14613, %r11376, %r11352;
	xor.b32  	%r14614, %r14612, %r14613;
	add.s32 	%r11412, %r14608, %r11328;
	add.s32 	%r14615, %r14608, %r14614;
	add.s32 	%r11424, %r14615, %r14610;
	// begin inline asm
	shf.r.wrap.b32 %r11402, %r11412, %r11412, %r12317;
	// end inline asm
	// begin inline asm
	shf.r.wrap.b32 %r11406, %r11412, %r11412, %r12321;
	// end inline asm
	xor.b32  	%r14616, %r11406, %r11402;
	// begin inline asm
	shf.r.wrap.b32 %r11410, %r11412, %r11412, %r12325;
	// end inline asm
	xor.b32  	%r14617, %r14616, %r11410;
	and.b32  	%r14618, %r11412, %r11388;
	not.b32 	%r14619, %r11412;
	and.b32  	%r14620, %r11364, %r14619;
	or.b32  	%r14621, %r14618, %r14620;
	ld.shared.u32 	%r14622, [K_shared+100];
	add.s32 	%r14623, %r14621, %r11340;
	add.s32 	%r14624, %r14623, %r14617;
	add.s32 	%r14625, %r14624, %r14622;
	add.s32 	%r14626, %r14625, %r10432;
	// begin inline asm
	shf.r.wrap.b32 %r11414, %r11424, %r11424, %r12329;
	// end inline asm
	// begin inline asm
	shf.r.wrap.b32 %r11418, %r11424, %r11424, %r12333;
	// end inline asm
	xor.b32  	%r14627, %r11418, %r11414;
	// begin inline asm
	shf.r.wrap.b32 %r11422, %r11424, %r11424, %r12337;
	// end inline asm
	xor.b32  	%r14628, %r14627, %r11422;
	xor.b32  	%r14629, %r11400, %r11376;
	and.b32  	%r14630, %r11424, %r14629;
	and.b32  	%r14631, %r11400, %r11376;
	xor.b32  	%r14632, %r14630, %r14631;
	add.s32 	%r11436, %r14626, %r11352;
	add.s32 	%r14633, %r14626, %r14632;
	add.s32 	%r11448, %r14633, %r14628;
	// begin inline asm
	shf.r.wrap.b32 %r11426, %r11436, %r11436, %r12317;
	// end inline asm
	// begin inline asm
	shf.r.wrap.b32 %r11430, %r11436, %r11436, %r12321;
	// end inline asm
	xor.b32  	%r14634, %r11430, %r11426;
	// begin inline asm
	shf.r.wrap.b32 %r11434, %r11436, %r11436, %r12325;
	// end inline asm
	xor.b32  	%r14635, %r14634, %r11434;
	and.b32  	%r14636, %r11436, %r11412;
	not.b32 	%r14637, %r11436;
	and.b32  	%r14638, %r11388, %r14637;
	or.b32  	%r14639, %r14636, %r14638;
	ld.shared.u32 	%r14640, [K_shared+104];
	add.s32 	%r14641, %r14639, %r11364;
	add.s32 	%r14642, %r14641, %r14635;
	add.s32 	%r14643, %r14642, %r14640;
	add.s32 	%r14644, %r14643, %r10448;
	// begin inline asm
	shf.r.wrap.b32 %r11438, %r11448, %r11448, %r12329;
	// end inline asm
	// begin inline asm
	shf.r.wrap.b32 %r11442, %r11448, %r11448, %r12333;
	// end inline asm
	xor.b32  	%r14645, %r11442, %r11438;
	// begin inline asm
	shf.r.wrap.b32 %r11446, %r11448, %r11448, %r12337;
	// end inline asm
	xor.b32  	%r14646, %r14645, %r11446;
	xor.b32  	%r14647, %r11424, %r11400;
	and.b32  	%r14648, %r11448, %r14647;
	and.b32  	%r14649, %r11424, %r11400;
	xor.b32  	%r14650, %r14648, %r14649;
	add.s32 	%r11460, %r14644, %r11376;
	add.s32 	%r14651, %r14644, %r14650;
	add.s32 	%r11472, %r14651, %r14646;
	// begin inline asm
	shf.r.wrap.b32 %r11450, %r11460, %r11460, %r12317;
	// end inline asm
	// begin inline asm
	shf.r.wrap.b32 %r11454, %r11460, %r11460, %r12321;
	// end inline asm
	xor.b32  	%r14652, %r11454, %r11450;
	// begin inline asm
	shf.r.wrap.b32 %r11458, %r11460, %r11460, %r12325;
	// end inline asm
	xor.b32  	%r14653, %r14652, %r11458;
	and.b32  	%r14654, %r11460, %r11436;
	not.b32 	%r14655, %r11460;
	and.b32  	%r14656, %r11412, %r14655;
	or.b32  	%r14657, %r14654, %r14656;
	ld.shared.u32 	%r14658, [K_shared+108];
	add.s32 	%r14659, %r14657, %r11388;
	add.s32 	%r14660, %r14659, %r14653;
	add.s32 	%r14661, %r14660, %r14658;
	add.s32 	%r14662, %r14661, %r10464;
	// begin inline asm
	shf.r.wrap.b32 %r11462, %r11472, %r11472, %r12329;
	// end inline asm
	// begin inline asm
	shf.r.wrap.b32 %r11466, %r11472, %r11472, %r12333;
	// end inline asm
	xor.b32  	%r14663, %r11466, %r11462;
	// begin inline asm
	shf.r.wrap.b32 %r11470, %r11472, %r11472, %r12337;
	// end inline asm
	xor.b32  	%r14664, %r14663, %r11470;
	xor.b32  	%r14665, %r11448, %r11424;
	and.b32  	%r14666, %r11472, %r14665;
	and.b32  	%r14667, %r11448, %r11424;
	xor.b32  	%r14668, %r14666, %r14667;
	add.s32 	%r11484, %r14662, %r11400;
	add.s32 	%r14669, %r14662, %r14668;
	add.s32 	%r11496, %r14669, %r14664;
	// begin inline asm
	shf.r.wrap.b32 %r11474, %r11484, %r11484, %r12317;
	// end inline asm
	// begin inline asm
	shf.r.wrap.b32 %r11478, %r11484, %r11484, %r12321;
	// end inline asm
	xor.b32  	%r14670, %r11478, %r11474;
	// begin inline asm
	shf.r.wrap.b32 %r11482, %r11484, %r11484, %r12325;
	// end inline asm
	xor.b32  	%r14671, %r14670, %r11482;
	and.b32  	%r14672, %r11484, %r11460;
	not.b32 	%r14673, %r11484;
	and.b32  	%r14674, %r11436, %r14673;
	or.b32  	%r14675, %r14672, %r14674;
	ld.shared.u32 	%r14676, [K_shared+112];
	add.s32 	%r14677, %r14675, %r11412;
	add.s32 	%r14678, %r14677, %r14671;
	add.s32 	%r14679, %r14678, %r14676;
	add.s32 	%r14680, %r14679, %r10480;
	// begin inline asm
	shf.r.wrap.b32 %r11486, %r11496, %r11496, %r12329;
	// end inline asm
	// begin inline asm
	shf.r.wrap.b32 %r11490, %r11496, %r11496, %r12333;
	// end inline asm
	xor.b32  	%r14681, %r11490, %r11486;
	// begin inline asm
	shf.r.wrap.b32 %r11494, %r11496, %r11496, %r12337;
	// end inline asm
	xor.b32  	%r14682, %r14681, %r11494;
	xor.b32  	%r14683, %r11472, %r11448;
	and.b32  	%r14684, %r11496, %r14683;
	and.b32  	%r14685, %r11472, %r11448;
	xor.b32  	%r14686, %r14684, %r14685;
	add.s32 	%r11508, %r14680, %r11424;
	add.s32 	%r14687, %r14680, %r14686;
	add.s32 	%r11520, %r14687, %r14682;
	// begin inline asm
	shf.r.wrap.b32 %r11498, %r11508, %r11508, %r12317;
	// end inline asm
	// begin inline asm
	shf.r.wrap.b32 %r11502, %r11508, %r11508, %r12321;
	// end inline asm
	xor.b32  	%r14688, %r11502, %r11498;
	// begin inline asm
	shf.r.wrap.b32 %r11506, %r11508, %r11508, %r12325;
	// end inline asm
	xor.b32  	%r14689, %r14688, %r11506;
	and.b32  	%r14690, %r11508, %r11484;
	not.b32 	%r14691, %r11508;
	and.b32  	%r14692, %r11460, %r14691;
	or.b32  	%r14693, %r14690, %r14692;
	ld.shared.u32 	%r14694, [K_shared+116];
	add.s32 	%r14695, %r14693, %r11436;
	add.s32 	%r14696, %r14695, %r14689;
	add.s32 	%r14697, %r14696, %r14694;
	add.s32 	%r14698, %r14697, %r10496;
	// begin inline asm
	shf.r.wrap.b32 %r11510, %r11520, %r11520, %r12329;
	// end inline asm
	// begin inline asm
	shf.r.wrap.b32 %r11514, %r11520, %r11520, %r12333;
	// end inline asm
	xor.b32  	%r14699, %r11514, %r11510;
	// begin inline asm
	shf.r.wrap.b32 %r11518, %r11520, %r11520, %r12337;
	// end inline asm
	xor.b32  	%r14700, %r14699, %r11518;
	xor.b32  	%r14701, %r11496, %r11472;
	and.b32  	%r14702, %r11520, %r14701;
	and.b32  	%r14703, %r11496, %r11472;
	xor.b32  	%r14704, %r14702, %r14703;
	add.s32 	%r11532, %r14698, %r11448;
	add.s32 	%r14705, %r14698, %r14704;
	add.s32 	%r11544, %r14705, %r14700;
	// begin inline asm
	shf.r.wrap.b32 %r11522, %r11532, %r11532, %r12317;
	// end inline asm
	// begin inline asm
	shf.r.wrap.b32 %r11526, %r11532, %r11532, %r12321;
	// end inline asm
	xor.b32  	%r14706, %r11526, %r11522;
	// begin inline asm
	shf.r.wrap.b32 %r11530, %r11532, %r11532, %r12325;
	// end inline asm
	xor.b32  	%r14707, %r14706, %r11530;
	and.b32  	%r14708, %r11532, %r11508;
	not.b32 	%r14709, %r11532;
	and.b32  	%r14710, %r11484, %r14709;
	or.b32  	%r14711, %r14708, %r14710;
	ld.shared.u32 	%r14712, [K_shared+120];
	add.s32 	%r14713, %r14711, %r11460;
	add.s32 	%r14714, %r14713, %r14707;
	add.s32 	%r14715, %r14714, %r14712;
	add.s32 	%r14716, %r14715, %r10512;
	// begin inline asm
	shf.r.wrap.b32 %r11534, %r11544, %r11544, %r12329;
	// end inline asm
	// begin inline asm
	shf.r.wrap.b32 %r11538, %r11544, %r11544, %r12333;
	// end inline asm
	xor.b32  	%r14717, %r11538, %r11534;
	// begin inline asm
	shf.r.wrap.b32 %r11542, %r11544, %r11544, %r12337;
	// end inline asm
	xor.b32  	%r14718, %r14717, %r11542;
	xor.b32  	%r14719, %r11520, %r11496;
	and.b32  	%r14720, %r11544, %r14719;
	and.b32  	%r14721, %r11520, %r11496;
	xor.b32  	%r14722, %r14720, %r14721;
	add.s32 	%r11556, %r14716, %r11472;
	add.s32 	%r14723, %r14716, %r14722;
	add.s32 	%r11568, %r14723, %r14718;
	// begin inline asm
	shf.r.wrap.b32 %r11546, %r11556, %r11556, %r12317;
	// end inline asm
	// begin inline asm
	shf.r.wrap.b32 %r11550, %r11556, %r11556, %r12321;
	// end inline asm
	xor.b32  	%r14724, %r11550, %r11546;
	// begin inline asm
	shf.r.wrap.b32 %r11554, %r11556, %r11556, %r12325;
	// end inline asm
	xor.b32  	%r14725, %r14724, %r11554;
	and.b32  	%r14726, %r11556, %r11532;
	not.b32 	%r14727, %r11556;
	and.b32  	%r14728, %r11508, %r14727;
	or.b32  	%r14729, %r14726, %r14728;
	ld.shared.u32 	%r14730, [K_shared+124];
	add.s32 	%r14731, %r14729, %r11484;
	add.s32 	%r14732, %r14731, %r14725;
	add.s32 	%r14733, %r14732, %r14730;
	add.s32 	%r14734, %r14733, %r10307;
	// begin inline asm
	shf.r.wrap.b32 %r11558, %r11568, %r11568, %r12329;
	// end inline asm
	// begin inline asm
	shf.r.wrap.b32 %r11562, %r11568, %r11568, %r12333;
	// end inline asm
	xor.b32  	%r14735, %r11562, %r11558;
	// begin inline asm
	shf.r.wrap.b32 %r11566, %r11568, %r11568, %r12337;
	// end inline asm
	xor.b32  	%r14736, %r14735, %r11566;
	xor.b32  	%r14737, %r11544, %r11520;
	and.b32  	%r14738, %r11568, %r14737;
	and.b32  	%r14739, %r11544, %r11520;
	xor.b32  	%r14740, %r14738, %r14739;
	add.s32 	%r11580, %r14734, %r11496;
	add.s32 	%r14741, %r14734, %r14740;
	add.s32 	%r11592, %r14741, %r14736;
	// begin inline asm
	shf.r.wrap.b32 %r11570, %r11580, %r11580, %r12317;
	// end inline asm
	// begin inline asm
	shf.r.wrap.b32 %r11574, %r11580, %r11580, %r12321;
	// end inline asm
	xor.b32  	%r14742, %r11574, %r11570;
	// begin inline asm
	shf.r.wrap.b32 %r11578, %r11580, %r11580, %r12325;
	// end inline asm
	xor.b32  	%r14743, %r14742, %r11578;
	and.b32  	%r14744, %r11580, %r11556;
	not.b32 	%r14745, %r11580;
	and.b32  	%r14746, %r11532, %r14745;
	or.b32  	%r14747, %r14744, %r14746;
	ld.shared.u32 	%r14748, [K_shared+128];
	add.s32 	%r14749, %r14747, %r11508;
	add.s32 	%r14750, %r14749, %r14743;
	add.s32 	%r14751, %r14750, %r14748;
	add.s32 	%r14752, %r14751, %r10544;
	// begin inline asm
	shf.r.wrap.b32 %r11582, %r11592, %r11592, %r12329;
	// end inline asm
	// begin inline asm
	shf.r.wrap.b32 %r11586, %r11592, %r11592, %r12333;
	// end inline asm
	xor.b32  	%r14753, %r11586, %r11582;
	// begin inline asm
	shf.r.wrap.b32 %r11590, %r11592, %r11592, %r12337;
	// end inline asm
	xor.b32  	%r14754, %r14753, %r11590;
	xor.b32  	%r14755, %r11568, %r11544;
	and.b32  	%r14756, %r11592, %r14755;
	and.b32  	%r14757, %r11568, %r11544;
	xor.b32  	%r14758, %r14756, %r14757;
	add.s32 	%r11604, %r14752, %r11520;
	add.s32 	%r14759, %r14752, %r14758;
	add.s32 	%r11616, %r14759, %r14754;
	// begin inline asm
	shf.r.wrap.b32 %r11594, %r11604, %r11604, %r12317;
	// end inline asm
	// begin inline asm
	shf.r.wrap.b32 %r11598, %r11604, %r11604, %r12321;
	// end inline asm
	xor.b32  	%r14760, %r11598, %r11594;
	// begin inline asm
	shf.r.wrap.b32 %r11602, %r11604, %r11604, %r12325;
	// end inline asm
	xor.b32  	%r14761, %r14760, %r11602;
	and.b32  	%r14762, %r11604, %r11580;
	not.b32 	%r14763, %r11604;
	and.b32  	%r14764, %r11556, %r14763;
	or.b32  	%r14765, %r14762, %r14764;
	ld.shared.u32 	%r14766, [K_shared+132];
	add.s32 	%r14767, %r14765, %r11532;
	add.s32 	%r14768, %r14767, %r14761;
	add.s32 	%r14769, %r14768, %r14766;
	add.s32 	%r14770, %r14769, %r10560;
	// begin inline asm
	shf.r.wrap.b32 %r11606, %r11616, %r11616, %r12329;
	// end inline asm
	// begin inline asm
	shf.r.wrap.b32 %r11610, %r11616, %r11616, %r12333;
	// end inline asm
	xor.b32  	%r14771, %r11610, %r11606;
	// begin inline asm
	shf.r.wrap.b32 %r11614, %r11616, %r11616, %r12337;
	// end inline asm
	xor.b32  	%r14772, %r14771, %r11614;
	xor.b32  	%r14773, %r11592, %r11568;
	and.b32  	%r14774, %r11616, %r14773;
	and.b32  	%r14775, %r11592, %r11568;
	xor.b32  	%r14776, %r14774, %r14775;
	add.s32 	%r11628, %r14770, %r11544;
	add.s32 	%r14777, %r14770, %r14776;
	add.s32 	%r11640, %r14777, %r14772;
	// begin inline asm
	shf.r.wrap.b32 %r11618, %r11628, %r11628, %r12317;
	// end inline asm
	// begin inline asm
	shf.r.wrap.b32 %r11622, %r11628, %r11628, %r12321;
	// end inline asm
	xor.b32  	%r14778, %r11622, %r11618;
	// begin inline asm
	shf.r.wrap.b32 %r11626, %r11628, %r11628, %r12325;
	// end inline asm
	xor.b32  	%r14779, %r14778, %r11626;
	and.b32  	%r14780, %r11628, %r11604;
	not.b32 	%r14781, %r11628;
	and.b32  	%r14782, %r11580, %r14781;
	or.b32  	%r14783, %r14780, %r14782;
	ld.shared.u32 	%r14784, [K_shared+136];
	add.s32 	%r14785, %r14783, %r11556;
	add.s32 	%r14786, %r14785, %r14779;
	add.s32 	%r14787, %r14786, %r14784;
	add.s32 	%r14788, %r14787, %r10576;
	// begin inline asm
	shf.r.wrap.b32 %r11630, %r11640, %r11640, %r12329;
	// end inline asm
	// begin inline asm
	shf.r.wrap.b32 %r11634, %r11640, %r11640, %r12333;
	// end inline asm
	xor.b32  	%r14789, %r11634, %r11630;
	// begin inline asm
	shf.r.wrap.b32 %r11638, %r11640, %r11640, %r12337;
	// end inline asm
	xor.b32  	%r14790, %r14789, %r11638;
	xor.b32  	%r14791, %r11616, %r11592;
	and.b32  	%r14792, %r11640, %r14791;
	and.b32  	%r14793, %r11616, %r11592;
	xor.b32  	%r14794, %r14792, %r14793;
	add.s32 	%r11652, %r14788, %r11568;
	add.s32 	%r14795, %r14788, %r14794;
	add.s32 	%r11664, %r14795, %r14790;
	// begin inline asm
	shf.r.wrap.b32 %r11642, %r11652, %r11652, %r12317;
	// end inline asm
	// begin inline asm
	shf.r.wrap.b32 %r11646, %r11652, %r11652, %r12321;
	// end inline asm
	xor.b32  	%r14796, %r11646, %r11642;
	// begin inline asm
	shf.r.wrap.b32 %r11650, %r11652, %r11652, %r12325;
	// end inline asm
	xor.b32  	%r14797, %r14796, %r11650;
	and.b32  	%r14798, %r11652, %r11628;
	not.b32 	%r14799, %r11652;
	and.b32  	%r14800, %r11604, %r14799;
	or.b32  	%r14801, %r14798, %r14800;
	ld.shared.u32 	%r14802, [K_shared+140];
	add.s32 	%r14803, %r14801, %r11580;
	add.s32 	%r14804, %r14803, %r14797;
	add.s32 	%r14805, %r14804, %r14802;
	add.s32 	%r14806, %r14805, %r10592;
	// begin inline asm
	shf.r.wrap.b32 %r11654, %r11664, %r11664, %r12329;
	// end inline asm
	// begin inline asm
	shf.r.wrap.b32 %r11658, %r11664, %r11664, %r12333;
	// end inline asm
	xor.b32  	%r14807, %r11658, %r11654;
	// begin inline asm
	shf.r.wrap.b32 %r11662, %r11664, %r11664, %r12337;
	// end inline asm
	xor.b32  	%r14808, %r14807, %r11662;
	xor.b32  	%r14809, %r11640, %r11616;
	and.b32  	%r14810, %r11664, %r14809;
	and.b32  	%r14811, %r11640, %r11616;
	xor.b32  	%r14812, %r14810, %r14811;
	add.s32 	%r11676, %r14806, %r11592;
	add.s32 	%r14813, %r14806, %r14812;
	add.s32 	%r11688, %r14813, %r14808;
	// begin inline asm
	shf.r.wrap.b32 %r11666, %r11676, %r11676, %r12317;
	// end inline asm
	// begin inline asm
	shf.r.wrap.b32 %r11670, %r11676, %r11676, %r12321;
	// end inline asm
	xor.b32  	%r14814, %r11670, %r11666;
	// begin inline asm
	shf.r.wrap.b32 %r11674, %r11676, %r11676, %r12325;
	// end inline asm
	xor.b32  	%r14815, %r14814, %r11674;
	and.b32  	%r14816, %r11676, %r11652;
	not.b32 	%r14817, %r11676;
	and.b32  	%r14818, %r11628, %r14817;
	or.b32  	%r14819, %r14816, %r14818;
	ld.shared.u32 	%r14820, [K_shared+144];
	add.s32 	%r14821, %r14819, %r11604;
	add.s32 	%r14822, %r14821, %r14815;
	add.s32 	%r14823, %r14822, %r14820;
	add.s32 	%r14824, %r14823, %r10608;
	// begin inline asm
	shf.r.wrap.b32 %r11678, %r11688, %r11688, %r12329;
	// end inline asm
	// begin inline asm
	shf.r.wrap.b32 %r11682, %r11688, %r11688, %r12333;
	// end inline asm
	xor.b32  	%r14825, %r11682, %r11678;
	// begin inline asm
	shf.r.wrap.b32 %r11686, %r11688, %r11688, %r12337;
	// end inline asm
	xor.b32  	%r14826, %r14825, %r11686;
	xor.b32  	%r14827, %r11664, %r11640;
	and.b32  	%r14828, %r11688, %r14827;
	and.b32  	%r14829, %r11664, %r11640;
	xor.b32  	%r14830, %r14828, %r14829;
	add.s32 	%r11700, %r14824, %r11616;
	add.s32 	%r14831, %r14824, %r14830;
	add.s32 	%r11712, %r14831, %r14826;
	// begin inline asm
	shf.r.wrap.b32 %r11690, %r11700, %r11700, %r12317;
	// end inline asm
	// begin inline asm
	shf.r.wrap.b32 %r11694, %r11700, %r11700, %r12321;
	// end inline asm
	xor.b32  	%r14832, %r11694, %r11690;
	// begin inline asm
	shf.r.wrap.b32 %r11698, %r11700, %r11700, %r12325;
	// end inline asm
	xor.b32  	%r14833, %r14832, %r11698;
	and.b32  	%r14834, %r11700, %r11676;
	not.b32 	%r14835, %r11700;
	and.b32  	%r14836, %r11652, %r14835;
	or.b32  	%r14837, %r14834, %r14836;
	ld.shared.u32 	%r14838, [K_shared+148];
	add.s32 	%r14839, %r14837, %r11628;
	add.s32 	%r14840, %r14839, %r14833;
	add.s32 	%r14841, %r14840, %r14838;
	add.s32 	%r14842, %r14841, %r10624;
	// begin inline asm
	shf.r.wrap.b32 %r11702, %r11712, %r11712, %r12329;
	// end inline asm
	// begin inline asm
	shf.r.wrap.b32 %r11706, %r11712, %r11712, %r12333;
	// end inline asm
	xor.b32  	%r14843, %r11706, %r11702;
	// begin inline asm
	shf.r.wrap.b32 %r11710, %r11712, %r11712, %r12337;
	// end inline asm
	xor.b32  	%r14844, %r14843, %r11710;
	xor.b32  	%r14845, %r11688, %r11664;
	and.b32  	%r14846, %r11712, %r14845;
	and.b32  	%r14847, %r11688, %r11664;
	xor.b32  	%r14848, %r14846, %r14847;
	add.s32 	%r11724, %r14842, %r11640;
	add.s32 	%r14849, %r14842, %r14848;
	add.s32 	%r11736, %r14849, %r14844;
	// begin inline asm
	shf.r.wrap.b32 %r11714, %r11724, %r11724, %r12317;
	// end inline asm
	// begin inline asm
	shf.r.wrap.b32 %r11718, %r11724, %r11724, %r12321;
	// end inline asm
	xor.b32  	%r14850, %r11718, %r11714;
	// begin inline asm
	shf.r.wrap.b32 %r11722, %r11724, %r11724, %r12325;
	// end inline asm
	xor.b32  	%r14851, %r14850, %r11722;
	and.b32  	%r14852, %r11724, %r11700;
	not.b32 	%r14853, %r11724;
	and.b32  	%r14854, %r11676, %r14853;
	or.b32  	%r14855, %r14852, %r14854;
	ld.shared.u32 	%r14856, [K_shared+152];
	add.s32 	%r14857, %r14855, %r11652;
	add.s32 	%r14858, %r14857, %r14851;
	add.s32 	%r14859, %r14858, %r14856;
	add.s32 	%r14860, %r14859, %r10640;
	// begin inline asm
	shf.r.wrap.b32 %r11726, %r11736, %r11736, %r12329;
	// end inline asm
	// begin inline asm
	shf.r.wrap.b32 %r11730, %r11736, %r11736, %r12333;
	// end inline asm
	xor.b32  	%r14861, %r11730, %r11726;
	// begin inline asm
	shf.r.wrap.b32 %r11734, %r11736, %r11736, %r12337;
	// end inline asm
	xor.b32  	%r14862, %r14861, %r11734;
	xor.b32  	%r14863, %r11712, %r11688;
	and.b32  	%r14864, %r11736, %r14863;
	and.b32  	%r14865, %r11712, %r11688;
	xor.b32  	%r14866, %r14864, %r14865;
	add.s32 	%r11748, %r14860, %r11664;
	add.s32 	%r14867, %r14860, %r14866;
	add.s32 	%r11760, %r14867, %r14862;
	// begin inline asm
	shf.r.wrap.b32 %r11738, %r11748, %r11748, %r12317;
	// end inline asm
	// begin inline asm
	shf.r.wrap.b32 %r11742, %r11748, %r11748, %r12321;
	// end inline asm
	xor.b32  	%r14868, %r11742, %r11738;
	// begin inline asm
	shf.r.wrap.b32 %r11746, %r11748, %r11748, %r12325;
	// end inline asm
	xor.b32  	%r14869, %r14868, %r11746;
	and.b32  	%r14870, %r11748, %r11724;
	not.b32 	%r14871, %r11748;
	and.b32  	%r14872, %r11700, %r14871;
	or.b32  	%r14873, %r14870, %r14872;
	ld.shared.u32 	%r14874, [K_shared+156];
	add.s32 	%r14875, %r14873, %r11676;
	add.s32 	%r14876, %r14875, %r14869;
	add.s32 	%r14877, %r14876, %r14874;
	add.s32 	%r14878, %r14877, %r10656;
	// begin inline asm
	shf.r.wrap.b32 %r11750, %r11760, %r11760, %r12329;
	// end inline asm
	// begin inline asm
	shf.r.wrap.b32 %r11754, %r11760, %r11760, %r12333;
	// end inline asm
	xor.b32  	%r14879, %r11754, %r11750;
	// begin inline asm
	shf.r.wrap.b32 %r11758, %r11760, %r11760, %r12337;
	// end inline asm
	xor.b32  	%r14880, %r14879, %r11758;
	xor.b32  	%r14881, %r11736, %r11712;
	and.b32  	%r14882, %r11760, %r14881;
	and.b32  	%r14883, %r11736, %r11712;
	xor.b32  	%r14884, %r14882, %r14883;
	add.s32 	%r11772, %r14878, %r11688;
	add.s32 	%r14885, %r14878, %r14884;
	add.s32 	%r11784, %r14885, %r14880;
	// begin inline asm
	shf.r.wrap.b32 %r11762, %r11772, %r11772, %r12317;
	// end inline asm
	// begin inline asm
	shf.r.wrap.b32 %r11766, %r11772, %r11772, %r12321;
	// end inline asm
	xor.b32  	%r14886, %r11766, %r11762;
	// begin inline asm
	shf.r.wrap.b32 %r11770, %r11772, %r11772, %r12325;
	// end inline asm
	xor.b32  	%r14887, %r14886, %r11770;
	and.b32  	%r14888, %r11772, %r11748;
	not.b32 	%r14889, %r11772;
	and.b32  	%r14890, %r11724, %r14889;
	or.b32  	%r14891, %r14888, %r14890;
	ld.shared.u32 	%r14892, [K_shared+160];
	add.s32 	%r14893, %r14891, %r11700;
	add.s32 	%r14894, %r14893, %r14887;
	add.s32 	%r14895, %r14894, %r14892;
	add.s32 	%r14896, %r14895, %r10672;
	// begin inline asm
	shf.r.wrap.b32 %r11774, %r11784, %r11784, %r12329;
	// end inline asm
	// begin inline asm
	shf.r.wrap.b32 %r11778, %r11784, %r11784, %r12333;
	// end inline asm
	xor.b32  	%r14897, %r11778, %r11774;
	// begin inline asm
	shf.r.wrap.b32 %r11782, %r11784, %r11784, %r12337;
	// end inline asm
	xor.b32  	%r14898, %r14897, %r11782;
	xor.b32  	%r14899, %r11760, %r11736;
	and.b32  	%r14900, %r11784, %r14899;
	and.b32  	%r14901, %r11760, %r11736;
	xor.b32  	%r14902, %r14900, %r14901;
	add.s32 	%r11796, %r14896, %r11712;
	add.s32 	%r14903, %r14896, %r14902;
	add.s32 	%r11808, %r14903, %r14898;
	// begin inline asm
	shf.r.wrap.b32 %r11786, %r11796, %r11796, %r12317;
	// end inline asm
	// begin inline asm
	shf.r.wrap.b32 %r11790, %r11796, %r11796, %r12321;
	// end inline asm
	xor.b32  	%r14904, %r11790, %r11786;
	// begin inline asm
	shf.r.wrap.b32 %r11794, %r11796, %r11796, %r12325;
	// end inline asm
	xor.b32  	%r14905, %r14904, %r11794;
	and.b32  	%r14906, %r11796, %r11772;
	not.b32 	%r14907, %r11796;
	and.b32  	%r14908, %r11748, %r14907;
	or.b32  	%r14909, %r14906, %r14908;
	ld.shared.u32 	%r14910, [K_shared+164];
	add.s32 	%r14911, %r14909, %r11724;
	add.s32 	%r14912, %r14911, %r14905;
	add.s32 	%r14913, %r14912, %r14910;
	add.s32 	%r14914, %r14913, %r10688;
	// begin inline asm
	shf.r.wrap.b32 %r11798, %r11808, %r11808, %r12329;
	// end inline asm
	// begin inline asm
	shf.r.wrap.b32 %r11802, %r11808, %r11808, %r12333;
	// end inline asm
	xor.b32  	%r14915, %r11802, %r11798;
	// begin inline asm
	shf.r.wrap.b32 %r11806, %r11808, %r11808, %r12337;
	// end inline asm
	xor.b32  	%r14916, %r14915, %r11806;
	xor.b32  	%r14917, %r11784, %r11760;
	and.b32  	%r14918, %r11808, %r14917;
	and.b32  	%r14919, %r11784, %r11760;
	xor.b32  	%r14920, %r14918, %r14919;
	add.s32 	%r11820, %r14914, %r11736;
	add.s32 	%r14921, %r14914, %r14920;
	add.s32 	%r11832, %r14921, %r14916;
	// begin inline asm
	shf.r.wrap.b32 %r11810, %r11820, %r11820, %r12317;
	// end inline asm
	// begin inline asm
	shf.r.wrap.b32 %r11814, %r11820, %r11820, %r12321;
	// end inline asm
	xor.b32  	%r14922, %r11814, %r11810;
	// begin inline asm
	shf.r.wrap.b32 %r11818, %r11820, %r11820, %r12325;
	// end inline asm
	xor.b32  	%r14923, %r14922, %r11818;
	and.b32  	%r14924, %r11820, %r11796;
	not.b32 	%r14925, %r11820;
	and.b32  	%r14926, %r11772, %r14925;
	or.b32  	%r14927, %r14924, %r14926;
	ld.shared.u32 	%r14928, [K_shared+168];
	add.s32 	%r14929, %r14927, %r11748;
	add.s32 	%r14930, %r14929, %r14923;
	add.s32 	%r14931, %r14930, %r14928;
	add.s32 	%r14932, %r14931, %r10704;
	// begin inline asm
	shf.r.wrap.b32 %r11822, %r11832, %r11832, %r12329;
	// end inline asm
	// begin inline asm
	shf.r.wrap.b32 %r11826, %r11832, %r11832, %r12333;
	// end inline asm
	xor.b32  	%r14933, %r11826, %r11822;
	// begin inline asm
	shf.r.wrap.b32 %r11830, %r11832, %r11832, %r12337;
	// end inline asm
	xor.b32  	%r14934, %r14933, %r11830;
	xor.b32  	%r14935, %r11808, %r11784;
	and.b32  	%r14936, %r11832, %r14935;
	and.b32  	%r14937, %r11808, %r11784;
	xor.b32  	%r14938, %r14936, %r14937;
	add.s32 	%r11844, %r14932, %r11760;
	add.s32 	%r14939, %r14932, %r14938;
	add.s32 	%r11856, %r14939, %r14934;
	// begin inline asm
	shf.r.wrap.b32 %r11834, %r11844, %r11844, %r12317;
	// end inline asm
	// begin inline asm
	shf.r.wrap.b32 %r11838, %r11844, %r11844, %r12321;
	// end inline asm
	xor.b32  	%r14940, %r11838, %r11834;
	// begin inline asm
	shf.r.wrap.b32 %r11842, %r11844, %r11844, %r12325;
	// end inline asm
	xor.b32  	%r14941, %r14940, %r11842;
	and.b32  	%r14942, %r11844, %r11820;
	not.b32 	%r14943, %r11844;
	and.b32  	%r14944, %r11796, %r14943;
	or.b32  	%r14945, %r14942, %r14944;
	ld.shared.u32 	%r14946, [K_shared+172];
	add.s32 	%r14947, %r14945, %r11772;
	add.s32 	%r14948, %r14947, %r14941;
	add.s32 	%r14949, %r14948, %r14946;
	add.s32 	%r14950, %r14949, %r10720;
	// begin inline asm
	shf.r.wrap.b32 %r11846, %r11856, %r11856, %r12329;
	// end inline asm
	// begin inline asm
	shf.r.wrap.b32 %r11850, %r11856, %r11856, %r12333;
	// end inline asm
	xor.b32  	%r14951, %r11850, %r11846;
	// begin inline asm
	shf.r.wrap.b32 %r11854, %r11856, %r11856, %r12337;
	// end inline asm
	xor.b32  	%r14952, %r14951, %r11854;
	xor.b32  	%r14953, %r11832, %r11808;
	and.b32  	%r14954, %r11856, %r14953;
	and.b32  	%r14955, %r11832, %r11808;
	xor.b32  	%r14956, %r14954, %r14955;
	add.s32 	%r11868, %r14950, %r11784;
	add.s32 	%r14957, %r14950, %r14956;
	add.s32 	%r11880, %r14957, %r14952;
	// begin inline asm
	shf.r.wrap.b32 %r11858, %r11868, %r11868, %r12317;
	// end inline asm
	// begin inline asm
	shf.r.wrap.b32 %r11862, %r11868, %r11868, %r12321;
	// end inline asm
	xor.b32  	%r14958, %r11862, %r11858;
	// begin inline asm
	shf.r.wrap.b32 %r11866, %r11868, %r11868, %r12325;
	// end inline asm
	xor.b32  	%r14959, %r14958, %r11866;
	and.b32  	%r14960, %r11868, %r11844;
	not.b32 	%r14961, %r11868;
	and.b32  	%r14962, %r11820, %r14961;
	or.b32  	%r14963, %r14960, %r14962;
	ld.shared.u32 	%r14964, [K_shared+176];
	add.s32 	%r14965, %r14963, %r11796;
	add.s32 	%r14966, %r14965, %r14959;
	add.s32 	%r14967, %r14966, %r14964;
	add.s32 	%r14968, %r14967, %r10736;
	// begin inline asm
	shf.r.wrap.b32 %r11870, %r11880, %r11880, %r12329;
	// end inline asm
	// begin inline asm
	shf.r.wrap.b32 %r11874, %r11880, %r11880, %r12333;
	// end inline asm
	xor.b32  	%r14969, %r11874, %r11870;
	// begin inline asm
	shf.r.wrap.b32 %r11878, %r11880, %r11880, %r12337;
	// end inline asm
	xor.b32  	%r14970, %r14969, %r11878;
	xor.b32  	%r14971, %r11856, %r11832;
	and.b32  	%r14972, %r11880, %r14971;
	and.b32  	%r14973, %r11856, %r11832;
	xor.b32  	%r14974, %r14972, %r14973;
	add.s32 	%r11892, %r14968, %r11808;
	add.s32 	%r14975, %r14968, %r14974;
	add.s32 	%r11904, %r14975, %r14970;
	// begin inline asm
	shf.r.wrap.b32 %r11882, %r11892, %r11892, %r12317;
	// end inline asm
	// begin inline asm
	shf.r.wrap.b32 %r11886, %r11892, %r11892, %r12321;
	// end inline asm
	xor.b32  	%r14976, %r11886, %r11882;
	// begin inline asm
	shf.r.wrap.b32 %r11890, %r11892, %r11892, %r12325;
	// end inline asm
	xor.b32  	%r14977, %r14976, %r11890;
	and.b32  	%r14978, %r11892, %r11868;
	not.b32 	%r14979, %r11892;
	and.b32  	%r14980, %r11844, %r14979;
	or.b32  	%r14981, %r14978, %r14980;
	ld.shared.u32 	%r14982, [K_shared+180];
	add.s32 	%r14983, %r14981, %r11820;
	add.s32 	%r14984, %r14983, %r14977;
	add.s32 	%r14985, %r14984, %r14982;
	add.s32 	%r14986, %r14985, %r10752;
	// begin inline asm
	shf.r.wrap.b32 %r11894, %r11904, %r11904, %r12329;
	// end inline asm
	// begin inline asm
	shf.r.wrap.b32 %r11898, %r11904, %r11904, %r12333;
	// end inline asm
	xor.b32  	%r14987, %r11898, %r11894;
	// begin inline asm
	shf.r.wrap.b32 %r11902, %r11904, %r11904, %r12337;
	// end inline asm
	xor.b32  	%r14988, %r14987, %r11902;
	xor.b32  	%r14989, %r11880, %r11856;
	and.b32  	%r14990, %r11904, %r14989;
	and.b32  	%r14991, %r11880, %r11856;
	xor.b32  	%r14992, %r14990, %r14991;
	add.s32 	%r11916, %r14986, %r11832;
	add.s32 	%r14993, %r14986, %r14992;
	add.s32 	%r11928, %r14993, %r14988;
	// begin inline asm
	shf.r.wrap.b32 %r11906, %r11916, %r11916, %r12317;
	// end inline asm
	// begin inline asm
	shf.r.wrap.b32 %r11910, %r11916, %r11916, %r12321;
	// end inline asm
	xor.b32  	%r14994, %r11910, %r11906;
	// begin inline asm
	shf.r.wrap.b32 %r11914, %r11916, %r11916, %r12325;
	// end inline asm
	xor.b32  	%r14995, %r14994, %r11914;
	and.b32  	%r14996, %r11916, %r11892;
	not.b32 	%r14997, %r11916;
	and.b32  	%r14998, %r11868, %r14997;
	or.b32  	%r14999, %r14996, %r14998;
	ld.shared.u32 	%r15000, [K_shared+184];
	add.s32 	%r15001, %r14999, %r11844;
	add.s32 	%r15002, %r15001, %r14995;
	add.s32 	%r15003, %r15002, %r15000;
	add.s32 	%r15004, %r15003, %r10768;
	// begin inline asm
	shf.r.wrap.b32 %r11918, %r11928, %r11928, %r12329;
	// end inline asm
	// begin inline asm
	shf.r.wrap.b32 %r11922, %r11928, %r11928, %r12333;
	// end inline asm
	xor.b32  	%r15005, %r11922, %r11918;
	// begin inline asm
	shf.r.wrap.b32 %r11926, %r11928, %r11928, %r12337;
	// end inline asm
	xor.b32  	%r15006, %r15005, %r11926;
	xor.b32  	%r15007, %r11904, %r11880;
	and.b32  	%r15008, %r11928, %r15007;
	and.b32  	%r15009, %r11904, %r11880;
	xor.b32  	%r15010, %r15008, %r15009;
	add.s32 	%r11940, %r15004, %r11856;
	add.s32 	%r15011, %r15004, %r15010;
	add.s32 	%r11952, %r15011, %r15006;
	// begin inline asm
	shf.r.wrap.b32 %r11930, %r11940, %r11940, %r12317;
	// end inline asm
	// begin inline asm
	shf.r.wrap.b32 %r11934, %r11940, %r11940, %r12321;
	// end inline asm
	xor.b32  	%r15012, %r11934, %r11930;
	// begin inline asm
	shf.r.wrap.b32 %r11938, %r11940, %r11940, %r12325;
	// end inline asm
	xor.b32  	%r15013, %r15012, %r11938;
	and.b32  	%r15014, %r11940, %r11916;
	not.b32 	%r15015, %r11940;
	and.b32  	%r15016, %r11892, %r15015;
	or.b32  	%r15017, %r15014, %r15016;
	ld.shared.u32 	%r15018, [K_shared+188];
	add.s32 	%r15019, %r15017, %r11868;
	add.s32 	%r15020, %r15019, %r15013;
	add.s32 	%r15021, %r15020, %r15018;
	add.s32 	%r15022, %r15021, %r10784;
	// begin inline asm
	shf.r.wrap.b32 %r11942, %r11952, %r11952, %r12329;
	// end inline asm
	// begin inline asm
	shf.r.wrap.b32 %r11946, %r11952, %r11952, %r12333;
	// end inline asm
	xor.b32  	%r15023, %r11946, %r11942;
	// begin inline asm
	shf.r.wrap.b32 %r11950, %r11952, %r11952, %r12337;
	// end inline asm
	xor.b32  	%r15024, %r15023, %r11950;
	xor.b32  	%r15025, %r11928, %r11904;
	and.b32  	%r15026, %r11952, %r15025;
	and.b32  	%r15027, %r11928, %r11904;
	xor.b32  	%r15028, %r15026, %r15027;
	add.s32 	%r11964, %r15022, %r11880;
	add.s32 	%r15029, %r15022, %r15028;
	add.s32 	%r11976, %r15029, %r15024;
	// begin inline asm
	shf.r.wrap.b32 %r11954, %r11964, %r11964, %r12317;
	// end inline asm
	// begin inline asm
	shf.r.wrap.b32 %r11958, %r11964, %r11964, %r12321;
	// end inline asm
	xor.b32  	%r15030, %r11958, %r11954;
	// begin inline asm
	shf.r.wrap.b32 %r11962, %r11964, %r11964, %r12325;
	// end inline asm
	xor.b32  	%r15031, %r15030, %r11962;
	and.b32  	%r15032, %r11964, %r11940;
	not.b32 	%r15033, %r11964;
	and.b32  	%r15034, %r11916, %r15033;
	or.b32  	%r15035, %r15032, %r15034;
	ld.shared.u32 	%r15036, [K_shared+192];
	add.s32 	%r15037, %r15035, %r11892;
	add.s32 	%r15038, %r15037, %r15031;
	add.s32 	%r15039, %r15038, %r15036;
	add.s32 	%r15040, %r15039, %r10800;
	// begin inline asm
	shf.r.wrap.b32 %r11966, %r11976, %r11976, %r12329;
	// end inline asm
	// begin inline asm
	shf.r.wrap.b32 %r11970, %r11976, %r11976, %r12333;
	// end inline asm
	xor.b32  	%r15041, %r11970, %r11966;
	// begin inline asm
	shf.r.wrap.b32 %r11974, %r11976, %r11976, %r12337;
	// end inline asm
	xor.b32  	%r15042, %r15041, %r11974;
	xor.b32  	%r15043, %r11952, %r11928;
	and.b32  	%r15044, %r11976, %r15043;
	and.b32  	%r15045, %r11952, %r11928;
	xor.b32  	%r15046, %r15044, %r15045;
	add.s32 	%r11988, %r15040, %r11904;
	add.s32 	%r15047, %r15040, %r15046;
	add.s32 	%r12000, %r15047, %r15042;
	// begin inline asm
	shf.r.wrap.b32 %r11978, %r11988, %r11988, %r12317;
	// end inline asm
	// begin inline asm
	shf.r.wrap.b32 %r11982, %r11988, %r11988, %r12321;
	// end inline asm
	xor.b32  	%r15048, %r11982, %r11978;
	// begin inline asm
	shf.r.wrap.b32 %r11986, %r11988, %r11988, %r12325;
	// end inline asm
	xor.b32  	%r15049, %r15048, %r11986;
	and.b32  	%r15050, %r11988, %r11964;
	not.b32 	%r15051, %r11988;
	and.b32  	%r15052, %r11940, %r15051;
	or.b32  	%r15053, %r15050, %r15052;
	ld.shared.u32 	%r15054, [K_shared+196];
	add.s32 	%r15055, %r15053, %r11916;
	add.s32 	%r15056, %r15055, %r15049;
	add.s32 	%r15057, %r15056, %r15054;
	add.s32 	%r15058, %r15057, %r10600;
	// begin inline asm
	shf.r.wrap.b32 %r11990, %r12000, %r12000, %r12329;
	// end inline asm
	// begin inline asm
	shf.r.wrap.b32 %r11994, %r12000, %r12000, %r12333;
	// end inline asm
	xor.b32  	%r15059, %r11994, %r11990;
	// begin inline asm
	shf.r.wrap.b32 %r11998, %r12000, %r12000, %r12337;
	// end inline asm
	xor.b32  	%r15060, %r15059, %r11998;
	xor.b32  	%r15061, %r11976, %r11952;
	and.b32  	%r15062, %r12000, %r15061;
	and.b32  	%r15063, %r11976, %r11952;
	xor.b32  	%r15064, %r15062, %r15063;
	add.s32 	%r12012, %r15058, %r11928;
	add.s32 	%r15065, %r15058, %r15064;
	add.s32 	%r12024, %r15065, %r15060;
	// begin inline asm
	shf.r.wrap.b32 %r12002, %r12012, %r12012, %r12317;
	// end inline asm
	// begin inline asm
	shf.r.wrap.b32 %r12006, %r12012, %r12012, %r12321;
	// end inline asm
	xor.b32  	%r15066, %r12006, %r12002;
	// begin inline asm
	shf.r.wrap.b32 %r12010, %r12012, %r12012, %r12325;
	// end inline asm
	xor.b32  	%r15067, %r15066, %r12010;
	and.b32  	%r15068, %r12012, %r11988;
	not.b32 	%r15069, %r12012;
	and.b32  	%r15070, %r11964, %r15069;
	or.b32  	%r15071, %r15068, %r15070;
	ld.shared.u32 	%r15072, [K_shared+200];
	add.s32 	%r15073, %r15071, %r11940;
	add.s32 	%r15074, %r15073, %r15067;
	add.s32 	%r15075, %r15074, %r15072;
	add.s32 	%r15076, %r15075, %r10616;
	// begin inline asm
	shf.r.wrap.b32 %r12014, %r12024, %r12024, %r12329;
	// end inline asm
	// begin inline asm
	shf.r.wrap.b32 %r12018, %r12024, %r12024, %r12333;
	// end inline asm
	xor.b32  	%r15077, %r12018, %r12014;
	// begin inline asm
	shf.r.wrap.b32 %r12022, %r12024, %r12024, %r12337;
	// end inline asm
	xor.b32  	%r15078, %r15077, %r12022;
	xor.b32  	%r15079, %r12000, %r11976;
	and.b32  	%r15080, %r12024, %r15079;
	and.b32  	%r15081, %r12000, %r11976;
	xor.b32  	%r15082, %r15080, %r15081;
	add.s32 	%r12036, %r15076, %r11952;
	add.s32 	%r15083, %r15076, %r15082;
	add.s32 	%r12048, %r15083, %r15078;
	// begin inline asm
	shf.r.wrap.b32 %r12026, %r12036, %r12036, %r12317;
	// end inline asm
	// begin inline asm
	shf.r.wrap.b32 %r12030, %r12036, %r12036, %r12321;
	// end inline asm
	xor.b32  	%r15084, %r12030, %r12026;
	// begin inline asm
	shf.r.wrap.b32 %r12034, %r12036, %r12036, %r12325;
	// end inline asm
	xor.b32  	%r15085, %r15084, %r12034;
	and.b32  	%r15086, %r12036, %r12012;
	not.b32 	%r15087, %r12036;
	and.b32  	%r15088, %r11988, %r15087;
	or.b32  	%r15089, %r15086, %r15088;
	ld.shared.u32 	%r15090, [K_shared+204];
	add.s32 	%r15091, %r15089, %r11964;
	add.s32 	%r15092, %r15091, %r15085;
	add.s32 	%r15093, %r15092, %r15090;
	add.s32 	%r15094, %r15093, %r10632;
	// begin inline asm
	shf.r.wrap.b32 %r12038, %r12048, %r12048, %r12329;
	// end inline asm
	// begin inline asm
	shf.r.wrap.b32 %r12042, %r12048, %r12048, %r12333;
	// end inline asm
	xor.b32  	%r15095, %r12042, %r12038;
	// begin inline asm
	shf.r.wrap.b32 %r12046, %r12048, %r12048, %r12337;
	// end inline asm
	xor.b32  	%r15096, %r15095, %r12046;
	xor.b32  	%r15097, %r12024, %r12000;
	and.b32  	%r15098, %r12048, %r15097;
	and.b32  	%r15099, %r12024, %r12000;
	xor.b32  	%r15100, %r15098, %r15099;
	add.s32 	%r12060, %r15094, %r11976;
	add.s32 	%r15101, %r15094, %r15100;
	add.s32 	%r12072, %r15101, %r15096;
	// begin inline asm
	shf.r.wrap.b32 %r12050, %r12060, %r12060, %r12317;
	// end inline asm
	// begin inline asm
	shf.r.wrap.b32 %r12054, %r12060, %r12060, %r12321;
	// end inline asm
	xor.b32  	%r15102, %r12054, %r12050;
	// begin inline asm
	shf.r.wrap.b32 %r12058, %r12060, %r12060, %r12325;
	// end inline asm
	xor.b32  	%r15103, %r15102, %r12058;
	and.b32  	%r15104, %r12060, %r12036;
	not.b32 	%r15105, %r12060;
	and.b32  	%r15106, %r12012, %r15105;
	or.b32  	%r15107, %r15104, %r15106;
	ld.shared.u32 	%r15108, [K_shared+208];
	add.s32 	%r15109, %r15107, %r11988;
	add.s32 	%r15110, %r15109, %r15103;
	add.s32 	%r15111, %r15110, %r15108;
	add.s32 	%r15112, %r15111, %r10648;
	// begin inline asm
	shf.r.wrap.b32 %r12062, %r12072, %r12072, %r12329;
	// end inline asm
	// begin inline asm
	shf.r.wrap.b32 %r12066, %r12072, %r12072, %r12333;
	// end inline asm
	xor.b32  	%r15113, %r12066, %r12062;
	// begin inline asm
	shf.r.wrap.b32 %r12070, %r12072, %r12072, %r12337;
	// end inline asm
	xor.b32  	%r15114, %r15113, %r12070;
	xor.b32  	%r15115, %r12048, %r12024;
	and.b32  	%r15116, %r12072, %r15115;
	and.b32  	%r15117, %r12048, %r12024;
	xor.b32  	%r15118, %r15116, %r15117;
	add.s32 	%r12084, %r15112, %r12000;
	add.s32 	%r15119, %r15112, %r15118;
	add.s32 	%r12096, %r15119, %r15114;
	// begin inline asm
	shf.r.wrap.b32 %r12074, %r12084, %r12084, %r12317;
	// end inline asm
	// begin inline asm
	shf.r.wrap.b32 %r12078, %r12084, %r12084, %r12321;
	// end inline asm
	xor.b32  	%r15120, %r12078, %r12074;
	// begin inline asm
	shf.r.wrap.b32 %r12082, %r12084, %r12084, %r12325;
	// end inline asm
	xor.b32  	%r15121, %r15120, %r12082;
	and.b32  	%r15122, %r12084, %r12060;
	not.b32 	%r15123, %r12084;
	and.b32  	%r15124, %r12036, %r15123;
	or.b32  	%r15125, %r15122, %r15124;
	ld.shared.u32 	%r15126, [K_shared+212];
	add.s32 	%r15127, %r15125, %r12012;
	add.s32 	%r15128, %r15127, %r15121;
	add.s32 	%r15129, %r15128, %r15126;
	add.s32 	%r15130, %r15129, %r10664;
	// begin inline asm
	shf.r.wrap.b32 %r12086, %r12096, %r12096, %r12329;
	// end inline asm
	// begin inline asm
	shf.r.wrap.b32 %r12090, %r12096, %r12096, %r12333;
	// end inline asm
	xor.b32  	%r15131, %r12090, %r12086;
	// begin inline asm
	shf.r.wrap.b32 %r12094, %r12096, %r12096, %r12337;
	// end inline asm
	xor.b32  	%r15132, %r15131, %r12094;
	xor.b32  	%r15133, %r12072, %r12048;
	and.b32  	%r15134, %r12096, %r15133;
	and.b32  	%r15135, %r12072, %r12048;
	xor.b32  	%r15136, %r15134, %r15135;
	add.s32 	%r12108, %r15130, %r12024;
	add.s32 	%r15137, %r15130, %r15136;
	add.s32 	%r12120, %r15137, %r15132;
	// begin inline asm
	shf.r.wrap.b32 %r12098, %r12108, %r12108, %r12317;
	// end inline asm
	// begin inline asm
	shf.r.wrap.b32 %r12102, %r12108, %r12108, %r12321;
	// end inline asm
	xor.b32  	%r15138, %r12102, %r12098;
	// begin inline asm
	shf.r.wrap.b32 %r12106, %r12108, %r12108, %r12325;
	// end inline asm
	xor.b32  	%r15139, %r15138, %r12106;
	and.b32  	%r15140, %r12108, %r12084;
	not.b32 	%r15141, %r12108;
	and.b32  	%r15142, %r12060, %r15141;
	or.b32  	%r15143, %r15140, %r15142;
	ld.shared.u32 	%r15144, [K_shared+216];
	add.s32 	%r15145, %r15143, %r12036;
	add.s32 	%r15146, %r15145, %r15139;
	add.s32 	%r15147, %r15146, %r15144;
	add.s32 	%r15148, %r15147, %r10680;
	// begin inline asm
	shf.r.wrap.b32 %r12110, %r12120, %r12120, %r12329;
	// end inline asm
	// begin inline asm
	shf.r.wrap.b32 %r12114, %r12120, %r12120, %r12333;
	// end inline asm
	xor.b32  	%r15149, %r12114, %r12110;
	// begin inline asm
	shf.r.wrap.b32 %r12118, %r12120, %r12120, %r12337;
	// end inline asm
	xor.b32  	%r15150, %r15149, %r12118;
	xor.b32  	%r15151, %r12096, %r12072;
	and.b32  	%r15152, %r12120, %r15151;
	and.b32  	%r15153, %r12096, %r12072;
	xor.b32  	%r15154, %r15152, %r15153;
	add.s32 	%r12132, %r15148, %r12048;
	add.s32 	%r15155, %r15148, %r15154;
	add.s32 	%r12144, %r15155, %r15150;
	// begin inline asm
	shf.r.wrap.b32 %r12122, %r12132, %r12132, %r12317;
	// end inline asm
	// begin inline asm
	shf.r.wrap.b32 %r12126, %r12132, %r12132, %r12321;
	// end inline asm
	xor.b32  	%r15156, %r12126, %r12122;
	// begin inline asm
	shf.r.wrap.b32 %r12130, %r12132, %r12132, %r12325;
	// end inline asm
	xor.b32  	%r15157, %r15156, %r12130;
	and.b32  	%r15158, %r12132, %r12108;
	not.b32 	%r15159, %r12132;
	and.b32  	%r15160, %r12084, %r15159;
	or.b32  	%r15161, %r15158, %r15160;
	ld.shared.u32 	%r15162, [K_shared+220];
	add.s32 	%r15163, %r15161, %r12060;
	add.s32 	%r15164, %r15163, %r15157;
	add.s32 	%r15165, %r15164, %r15162;
	add.s32 	%r15166, %r15165, %r10696;
	// begin inline asm
	shf.r.wrap.b32 %r12134, %r12144, %r12144, %r12329;
	// end inline asm
	// begin inline asm
	shf.r.wrap.b32 %r12138, %r12144, %r12144, %r12333;
	// end inline asm
	xor.b32  	%r15167, %r12138, %r12134;
	// begin inline asm
	shf.r.wrap.b32 %r12142, %r12144, %r12144, %r12337;
	// end inline asm
	xor.b32  	%r15168, %r15167, %r12142;
	xor.b32  	%r15169, %r12120, %r12096;
	and.b32  	%r15170, %r12144, %r15169;
	and.b32  	%r15171, %r12120, %r12096;
	xor.b32  	%r15172, %r15170, %r15171;
	add.s32 	%r12156, %r15166, %r12072;
	add.s32 	%r15173, %r15166, %r15172;
	add.s32 	%r12168, %r15173, %r15168;
	// begin inline asm
	shf.r.wrap.b32 %r12146, %r12156, %r12156, %r12317;
	// end inline asm
	// begin inline asm
	shf.r.wrap.b32 %r12150, %r12156, %r12156, %r12321;
	// end inline asm
	xor.b32  	%r15174, %r12150, %r12146;
	// begin inline asm
	shf.r.wrap.b32 %r12154, %r12156, %r12156, %r12325;
	// end inline asm
	xor.b32  	%r15175, %r15174, %r12154;
	and.b32  	%r15176, %r12156, %r12132;
	not.b32 	%r15177, %r12156;
	and.b32  	%r15178, %r12108, %r15177;
	or.b32  	%r15179, %r15176, %r15178;
	ld.shared.u32 	%r15180, [K_shared+224];
	add.s32 	%r15181, %r15179, %r12084;
	add.s32 	%r15182, %r15181, %r15175;
	add.s32 	%r15183, %r15182, %r15180;
	add.s32 	%r15184, %r15183, %r10712;
	// begin inline asm
	shf.r.wrap.b32 %r12158, %r12168, %r12168, %r12329;
	// end inline asm
	// begin inline asm
	shf.r.wrap.b32 %r12162, %r12168, %r12168, %r12333;
	// end inline asm
	xor.b32  	%r15185, %r12162, %r12158;
	// begin inline asm
	shf.r.wrap.b32 %r12166, %r12168, %r12168, %r12337;
	// end inline asm
	xor.b32  	%r15186, %r15185, %r12166;
	xor.b32  	%r15187, %r12144, %r12120;
	and.b32  	%r15188, %r12168, %r15187;
	and.b32  	%r15189, %r12144, %r12120;
	xor.b32  	%r15190, %r15188, %r15189;
	add.s32 	%r12180, %r15184, %r12096;
	add.s32 	%r15191, %r15184, %r15190;
	add.s32 	%r12192, %r15191, %r15186;
	// begin inline asm
	shf.r.wrap.b32 %r12170, %r12180, %r12180, %r12317;
	// end inline asm
	// begin inline asm
	shf.r.wrap.b32 %r12174, %r12180, %r12180, %r12321;
	// end inline asm
	xor.b32  	%r15192, %r12174, %r12170;
	// begin inline asm
	shf.r.wrap.b32 %r12178, %r12180, %r12180, %r12325;
	// end inline asm
	xor.b32  	%r15193, %r15192, %r12178;
	and.b32  	%r15194, %r12180, %r12156;
	not.b32 	%r15195, %r12180;
	and.b32  	%r15196, %r12132, %r15195;
	or.b32  	%r15197, %r15194, %r15196;
	ld.shared.u32 	%r15198, [K_shared+228];
	add.s32 	%r15199, %r15197, %r12108;
	add.s32 	%r15200, %r15199, %r15193;
	add.s32 	%r15201, %r15200, %r15198;
	add.s32 	%r15202, %r15201, %r10728;
	// begin inline asm
	shf.r.wrap.b32 %r12182, %r12192, %r12192, %r12329;
	// end inline asm
	// begin inline asm
	shf.r.wrap.b32 %r12186, %r12192, %r12192, %r12333;
	// end inline asm
	xor.b32  	%r15203, %r12186, %r12182;
	// begin inline asm
	shf.r.wrap.b32 %r12190, %r12192, %r12192, %r12337;
	// end inline asm
	xor.b32  	%r15204, %r15203, %r12190;
	xor.b32  	%r15205, %r12168, %r12144;
	and.b32  	%r15206, %r12192, %r15205;
	and.b32  	%r15207, %r12168, %r12144;
	xor.b32  	%r15208, %r15206, %r15207;
	add.s32 	%r12204, %r15202, %r12120;
	add.s32 	%r15209, %r15202, %r15208;
	add.s32 	%r12216, %r15209, %r15204;
	// begin inline asm
	shf.r.wrap.b32 %r12194, %r12204, %r12204, %r12317;
	// end inline asm
	// begin inline asm
	shf.r.wrap.b32 %r12198, %r12204, %r12204, %r12321;
	// end inline asm
	xor.b32  	%r15210, %r12198, %r12194;
	// begin inline asm
	shf.r.wrap.b32 %r12202, %r12204, %r12204, %r12325;
	// end inline asm
	xor.b32  	%r15211, %r15210, %r12202;
	and.b32  	%r15212, %r12204, %r12180;
	not.b32 	%r15213, %r12204;
	and.b32  	%r15214, %r12156, %r15213;
	or.b32  	%r15215, %r15212, %r15214;
	ld.shared.u32 	%r15216, [K_shared+232];
	add.s32 	%r15217, %r15215, %r12132;
	add.s32 	%r15218, %r15217, %r15211;
	add.s32 	%r15219, %r15218, %r15216;
	add.s32 	%r15220, %r15219, %r10744;
	// begin inline asm
	shf.r.wrap.b32 %r12206, %r12216, %r12216, %r12329;
	// end inline asm
	// begin inline asm
	shf.r.wrap.b32 %r12210, %r12216, %r12216, %r12333;
	// end inline asm
	xor.b32  	%r15221, %r12210, %r12206;
	// begin inline asm
	shf.r.wrap.b32 %r12214, %r12216, %r12216, %r12337;
	// end inline asm
	xor.b32  	%r15222, %r15221, %r12214;
	xor.b32  	%r15223, %r12192, %r12168;
	and.b32  	%r15224, %r12216, %r15223;
	and.b32  	%r15225, %r12192, %r12168;
	xor.b32  	%r15226, %r15224, %r15225;
	add.s32 	%r12228, %r15220, %r12144;
	add.s32 	%r15227, %r15220, %r15226;
	add.s32 	%r12240, %r15227, %r15222;
	// begin inline asm
	shf.r.wrap.b32 %r12218, %r12228, %r12228, %r12317;
	// end inline asm
	// begin inline asm
	shf.r.wrap.b32 %r12222, %r12228, %r12228, %r12321;
	// end inline asm
	xor.b32  	%r15228, %r12222, %r12218;
	// begin inline asm
	shf.r.wrap.b32 %r12226, %r12228, %r12228, %r12325;
	// end inline asm
	xor.b32  	%r15229, %r15228, %r12226;
	and.b32  	%r15230, %r12228, %r12204;
	not.b32 	%r15231, %r12228;
	and.b32  	%r15232, %r12180, %r15231;
	or.b32  	%r15233, %r15230, %r15232;
	ld.shared.u32 	%r15234, [K_shared+236];
	add.s32 	%r15235, %r15233, %r12156;
	add.s32 	%r15236, %r15235, %r15229;
	add.s32 	%r15237, %r15236, %r15234;
	add.s32 	%r15238, %r15237, %r10760;
	// begin inline asm
	shf.r.wrap.b32 %r12230, %r12240, %r12240, %r12329;
	// end inline asm
	// begin inline asm
	shf.r.wrap.b32 %r12234, %r12240, %r12240, %r12333;
	// end inline asm
	xor.b32  	%r15239, %r12234, %r12230;
	// begin inline asm
	shf.r.wrap.b32 %r12238, %r12240, %r12240, %r12337;
	// end inline asm
	xor.b32  	%r15240, %r15239, %r12238;
	xor.b32  	%r15241, %r12216, %r12192;
	and.b32  	%r15242, %r12240, %r15241;
	and.b32  	%r15243, %r12216, %r12192;
	xor.b32  	%r15244, %r15242, %r15243;
	add.s32 	%r12252, %r15238, %r12168;
	add.s32 	%r15245, %r15238, %r15244;
	add.s32 	%r12264, %r15245, %r15240;
	// begin inline asm
	shf.r.wrap.b32 %r12242, %r12252, %r12252, %r12317;
	// end inline asm
	// begin inline asm
	shf.r.wrap.b32 %r12246, %r12252, %r12252, %r12321;
	// end inline asm
	xor.b32  	%r15246, %r12246, %r12242;
	// begin inline asm
	shf.r.wrap.b32 %r12250, %r12252, %r12252, %r12325;
	// end inline asm
	xor.b32  	%r15247, %r15246, %r12250;
	and.b32  	%r15248, %r12252, %r12228;
	not.b32 	%r15249, %r12252;
	and.b32  	%r15250, %r12204, %r15249;
	or.b32  	%r15251, %r15248, %r15250;
	ld.shared.u32 	%r15252, [K_shared+240];
	add.s32 	%r15253, %r15251, %r12180;
	add.s32 	%r15254, %r15253, %r15247;
	add.s32 	%r15255, %r15254, %r15252;
	add.s32 	%r15256, %r15255, %r10776;
	// begin inline asm
	shf.r.wrap.b32 %r12254, %r12264, %r12264, %r12329;
	// end inline asm
	// begin inline asm
	shf.r.wrap.b32 %r12258, %r12264, %r12264, %r12333;
	// end inline asm
	xor.b32  	%r15257, %r12258, %r12254;
	// begin inline asm
	shf.r.wrap.b32 %r12262, %r12264, %r12264, %r12337;
	// end inline asm
	xor.b32  	%r15258, %r15257, %r12262;
	xor.b32  	%r15259, %r12240, %r12216;
	and.b32  	%r15260, %r12264, %r15259;
	and.b32  	%r15261, %r12240, %r12216;
	xor.b32  	%r15262, %r15260, %r15261;
	add.s32 	%r12276, %r15256, %r12192;
	add.s32 	%r15263, %r15256, %r15262;
	add.s32 	%r12288, %r15263, %r15258;
	// begin inline asm
	shf.r.wrap.b32 %r12266, %r12276, %r12276, %r12317;
	// end inline asm
	// begin inline asm
	shf.r.wrap.b32 %r12270, %r12276, %r12276, %r12321;
	// end inline asm
	xor.b32  	%r15264, %r12270, %r12266;
	// begin inline asm
	shf.r.wrap.b32 %r12274, %r12276, %r12276, %r12325;
	// end inline asm
	xor.b32  	%r15265, %r15264, %r12274;
	and.b32  	%r15266, %r12276, %r12252;
	not.b32 	%r15267, %r12276;
	and.b32  	%r15268, %r12228, %r15267;
	or.b32  	%r15269, %r15266, %r15268;
	ld.shared.u32 	%r15270, [K_shared+244];
	add.s32 	%r15271, %r15269, %r12204;
	add.s32 	%r15272, %r15271, %r15265;
	add.s32 	%r15273, %r15272, %r15270;
	add.s32 	%r15274, %r15273, %r10792;
	// begin inline asm
	shf.r.wrap.b32 %r12278, %r12288, %r12288, %r12329;
	// end inline asm
	// begin inline asm
	shf.r.wrap.b32 %r12282, %r12288, %r12288, %r12333;
	// end inline asm
	xor.b32  	%r15275, %r12282, %r12278;
	// begin inline asm
	shf.r.wrap.b32 %r12286, %r12288, %r12288, %r12337;
	// end inline asm
	xor.b32  	%r15276, %r15275, %r12286;
	xor.b32  	%r15277, %r12264, %r12240;
	and.b32  	%r15278, %r12288, %r15277;
	and.b32  	%r15279, %r12264, %r12240;
	xor.b32  	%r15280, %r15278, %r15279;
	add.s32 	%r12300, %r15274, %r12216;
	add.s32 	%r15281, %r15274, %r15280;
	add.s32 	%r12312, %r15281, %r15276;
	// begin inline asm
	shf.r.wrap.b32 %r12290, %r12300, %r12300, %r12317;
	// end inline asm
	// begin inline asm
	shf.r.wrap.b32 %r12294, %r12300, %r12300, %r12321;
	// end inline asm
	xor.b32  	%r15282, %r12294, %r12290;
	// begin inline asm
	shf.r.wrap.b32 %r12298, %r12300, %r12300, %r12325;
	// end inline asm
	xor.b32  	%r15283, %r15282, %r12298;
	and.b32  	%r15284, %r12300, %r12276;
	not.b32 	%r15285, %r12300;
	and.b32  	%r15286, %r12252, %r15285;
	or.b32  	%r15287, %r15284, %r15286;
	ld.shared.u32 	%r15288, [K_shared+248];
	add.s32 	%r15289, %r15287, %r12228;
	add.s32 	%r15290, %r15289, %r15283;
	add.s32 	%r15291, %r15290, %r15288;
	add.s32 	%r15292, %r15291, %r14175;
	// begin inline asm
	shf.r.wrap.b32 %r12302, %r12312, %r12312, %r12329;
	// end inline asm
	// begin inline asm
	shf.r.wrap.b32 %r12306, %r12312, %r12312, %r12333;
	// end inline asm
	xor.b32  	%r15293, %r12306, %r12302;
	// begin inline asm
	shf.r.wrap.b32 %r12310, %r12312, %r12312, %r12337;
	// end inline asm
	xor.b32  	%r15294, %r15293, %r12310;
	xor.b32  	%r15295, %r12288, %r12264;
	and.b32  	%r15296, %r12312, %r15295;
	and.b32  	%r15297, %r12288, %r12264;
	xor.b32  	%r15298, %r15296, %r15297;
	add.s32 	%r12324, %r15292, %r12240;
	add.s32 	%r15299, %r15292, %r15298;
	add.s32 	%r12336, %r15299, %r15294;
	// begin inline asm
	shf.r.wrap.b32 %r12314, %r12324, %r12324, %r12317;
	// end inline asm
	// begin inline asm
	shf.r.wrap.b32 %r12318, %r12324, %r12324, %r12321;
	// end inline asm
	xor.b32  	%r15300, %r12318, %r12314;
	// begin inline asm
	shf.r.wrap.b32 %r12322, %r12324, %r12324, %r12325;
	// end inline asm
	xor.b32  	%r15301, %r15300, %r12322;
	and.b32  	%r15302, %r12324, %r12300;
	not.b32 	%r15303, %r12324;
	and.b32  	%r15304, %r12276, %r15303;
	or.b32  	%r15305, %r15302, %r15304;
	ld.shared.u32 	%r15306, [K_shared+252];
	add.s32 	%r15307, %r15305, %r12252;
	add.s32 	%r15308, %r15307, %r15301;
	add.s32 	%r15309, %r15308, %r15306;
	add.s32 	%r15310, %r15309, %r14184;
	// begin inline asm
	shf.r.wrap.b32 %r12326, %r12336, %r12336, %r12329;
	// end inline asm
	// begin inline asm
	shf.r.wrap.b32 %r12330, %r12336, %r12336, %r12333;
	// end inline asm
	xor.b32  	%r15311, %r12330, %r12326;
	// begin inline asm
	shf.r.wrap.b32 %r12334, %r12336, %r12336, %r12337;
	// end inline asm
	xor.b32  	%r15312, %r15311, %r12334;
	xor.b32  	%r15313, %r12312, %r12288;
	and.b32  	%r15314, %r12336, %r15313;
	and.b32  	%r15315, %r12312, %r12288;
	xor.b32  	%r15316, %r15314, %r15315;
	add.s32 	%r15317, %r15310, %r12264;
	add.s32 	%r15318, %r15310, %r15316;
	add.s32 	%r15319, %r15318, %r15312;
	add.s32 	%r15320, %r15319, 1779033703;
	add.s32 	%r15321, %r12336, -1150833019;
	add.s32 	%r15322, %r12312, 1013904242;
	add.s32 	%r15323, %r12288, -1521486534;
	add.s32 	%r15324, %r15317, 1359893119;
	add.s32 	%r15325, %r12324, -1694144372;
	add.s32 	%r15326, %r12300, 528734635;
	add.s32 	%r15327, %r12276, 1541459225;
	shr.u32 	%r15328, %r15320, 24;
	cvt.u16.u32 	%rs64, %r15328;
	{ .reg .b16 tmp; mov.b32 {tmp, %rs65}, %r15320; }
	shr.u32 	%r15329, %r15320, 8;
	cvt.u16.u32 	%rs66, %r15329;
	cvt.u16.u32 	%rs67, %r15320;
	shr.u32 	%r15330, %r15321, 24;
	cvt.u16.u32 	%rs68, %r15330;
	{ .reg .b16 tmp; mov.b32 {tmp, %rs69}, %r15321; }
	shr.u32 	%r15331, %r15321, 8;
	cvt.u16.u32 	%rs70, %r15331;
	cvt.u16.u32 	%rs71, %r15321;
	shr.u32 	%r15332, %r15322, 24;
	cvt.u16.u32 	%rs72, %r15332;
	{ .reg .b16 tmp; mov.b32 {tmp, %rs73}, %r15322; }
	shr.u32 	%r15333, %r15322, 8;
	cvt.u16.u32 	%rs74, %r15333;
	cvt.u16.u32 	%rs75, %r15322;
	shr.u32 	%r15334, %r15323, 24;
	cvt.u16.u32 	%rs76, %r15334;
	{ .reg .b16 tmp; mov.b32 {tmp, %rs77}, %r15323; }
	shr.u32 	%r15335, %r15323, 8;
	cvt.u16.u32 	%rs78, %r15335;
	cvt.u16.u32 	%rs79, %r15323;
	shr.u32 	%r15336, %r15324, 24;
	cvt.u16.u32 	%rs80, %r15336;
	{ .reg .b16 tmp; mov.b32 {tmp, %rs81}, %r15324; }
	shr.u32 	%r15337, %r15324, 8;
	cvt.u16.u32 	%rs82, %r15337;
	cvt.u16.u32 	%rs83, %r15324;
	shr.u32 	%r15338, %r15325, 24;
	cvt.u16.u32 	%rs84, %r15338;
	{ .reg .b16 tmp; mov.b32 {tmp, %rs85}, %r15325; }
	shr.u32 	%r15339, %r15325, 8;
	cvt.u16.u32 	%rs86, %r15339;
	cvt.u16.u32 	%rs87, %r15325;
	shr.u32 	%r15340, %r15326, 24;
	cvt.u16.u32 	%rs88, %r15340;
	{ .reg .b16 tmp; mov.b32 {tmp, %rs89}, %r15326; }
	shr.u32 	%r15341, %r15326, 8;
	cvt.u16.u32 	%rs90, %r15341;
	cvt.u16.u32 	%rs91, %r15326;
	shr.u32 	%r15342, %r15327, 24;
	cvt.u16.u32 	%rs92, %r15342;
	{ .reg .b16 tmp; mov.b32 {tmp, %rs93}, %r15327; }
	shr.u32 	%r15343, %r15327, 8;
	cvt.u16.u32 	%rs94, %r15343;
	cvt.u16.u32 	%rs95, %r15327;
	cvta.to.global.u64 	%rd6, %rd65;
	ld.global.nc.u8 	%rs349, [%rd6];
	cvt.u16.u8 	%rs96, %rs349;
	setp.gt.u16 	%p69, %rs96, %rs64;
	@%p69 bra 	$L__BB1_135;
	setp.lt.u16 	%p70, %rs96, %rs64;
	@%p70 bra 	$L__BB1_138;
	ld.global.nc.u8 	%rs350, [%rd6+1];
	cvt.u16.u8 	%rs97, %rs350;
	and.b16  	%rs351, %rs65, 255;
	setp.gt.u16 	%p71, %rs97, %rs351;
	@%p71 bra 	$L__BB1_135;
	and.b16  	%rs352, %rs65, 255;
	setp.lt.u16 	%p72, %rs97, %rs352;
	@%p72 bra 	$L__BB1_138;
	ld.global.nc.u8 	%rs353, [%rd6+2];
	cvt.u16.u8 	%rs98, %rs353;
	and.b16  	%rs354, %rs66, 255;
	setp.gt.u16 	%p73, %rs98, %rs354;
	@%p73 bra 	$L__BB1_135;
	and.b16  	%rs355, %rs66, 255;
	setp.lt.u16 	%p74, %rs98, %rs355;
	@%p74 bra 	$L__BB1_138;
	ld.global.nc.u8 	%rs356, [%rd6+3];
	cvt.u16.u8 	%rs99, %rs356;
	and.b16  	%rs357, %rs67, 255;
	setp.gt.u16 	%p75, %rs99, %rs357;
	@%p75 bra 	$L__BB1_135;
	and.b16  	%rs358, %rs67, 255;
	setp.lt.u16 	%p76, %rs99, %rs358;
	@%p76 bra 	$L__BB1_138;
	ld.global.nc.u8 	%rs359, [%rd6+4];
	cvt.u16.u8 	%rs100, %rs359;
	setp.gt.u16 	%p77, %rs100, %rs68;
	@%p77 bra 	$L__BB1_135;
	setp.lt.u16 	%p78, %rs100, %rs68;
	@%p78 bra 	$L__BB1_138;
	ld.global.nc.u8 	%rs360, [%rd6+5];
	cvt.u16.u8 	%rs101, %rs360;
	and.b16  	%rs361, %rs69, 255;
	setp.gt.u16 	%p79, %rs101, %rs361;
	@%p79 bra 	$L__BB1_135;
	and.b16  	%rs362, %rs69, 255;
	setp.lt.u16 	%p80, %rs101, %rs362;
	@%p80 bra 	$L__BB1_138;
	ld.global.nc.u8 	%rs363, [%rd6+6];
	cvt.u16.u8 	%rs102, %rs363;
	and.b16  	%rs364, %rs70, 255;
	setp.gt.u16 	%p81, %rs102, %rs364;
	@%p81 bra 	$L__BB1_135;
	and.b16  	%rs365, %rs70, 255;
	setp.lt.u16 	%p82, %rs102, %rs365;
	@%p82 bra 	$L__BB1_138;
	ld.global.nc.u8 	%rs366, [%rd6+7];
	cvt.u16.u8 	%rs103, %rs366;
	and.b16  	%rs367, %rs71, 255;
	setp.gt.u16 	%p83, %rs103, %rs367;
	@%p83 bra 	$L__BB1_135;
	and.b16  	%rs368, %rs71, 255;
	setp.lt.u16 	%p84, %rs103, %rs368;
	@%p84 bra 	$L__BB1_138;
	ld.global.nc.u8 	%rs369, [%rd6+8];
	cvt.u16.u8 	%rs104, %rs369;
	setp.gt.u16 	%p85, %rs104, %rs72;
	@%p85 bra 	$L__BB1_135;
	setp.lt.u16 	%p86, %rs104, %rs72;
	@%p86 bra 	$L__BB1_138;
	ld.global.nc.u8 	%rs370, [%rd6+9];
	cvt.u16.u8 	%rs105, %rs370;
	and.b16  	%rs371, %rs73, 255;
	setp.gt.u16 	%p87, %rs105, %rs371;
	@%p87 bra 	$L__BB1_135;
	and.b16  	%rs372, %rs73, 255;
	setp.lt.u16 	%p88, %rs105, %rs372;
	@%p88 bra 	$L__BB1_138;
	ld.global.nc.u8 	%rs373, [%rd6+10];
	cvt.u16.u8 	%rs106, %rs373;
	and.b16  	%rs374, %rs74, 255;
	setp.gt.u16 	%p89, %rs106, %rs374;
	@%p89 bra 	$L__BB1_135;
	and.b16  	%rs375, %rs74, 255;
	setp.lt.u16 	%p90, %rs106, %rs375;
	@%p90 bra 	$L__BB1_138;
	ld.global.nc.u8 	%rs376, [%rd6+11];
	cvt.u16.u8 	%rs107, %rs376;
	and.b16  	%rs377, %rs75, 255;
	setp.gt.u16 	%p91, %rs107, %rs377;
	@%p91 bra 	$L__BB1_135;
	and.b16  	%rs378, %rs75, 255;
	setp.lt.u16 	%p92, %rs107, %rs378;
	@%p92 bra 	$L__BB1_138;
	ld.global.nc.u8 	%rs379, [%rd6+12];
	cvt.u16.u8 	%rs108, %rs379;
	setp.gt.u16 	%p93, %rs108, %rs76;
	@%p93 bra 	$L__BB1_135;
	setp.lt.u16 	%p94, %rs108, %rs76;
	@%p94 bra 	$L__BB1_138;
	ld.global.nc.u8 	%rs380, [%rd6+13];
	cvt.u16.u8 	%rs109, %rs380;
	and.b16  	%rs381, %rs77, 255;
	setp.gt.u16 	%p95, %rs109, %rs381;
	@%p95 bra 	$L__BB1_135;
	and.b16  	%rs382, %rs77, 255;
	setp.lt.u16 	%p96, %rs109, %rs382;
	@%p96 bra 	$L__BB1_138;
	ld.global.nc.u8 	%rs383, [%rd6+14];
	cvt.u16.u8 	%rs110, %rs383;
	and.b16  	%rs384, %rs78, 255;
	setp.gt.u16 	%p97, %rs110, %rs384;
	@%p97 bra 	$L__BB1_135;
	and.b16  	%rs385, %rs78, 255;
	setp.lt.u16 	%p98, %rs110, %rs385;
	@%p98 bra 	$L__BB1_138;
	ld.global.nc.u8 	%rs386, [%rd6+15];
	cvt.u16.u8 	%rs111, %rs386;
	and.b16  	%rs387, %rs79, 255;
	setp.gt.u16 	%p99, %rs111, %rs387;
	@%p99 bra 	$L__BB1_135;
	and.b16  	%rs388, %rs79, 255;
	setp.lt.u16 	%p100, %rs111, %rs388;
	@%p100 bra 	$L__BB1_138;
	ld.global.nc.u8 	%rs389, [%rd6+16];
	cvt.u16.u8 	%rs112, %rs389;
	setp.gt.u16 	%p101, %rs112, %rs80;
	@%p101 bra 	$L__BB1_135;
	setp.lt.u16 	%p102, %rs112, %rs80;
	@%p102 bra 	$L__BB1_138;
	ld.global.nc.u8 	%rs390, [%rd6+17];
	cvt.u16.u8 	%rs113, %rs390;
	and.b16  	%rs391, %rs81, 255;
	setp.gt.u16 	%p103, %rs113, %rs391;
	@%p103 bra 	$L__BB1_135;
	and.b16  	%rs392, %rs81, 255;
	setp.lt.u16 	%p104, %rs113, %rs392;
	@%p104 bra 	$L__BB1_138;
	ld.global.nc.u8 	%rs393, [%rd6+18];
	cvt.u16.u8 	%rs114, %rs393;
	and.b16  	%rs394, %rs82, 255;
	setp.gt.u16 	%p105, %rs114, %rs394;
	@%p105 bra 	$L__BB1_135;
	and.b16  	%rs395, %rs82, 255;
	setp.lt.u16 	%p106, %rs114, %rs395;
	@%p106 bra 	$L__BB1_138;
	ld.global.nc.u8 	%rs396, [%rd6+19];
	cvt.u16.u8 	%rs115, %rs396;
	and.b16  	%rs397, %rs83, 255;
	setp.gt.u16 	%p107, %rs115, %rs397;
	@%p107 bra 	$L__BB1_135;
	and.b16  	%rs398, %rs83, 255;
	setp.lt.u16 	%p108, %rs115, %rs398;
	@%p108 bra 	$L__BB1_138;
	ld.global.nc.u8 	%rs399, [%rd6+20];
	cvt.u16.u8 	%rs116, %rs399;
	setp.gt.u16 	%p109, %rs116, %rs84;
	@%p109 bra 	$L__BB1_135;
	setp.lt.u16 	%p110, %rs116, %rs84;
	@%p110 bra 	$L__BB1_138;
	ld.global.nc.u8 	%rs400, [%rd6+21];
	cvt.u16.u8 	%rs117, %rs400;
	and.b16  	%rs401, %rs85, 255;
	setp.gt.u16 	%p111, %rs117, %rs401;
	@%p111 bra 	$L__BB1_135;
	and.b16  	%rs402, %rs85, 255;
	setp.lt.u16 	%p112, %rs117, %rs402;
	@%p112 bra 	$L__BB1_138;
	ld.global.nc.u8 	%rs403, [%rd6+22];
	cvt.u16.u8 	%rs118, %rs403;
	and.b16  	%rs404, %rs86, 255;
	setp.gt.u16 	%p113, %rs118, %rs404;
	@%p113 bra 	$L__BB1_135;
	and.b16  	%rs405, %rs86, 255;
	setp.lt.u16 	%p114, %rs118, %rs405;
	@%p114 bra 	$L__BB1_138;
	ld.global.nc.u8 	%rs406, [%rd6+23];
	cvt.u16.u8 	%rs119, %rs406;
	and.b16  	%rs407, %rs87, 255;
	setp.gt.u16 	%p115, %rs119, %rs407;
	@%p115 bra 	$L__BB1_135;
	and.b16  	%rs408, %rs87, 255;
	setp.lt.u16 	%p116, %rs119, %rs408;
	@%p116 bra 	$L__BB1_138;
	ld.global.nc.u8 	%rs409, [%rd6+24];
	cvt.u16.u8 	%rs120, %rs409;
	setp.gt.u16 	%p117, %rs120, %rs88;
	@%p117 bra 	$L__BB1_135;
	setp.lt.u16 	%p118, %rs120, %rs88;
	@%p118 bra 	$L__BB1_138;
	ld.global.nc.u8 	%rs410, [%rd6+25];
	cvt.u16.u8 	%rs121, %rs410;
	and.b16  	%rs411, %rs89, 255;
	setp.gt.u16 	%p119, %rs121, %rs411;
	@%p119 bra 	$L__BB1_135;
	and.b16  	%rs412, %rs89, 255;
	setp.lt.u16 	%p120, %rs121, %rs412;
	@%p120 bra 	$L__BB1_138;
	ld.global.nc.u8 	%rs413, [%rd6+26];
	cvt.u16.u8 	%rs122, %rs413;
	and.b16  	%rs414, %rs90, 255;
	setp.gt.u16 	%p121, %rs122, %rs414;
	@%p121 bra 	$L__BB1_135;
	and.b16  	%rs415, %rs90, 255;
	setp.lt.u16 	%p122, %rs122, %rs415;
	@%p122 bra 	$L__BB1_138;
	ld.global.nc.u8 	%rs416, [%rd6+27];
	cvt.u16.u8 	%rs123, %rs416;
	and.b16  	%rs417, %rs91, 255;
	setp.gt.u16 	%p123, %rs123, %rs417;
	@%p123 bra 	$L__BB1_135;
	and.b16  	%rs418, %rs91, 255;
	setp.lt.u16 	%p124, %rs123, %rs418;
	@%p124 bra 	$L__BB1_138;
	ld.global.nc.u8 	%rs419, [%rd6+28];
	cvt.u16.u8 	%rs124, %rs419;
	setp.gt.u16 	%p125, %rs124, %rs92;
	@%p125 bra 	$L__BB1_135;
	setp.lt.u16 	%p126, %rs124, %rs92;
	@%p126 bra 	$L__BB1_138;
	ld.global.nc.u8 	%rs420, [%rd6+29];
	cvt.u16.u8 	%rs125, %rs420;
	and.b16  	%rs421, %rs93, 255;
	setp.gt.u16 	%p127, %rs125, %rs421;
	@%p127 bra 	$L__BB1_135;
	and.b16  	%rs422, %rs93, 255;
	setp.lt.u16 	%p128, %rs125, %rs422;
	@%p128 bra 	$L__BB1_138;
	ld.global.nc.u8 	%rs423, [%rd6+30];
	cvt.u16.u8 	%rs126, %rs423;
	and.b16  	%rs424, %rs94, 255;
	setp.gt.u16 	%p129, %rs126, %rs424;
	@%p129 bra 	$L__BB1_135;
	and.b16  	%rs425, %rs94, 255;
	setp.lt.u16 	%p130, %rs126, %rs425;
	@%p130 bra 	$L__BB1_138;
	ld.global.nc.u8 	%rs426, [%rd6+31];
	cvt.u16.u8 	%rs427, %rs426;
	and.b16  	%rs428, %rs95, 255;
	setp.lt.u16 	%p131, %rs427, %rs428;
	@%p131 bra 	$L__BB1_138;
$L__BB1_135:
	ld.param.u64 	%rd71, [sha256d_scan_kernel_param_7];
	ld.param.u32 	%r30786, [sha256d_scan_kernel_param_6];
	setp.eq.s32 	%p132, %r30786, 0;
	cvta.to.global.u64 	%rd35, %rd71;
	atom.global.add.u32 	%r23, [%rd35], 1;
	mov.b64 	%rd80, 0;
	@%p132 bra 	$L__BB1_137;
	ld.param.u32 	%r30787, [sha256d_scan_kernel_param_6];
	rem.u32 	%r15344, %r23, %r30787;
	cvt.u64.u32 	%rd80, %r15344;
$L__BB1_137:
	ld.param.u64 	%rd75, [sha256d_scan_kernel_param_8];
	ld.param.u64 	%rd67, [sha256d_scan_kernel_param_5];
	cvta.to.global.u64 	%rd36, %rd75;
	mad.lo.s64 	%rd37, %rd80, 48, %rd36;
	st.global.u32 	[%rd37], %r17;
	cvt.u32.u16 	%r15345, %rs67;
	cvt.u32.u16 	%r15346, %rs66;
	prmt.b32 	%r15347, %r15346, %r15345, 0x3340U;
	cvt.u32.u16 	%r15348, %rs65;
	cvt.u32.u16 	%r15349, %rs64;
	prmt.b32 	%r15350, %r15349, %r15348, 0x3340U;
	prmt.b32 	%r15351, %r15350, %r15347, 0x5410U;
	st.global.u32 	[%rd37+4], %r15351;
	cvt.u32.u16 	%r15352, %rs75;
	cvt.u32.u16 	%r15353, %rs74;
	prmt.b32 	%r15354, %r15353, %r15352, 0x3340U;
	cvt.u32.u16 	%r15355, %rs73;
	cvt.u32.u16 	%r15356, %rs72;
	prmt.b32 	%r15357, %r15356, %r15355, 0x3340U;
	prmt.b32 	%r15358, %r15357, %r15354, 0x5410U;
	cvt.u32.u16 	%r15359, %rs71;
	cvt.u32.u16 	%r15360, %rs70;
	prmt.b32 	%r15361, %r15360, %r15359, 0x3340U;
	cvt.u32.u16 	%r15362, %rs69;
	cvt.u32.u16 	%r15363, %rs68;
	prmt.b32 	%r15364, %r15363, %r15362, 0x3340U;
	prmt.b32 	%r15365, %r15364, %r15361, 0x5410U;
	st.global.v2.b32 	[%rd37+8], {%r15365, %r15358};
	cvt.u32.u16 	%r15366, %rs83;
	cvt.u32.u16 	%r15367, %rs82;
	prmt.b32 	%r15368, %r15367, %r15366, 0x3340U;
	cvt.u32.u16 	%r15369, %rs81;
	cvt.u32.u16 	%r15370, %rs80;
	prmt.b32 	%r15371, %r15370, %r15369, 0x3340U;
	prmt.b32 	%r15372, %r15371, %r15368, 0x5410U;
	cvt.u32.u16 	%r15373, %rs79;
	cvt.u32.u16 	%r15374, %rs78;
	prmt.b32 	%r15375, %r15374, %r15373, 0x3340U;
	cvt.u32.u16 	%r15376, %rs77;
	cvt.u32.u16 	%r15377, %rs76;
	prmt.b32 	%r15378, %r15377, %r15376, 0x3340U;
	prmt.b32 	%r15379, %r15378, %r15375, 0x5410U;
	st.global.v2.b32 	[%rd37+16], {%r15379, %r15372};
	cvt.u32.u16 	%r15380, %rs91;
	cvt.u32.u16 	%r15381, %rs90;
	prmt.b32 	%r15382, %r15381, %r15380, 0x3340U;
	cvt.u32.u16 	%r15383, %rs89;
	cvt.u32.u16 	%r15384, %rs88;
	prmt.b32 	%r15385, %r15384, %r15383, 0x3340U;
	prmt.b32 	%r15386, %r15385, %r15382, 0x5410U;
	cvt.u32.u16 	%r15387, %rs87;
	cvt.u32.u16 	%r15388, %rs86;
	prmt.b32 	%r15389, %r15388, %r15387, 0x3340U;
	cvt.u32.u16 	%r15390, %rs85;
	cvt.u32.u16 	%r15391, %rs84;
	prmt.b32 	%r15392, %r15391, %r15390, 0x3340U;
	prmt.b32 	%r15393, %r15392, %r15389, 0x5410U;
	st.global.v2.b32 	[%rd37+24], {%r15393, %r15386};
	cvt.u32.u16 	%r15394, %rs95;
	cvt.u32.u16 	%r15395, %rs94;
	prmt.b32 	%r15396, %r15395, %r15394, 0x3340U;
	cvt.u32.u16 	%r15397, %rs93;
	cvt.u32.u16 	%r15398, %rs92;
	prmt.b32 	%r15399, %r15398, %r15397, 0x3340U;
	prmt.b32 	%r15400, %r15399, %r15396, 0x5410U;
	st.global.u32 	[%rd37+32], %r15400;
	st.global.u64 	[%rd37+40], %rd67;
$L__BB1_138:
	ld.param.u32 	%r30781, [sha256d_scan_kernel_param_4];
	add.s64 	%rd38, %rd78, 2;
	cvt.u64.u32 	%rd39, %r30781;
	setp.ge.u64 	%p133, %rd38, %rd39;
	@%p133 bra 	$L__BB1_272;
	ld.param.u32 	%r30776, [sha256d_scan_kernel_param_3];
	ld.param.u64 	%rd62, [sha256d_scan_kernel_param_1];
	ld.param.u64 	%rd58, [sha256d_scan_kernel_param_0];
	cvt.u32.u64 	%r20009, %rd78;
	add.s32 	%r20010, %r20009, %r30776;
	add.s32 	%r24, %r20010, 2;
	cvta.to.global.u64 	%rd40, %rd62;
	cvta.to.global.u64 	%rd41, %rd58;
	ld.global.nc.u32 	%r16182, [%rd41];
	ld.global.nc.u8 	%rs429, [%rd40];
	cvt.u32.u8 	%r20011, %rs429;
	shl.b32 	%r20012, %r20011, 24;
	or.b32  	%r20013, %r11, %r20012;
	or.b32  	%r20014, %r20013, %r12;
	or.b32  	%r20015, %r20014, %r13;
	prmt.b32 	%r15447, %r24, 0, 291;
	mov.b32 	%r17927, 0;
	mov.b32 	%r18460, 17;
	// begin inline asm
	shf.r.wrap.b32 %r15401, %r17927, %r17927, %r18460;
	// end inline asm
	mov.b32 	%r18464, 19;
	// begin inline asm
	shf.r.wrap.b32 %r15405, %r17927, %r17927, %r18464;
	// end inline asm
	xor.b32  	%r20016, %r15401, %r15405;
	mov.b32 	%r18468, 7;
	// begin inline asm
	shf.r.wrap.b32 %r15409, %r52, %r52, %r18468;
	// end inline asm
	mov.b32 	%r18472, 18;
	// begin inline asm
	shf.r.wrap.b32 %r15413, %r52, %r52, %r18472;
	// end inline asm
	xor.b32  	%r20017, %r15409, %r15413;
	xor.b32  	%r20018, %r20017, %r18;
	add.s32 	%r20019, %r20016, %r20015;
	add.s32 	%r15655, %r20019, %r20018;
	mov.b32 	%r15639, 640;
	// begin inline asm
	shf.r.wrap.b32 %r15417, %r15639, %r15639, %r18460;
	// end inline asm
	// begin inline asm
	shf.r.wrap.b32 %r15421, %r15639, %r15639, %r18464;
	// end inline asm
	xor.b32  	%r20020, %r15417, %r15421;
	// begin inline asm
	shf.r.wrap.b32 %r15425, %r68, %r68, %r18468;
	// end inline asm
	// begin inline asm
	shf.r.wrap.b32 %r15429, %r68, %r68, %r18472;
	// end inline asm
	xor.b32  	%r20021, %r15425, %r15429;
	xor.b32  	%r20022, %r20021, %r19;
	add.s32 	%r20023, %r20020, %r52;
	add.s32 	%r15671, %r20023, %r20022;
	// begin inline asm
	shf.r.wrap.b32 %r15433, %r15655, %r15655, %r18460;
	// end inline asm
	// begin inline asm
	shf.r.wrap.b32 %r15437, %r15655, %r15655, %r18464;
	// end inline asm
	shr.u32 	%r20024, %r15655, 10;
	xor.b32  	%r20025, %r20024, %r15433;
	xor.b32  	%r20026, %r20025, %r15437;
	// begin inline asm
	shf.r.wrap.b32 %r15441, %r15447, %r15447, %r18468;
	// end inline asm
	// begin inline asm
	shf.r.wrap.b32 %r15445, %r15447, %r15447, %r18472;
	// end inline asm
	shr.u32 	%r20027, %r15447, 3;
	xor.b32  	%r20028, %r20027, %r15441;
	xor.b32  	%r20029, %r20028, %r15445;
	add.s32 	%r20030, %r20026, %r68;
	add.s32 	%r15687, %r20030, %r20029;
	// begin inline asm
	shf.r.wrap.b32 %r15449, %r15671, %r15671, %r18460;
	// end inline asm
	// begin inline asm
	shf.r.wrap.b32 %r15453, %r15671, %r15671, %r18464;
	// end inline asm
	shr.u32 	%r20031, %r15671, 10;
	xor.b32  	%r20032, %r20031, %r15449;
	xor.b32  	%r20033, %r20032, %r15453;
	mov.b32 	%r17831, -2147483648;
	// begin inline asm
	shf.r.wrap.b32 %r15457, %r17831, %r17831, %r18468;
	// end inline asm
	// begin inline asm
	shf.r.wrap.b32 %r15461, %r17831, %r17831, %r18472;
	// end inline asm
	xor.b32  	%r20034, %r15457, %r15461;
	xor.b32  	%r20035, %r20034, 268435456;
	add.s32 	%r20036, %r20033, %r15447;
	add.s32 	%r15703, %r20036, %r20035;
	// begin inline asm
	shf.r.wrap.b32 %r15465, %r15687, %r15687, %r18460;
	// end inline asm
	// begin inline asm
	shf.r.wrap.b32 %r15469, %r15687, %r15687, %r18464;
	// end inline asm
	shr.u32 	%r20037, %r15687, 10;
	xor.b32  	%r20038, %r20037, %r15465;
	xor.b32  	%r20039, %r20038, %r15469;
	// begin inline asm
	shf.r.wrap.b32 %r15473, %r17927, %r17927, %r18468;
	// end inline asm
	// begin inline asm
	shf.r.wrap.b32 %r15477, %r17927, %r17927, %r18472;
	// end inline asm
	xor.b32  	%r20040, %r15473, %r15477;
	add.s32 	%r20041, %r20040, %r20039;
	add.s32 	%r15498, %r20041, -2147483648;
	// begin inline asm
	shf.r.wrap.b32 %r15481, %r15703, %r15703, %r18460;
	// end inline asm
	// begin inline asm
	shf.r.wrap.b32 %r15485, %r15703, %r15703, %r18464;
	// end inline asm
	shr.u32 	%r20042, %r15703, 10;
	xor.b32  	%r20043, %r20042, %r15481;
	xor.b32  	%r20044, %r20043, %r15485;
	// begin inline asm
	shf.r.wrap.b32 %r15489, %r17927, %r17927, %r18468;
	// end inline asm
	// begin inline asm
	shf.r.wrap.b32 %r15493, %r17927, %r17927, %r18472;
	// end inline asm
	xor.b32  	%r20045, %r15489, %r15493;
	add.s32 	%r15735, %r20044, %r20045;
	// begin inline asm
	shf.r.wrap.b32 %r15497, %r15498, %r15498, %r18460;
	// end inline asm
	// begin inline asm
	shf.r.wrap.b32 %r15501, %r15498, %r15498, %r18464;
	// end inline asm
	shr.u32 	%r20046, %r15498, 10;
	xor.b32  	%r20047, %r20046, %r15497;
	xor.b32  	%r20048, %r20047, %r15501;
	// begin inline asm
	shf.r.wrap.b32 %r15505, %r17927, %r17927, %r18468;
	// end inline asm
	// begin inline asm
	shf.r.wrap.b32 %r15509, %r17927, %r17927, %r18472;
	// end inline asm
	xor.b32  	%r20049, %r15505, %r15509;
	add.s32 	%r20050, %r20048, %r20049;
	add.s32 	%r15530, %r20050, 640;
	// begin inline asm
	shf.r.wrap.b32 %r15513, %r15735, %r15735, %r18460;
	// end inline asm
	// begin inline asm
	shf.r.wrap.b32 %r15517, %r15735, %r15735, %r18464;
	// end inline asm
	shr.u32 	%r20051, %r15735, 10;
	xor.b32  	%r20052, %r20051, %r15513;
	xor.b32  	%r20053, %r20052, %r15517;
	add.s32 	%r20054, %r20053, %r15655;
	// begin inline asm
	shf.r.wrap.b32 %r15521, %r17927, %r17927, %r18468;
	// end inline asm
	// begin inline asm
	shf.r.wrap.b32 %r15525, %r17927, %r17927, %r18472;
	// end inline asm
	xor.b32  	%r20055, %r15521, %r15525;
	add.s32 	%r15767, %r20054, %r20055;
	// begin inline asm
	shf.r.wrap.b32 %r15529, %r15530, %r15530, %r18460;
	// end inline asm
	// begin inline asm
	shf.r.wrap.b32 %r15533, %r15530, %r15530, %r18464;
	// end inline asm
	shr.u32 	%r20056, %r15530, 10;
	xor.b32  	%r20057, %r20056, %r15529;
	xor.b32  	%r20058, %r20057, %r15533;
	add.s32 	%r20059, %r20058, %r15671;
	// begin inline asm
	shf.r.wrap.b32 %r15537, %r17927, %r17927, %r18468;
	// end inline asm
	// begin inline asm
	shf.r.wrap.b32 %r15541, %r17927, %r17927, %r18472;
	// end inline asm
	xor.b32  	%r20060, %r15537, %r15541;
	add.s32 	%r15783, %r20059, %r20060;
	// begin inline asm
	shf.r.wrap.b32 %r15545, %r15767, %r15767, %r18460;
	// end inline asm
	// begin inline asm
	shf.r.wrap.b32 %r15549, %r15767, %r15767, %r18464;
	// end inline asm
	shr.u32 	%r20061, %r15767, 10;
	xor.b32  	%r20062, %r20061, %r15545;
	xor.b32  	%r20063, %r20062, %r15549;
	add.s32 	%r20064, %r20063, %r15687;
	// begin inline asm
	shf.r.wrap.b32 %r15553, %r17927, %r17927, %r18468;
	// end inline asm
	// begin inline asm
	shf.r.wrap.b32 %r15557, %r17927, %r17927, %r18472;
	// end inline asm
	xor.b32  	%r20065, %r15553, %r15557;
	add.s32 	%r15799, %r20064, %r20065;
	// begin inline asm
	shf.r.wrap.b32 %r15561, %r15783, %r15783, %r18460;
	// end inline asm
	// begin inline asm
	shf.r.wrap.b32 %r15565, %r15783, %r15783, %r18464;
	// end inline asm
	shr.u32 	%r20066, %r15783, 10;
	xor.b32  	%r20067, %r20066, %r15561;
	xor.b32  	%r20068, %r20067, %r15565;
	add.s32 	%r20069, %r20068, %r15703;
	// begin inline asm
	shf.r.wrap.b32 %r15569, %r17927, %r17927, %r18468;
	// end inline asm
	// begin inline asm
	shf.r.wrap.b32 %r15573, %r17927, %r17927, %r18472;
	// end inline asm
	xor.b32  	%r20070, %r15569, %r15573;
	add.s32 	%r15815, %r20069, %r20070;
	// begin inline asm
	shf.r.wrap.b32 %r15577, %r15799, %r15799, %r18460;
	// end inline asm
	// begin inline asm
	shf.r.wrap.b32 %r15581, %r15799, %r15799, %r18464;
	// end inline asm
	shr.u32 	%r20071, %r15799, 10;
	xor.b32  	%r20072, %r20071, %r15577;
	xor.b32  	%r20073, %r20072, %r15581;
	add.s32 	%r20074, %r20073, %r15498;
	// begin inline asm
	shf.r.wrap.b32 %r15585, %r17927, %r17927, %r18468;
	// end inline asm
	// begin inline asm
	shf.r.wrap.b32 %r15589, %r17927, %r17927, %r18472;
	// end inline asm
	xor.b32  	%r20075, %r15585, %r15589;
	add.s32 	%r15831, %r20074, %r20075;
	// begin inline asm
	shf.r.wrap.b32 %r15593, %r15815, %r15815, %r18460;
	// end inline asm
	// begin inline asm
	shf.r.wrap.b32 %r15597, %r15815, %r15815, %r18464;
	// end inline asm
	shr.u32 	%r20076, %r15815, 10;
	xor.b32  	%r20077, %r20076, %r15593;
	xor.b32  	%r20078, %r20077, %r15597;
	add.s32 	%r20079, %r20078, %r15735;
	// begin inline asm
	shf.r.wrap.b32 %r15601, %r17927, %r17927, %r18468;
	// end inline asm
	// begin inline asm
	shf.r.wrap.b32 %r15605, %r17927, %r17927, %r18472;
	// end inline asm
	xor.b32  	%r20080, %r15601, %r15605;
	add.s32 	%r15847, %r20079, %r20080;
	// begin inline asm
	shf.r.wrap.b32 %r15609, %r15831, %r15831, %r18460;
	// end inline asm
	// begin inline asm
	shf.r.wrap.b32 %r15613, %r15831, %r15831, %r18464;
	// end inline asm
	shr.u32 	%r20081, %r15831, 10;
	xor.b32  	%r20082, %r20081, %r15609;
	xor.b32  	%r20083, %r20082, %r15613;
	add.s32 	%r20084, %r20083, %r15530;
	// begin inline asm
	shf.r.wrap.b32 %r15617, %r17927, %r17927, %r18468;
	// end inline asm
	// begin inline asm
	shf.r.wrap.b32 %r15621, %r17927, %r17927, %r18472;
	// end inline asm
	xor.b32  	%r20085, %r15617, %r15621;
	add.s32 	%r15863, %r20084, %r20085;
	// begin inline asm
	shf.r.wrap.b32 %r15625, %r15847, %r15847, %r18460;
	// end inline asm
	// begin inline asm
	shf.r.wrap.b32 %r15629, %r15847, %r15847, %r18464;
	// end inline asm
	shr.u32 	%r20086, %r15847, 10;
	xor.b32  	%r20087, %r20086, %r15625;
	xor.b32  	%r20088, %r20087, %r15629;
	add.s32 	%r20089, %r20088, %r15767;
	// begin inline asm
	shf.r.wrap.b32 %r15633, %r15639, %r15639, %r18468;
	// end inline asm
	// begin inline asm
	shf.r.wrap.b32 %r15637, %r15639, %r15639, %r18472;
	// end inline asm
	xor.b32  	%r20090, %r15633, %r15637;
	xor.b32  	%r20091, %r20090, 80;
	add.s32 	%r15879, %r20089, %r20091;
	// begin inline asm
	shf.r.wrap.b32 %r15641, %r15863, %r15863, %r18460;
	// end inline asm
	// begin inline asm
	shf.r.wrap.b32 %r15645, %r15863, %r15863, %r18464;
	// end inline asm
	shr.u32 	%r20092, %r15863, 10;
	xor.b32  	%r20093, %r20092, %r15641;
	xor.b32  	%r20094, %r20093, %r15645;
	add.s32 	%r20095, %r20094, %r15783;
	// begin inline asm
	shf.r.wrap.b32 %r15649, %r15655, %r15655, %r18468;
	// end inline asm
	// begin inline asm
	shf.r.wrap.b32 %r15653, %r15655, %r15655, %r18472;
	// end inline asm
	shr.u32 	%r20096, %r15655, 3;
	xor.b32  	%r20097, %r20096, %r15649;
	xor.b32  	%r20098, %r20097, %r15653;
	add.s32 	%r20099, %r20095, %r20098;
	add.s32 	%r15674, %r20099, 640;
	// begin inline asm
	shf.r.wrap.b32 %r15657, %r15879, %r15879, %r18460;
	// end inline asm
	// begin inline asm
	shf.r.wrap.b32 %r15661, %r15879, %r15879, %r18464;
	// end inline asm
	shr.u32 	%r20100, %r15879, 10;
	xor.b32  	%r20101, %r20100, %r15657;
	xor.b32  	%r20102, %r20101, %r15661;
	add.s32 	%r20103, %r20102, %r15799;
	// begin inline asm
	shf.r.wrap.b32 %r15665, %r15671, %r15671, %r18468;
	// end inline asm
	// begin inline asm
	shf.r.wrap.b32 %r15669, %r15671, %r15671, %r18472;
	// end inline asm
	shr.u32 	%r20104, %r15671, 3;
	xor.b32  	%r20105, %r20104, %r15665;
	xor.b32  	%r20106, %r20105, %r15669;
	add.s32 	%r20107, %r20103, %r15655;
	add.s32 	%r15911, %r20107, %r20106;
	// begin inline asm
	shf.r.wrap.b32 %r15673, %r15674, %r15674, %r18460;
	// end inline asm
	// begin inline asm
	shf.r.wrap.b32 %r15677, %r15674, %r15674, %r18464;
	// end inline asm
	shr.u32 	%r20108, %r15674, 10;
	xor.b32  	%r20109, %r20108, %r15673;
	xor.b32  	%r20110, %r20109, %r15677;
	add.s32 	%r20111, %r20110, %r15815;
	// begin inline asm
	shf.r.wrap.b32 %r15681, %r15687, %r15687, %r18468;
	// end inline asm
	// begin inline asm
	shf.r.wrap.b32 %r15685, %r15687, %r15687, %r18472;
	// end inline asm
	shr.u32 	%r20112, %r15687, 3;
	xor.b32  	%r20113, %r20112, %r15681;
	xor.b32  	%r20114, %r20113, %r15685;
	add.s32 	%r20115, %r20111, %r15671;
	add.s32 	%r15927, %r20115, %r20114;
	// begin inline asm
	shf.r.wrap.b32 %r15689, %r15911, %r15911, %r18460;
	// end inline asm
	// begin inline asm
	shf.r.wrap.b32 %r15693, %r15911, %r15911, %r18464;
	// end inline asm
	shr.u32 	%r20116, %r15911, 10;
	xor.b32  	%r20117, %r20116, %r15689;
	xor.b32  	%r20118, %r20117, %r15693;
	add.s32 	%r20119, %r20118, %r15831;
	// begin inline asm
	shf.r.wrap.b32 %r15697, %r15703, %r15703, %r18468;
	// end inline asm
	// begin inline asm
	shf.r.wrap.b32 %r15701, %r15703, %r15703, %r18472;
	// end inline asm
	shr.u32 	%r20120, %r15703, 3;
	xor.b32  	%r20121, %r20120, %r15697;
	xor.b32  	%r20122, %r20121, %r15701;
	add.s32 	%r20123, %r20119, %r15687;
	add.s32 	%r15943, %r20123, %r20122;
	// begin inline asm
	shf.r.wrap.b32 %r15705, %r15927, %r15927, %r18460;
	// end inline asm
	// begin inline asm
	shf.r.wrap.b32 %r15709, %r15927, %r15927, %r18464;
	// end inline asm
	shr.u32 	%r20124, %r15927, 10;
	xor.b32  	%r20125, %r20124, %r15705;
	xor.b32  	%r20126, %r20125, %r15709;
	add.s32 	%r20127, %r20126, %r15847;
	// begin inline asm
	shf.r.wrap.b32 %r15713, %r15498, %r15498, %r18468;
	// end inline asm
	// begin inline asm
	shf.r.wrap.b32 %r15717, %r15498, %r15498, %r18472;
	// end inline asm
	shr.u32 	%r20128, %r15498, 3;
	xor.b32  	%r20129, %r20128, %r15713;
	xor.b32  	%r20130, %r20129, %r15717;
	add.s32 	%r20131, %r20127, %r15703;
	add.s32 	%r15959, %r20131, %r20130;
	// begin inline asm
	shf.r.wrap.b32 %r15721, %r15943, %r15943, %r18460;
	// end inline asm
	// begin inline asm
	shf.r.wrap.b32 %r15725, %r15943, %r15943, %r18464;
	// end inline asm
	shr.u32 	%r20132, %r15943, 10;
	xor.b32  	%r20133, %r20132, %r15721;
	xor.b32  	%r20134, %r20133, %r15725;
	add.s32 	%r20135, %r20134, %r15863;
	// begin inline asm
	shf.r.wrap.b32 %r15729, %r15735, %r15735, %r18468;
	// end inline asm
	// begin inline asm
	shf.r.wrap.b32 %r15733, %r15735, %r15735, %r18472;
	// end inline asm
	shr.u32 	%r20136, %r15735, 3;
	xor.b32  	%r20137, %r20136, %r15729;
	xor.b32  	%r20138, %r20137, %r15733;
	add.s32 	%r20139, %r20135, %r15498;
	add.s32 	%r15975, %r20139, %r20138;
	// begin inline asm
	shf.r.wrap.b32 %r15737, %r15959, %r15959, %r18460;
	// end inline asm
	// begin inline asm
	shf.r.wrap.b32 %r15741, %r15959, %r15959, %r18464;
	// end inline asm
	shr.u32 	%r20140, %r15959, 10;
	xor.b32  	%r20141, %r20140, %r15737;
	xor.b32  	%r20142, %r20141, %r15741;
	add.s32 	%r20143, %r20142, %r15879;
	// begin inline asm
	shf.r.wrap.b32 %r15745, %r15530, %r15530, %r18468;
	// end inline asm
	// begin inline asm
	shf.r.wrap.b32 %r15749, %r15530, %r15530, %r18472;
	// end inline asm
	shr.u32 	%r20144, %r15530, 3;
	xor.b32  	%r20145, %r20144, %r15745;
	xor.b32  	%r20146, %r20145, %r15749;
	add.s32 	%r20147, %r20143, %r15735;
	add.s32 	%r15991, %r20147, %r20146;
	// begin inline asm
	shf.r.wrap.b32 %r15753, %r15975, %r15975, %r18460;
	// end inline asm
	// begin inline asm
	shf.r.wrap.b32 %r15757, %r15975, %r15975, %r18464;
	// end inline asm
	shr.u32 	%r20148, %r15975, 10;
	xor.b32  	%r20149, %r20148, %r15753;
	xor.b32  	%r20150, %r20149, %r15757;
	add.s32 	%r20151, %r20150, %r15674;
	// begin inline asm
	shf.r.wrap.b32 %r15761, %r15767, %r15767, %r18468;
	// end inline asm
	// begin inline asm
	shf.r.wrap.b32 %r15765, %r15767, %r15767, %r18472;
	// end inline asm
	shr.u32 	%r20152, %r15767, 3;
	xor.b32  	%r20153, %r20152, %r15761;
	xor.b32  	%r20154, %r20153, %r15765;
	add.s32 	%r20155, %r20151, %r15530;
	add.s32 	%r16007, %r20155, %r20154;
	// begin inline asm
	shf.r.wrap.b32 %r15769, %r15991, %r15991, %r18460;
	// end inline asm
	// begin inline asm
	shf.r.wrap.b32 %r15773, %r15991, %r15991, %r18464;
	// end inline asm
	shr.u32 	%r20156, %r15991, 10;
	xor.b32  	%r20157, %r20156, %r15769;
	xor.b32  	%r20158, %r20157, %r15773;
	add.s32 	%r20159, %r20158, %r15911;
	// begin inline asm
	shf.r.wrap.b32 %r15777, %r15783, %r15783, %r18468;
	// end inline asm
	// begin inline asm
	shf.r.wrap.b32 %r15781, %r15783, %r15783, %r18472;
	// end inline asm
	shr.u32 	%r20160, %r15783, 3;
	xor.b32  	%r20161, %r20160, %r15777;
	xor.b32  	%r20162, %r20161, %r15781;
	add.s32 	%r20163, %r20159, %r15767;
	add.s32 	%r16023, %r20163, %r20162;
	// begin inline asm
	shf.r.wrap.b32 %r15785, %r16007, %r16007, %r18460;
	// end inline asm
	// begin inline asm
	shf.r.wrap.b32 %r15789, %r16007, %r16007, %r18464;
	// end inline asm
	shr.u32 	%r20164, %r16007, 10;
	xor.b32  	%r20165, %r20164, %r15785;
	xor.b32  	%r20166, %r20165, %r15789;
	add.s32 	%r20167, %r20166, %r15927;
	// begin inline asm
	shf.r.wrap.b32 %r15793, %r15799, %r15799, %r18468;
	// end inline asm
	// begin inline asm
	shf.r.wrap.b32 %r15797, %r15799, %r15799, %r18472;
	// end inline asm
	shr.u32 	%r20168, %r15799, 3;
	xor.b32  	%r20169, %r20168, %r15793;
	xor.b32  	%r20170, %r20169, %r15797;
	add.s32 	%r20171, %r20167, %r15783;
	add.s32 	%r16039, %r20171, %r20170;
	// begin inline asm
	shf.r.wrap.b32 %r15801, %r16023, %r16023, %r18460;
	// end inline asm
	// begin inline asm
	shf.r.wrap.b32 %r15805, %r16023, %r16023, %r18464;
	// end inline asm
	shr.u32 	%r20172, %r16023, 10;
	xor.b32  	%r20173, %r20172, %r15801;
	xor.b32  	%r20174, %r20173, %r15805;
	add.s32 	%r20175, %r20174, %r15943;
	// begin inline asm
	shf.r.wrap.b32 %r15809, %r15815, %r15815, %r18468;
	// end inline asm
	// begin inline asm
	shf.r.wrap.b32 %r15813, %r15815, %r15815, %r18472;
	// end inline asm
	shr.u32 	%r20176, %r15815, 3;
	xor.b32  	%r20177, %r20176, %r15809;
	xor.b32  	%r20178, %r20177, %r15813;
	add.s32 	%r20179, %r20175, %r15799;
	add.s32 	%r16055, %r20179, %r20178;
	// begin inline asm
	shf.r.wrap.b32 %r15817, %r16039, %r16039, %r18460;
	// end inline asm
	// begin inline asm
	shf.r.wrap.b32 %r15821, %r16039, %r16039, %r18464;
	// end inline asm
	shr.u32 	%r20180, %r16039, 10;
	xor.b32  	%r20181, %r20180, %r15817;
	xor.b32  	%r20182, %r20181, %r15821;
	add.s32 	%r20183, %r20182, %r15959;
	// begin inline asm
	shf.r.wrap.b32 %r15825, %r15831, %r15831, %r18468;
	// end inline asm
	// begin inline asm
	shf.r.wrap.b32 %r15829, %r15831, %r15831, %r18472;
	// end inline asm
	shr.u32 	%r20184, %r15831, 3;
	xor.b32  	%r20185, %r20184, %r15825;
	xor.b32  	%r20186, %r20185, %r15829;
	add.s32 	%r20187, %r20183, %r15815;
	add.s32 	%r16071, %r20187, %r20186;
	// begin inline asm
	shf.r.wrap.b32 %r15833, %r16055, %r16055, %r18460;
	// end inline asm
	// begin inline asm
	shf.r.wrap.b32 %r15837, %r16055, %r16055, %r18464;
	// end inline asm
	shr.u32 	%r20188, %r16055, 10;
	xor.b32  	%r20189, %r20188, %r15833;
	xor.b32  	%r20190, %r20189, %r15837;
	add.s32 	%r20191, %r20190, %r15975;
	// begin inline asm
	shf.r.wrap.b32 %r15841, %r15847, %r15847, %r18468;
	// end inline asm
	// begin inline asm
	shf.r.wrap.b32 %r15845, %r15847, %r15847, %r18472;
	// end inline asm
	shr.u32 	%r20192, %r15847, 3;
	xor.b32  	%r20193, %r20192, %r15841;
	xor.b32  	%r20194, %r20193, %r15845;
	add.s32 	%r20195, %r20191, %r15831;
	add.s32 	%r16087, %r20195, %r20194;
	// begin inline asm
	shf.r.wrap.b32 %r15849, %r16071, %r16071, %r18460;
	// end inline asm
	// begin inline asm
	shf.r.wrap.b32 %r15853, %r16071, %r16071, %r18464;
	// end inline asm
	shr.u32 	%r20196, %r16071, 10;
	xor.b32  	%r20197, %r20196, %r15849;
	xor.b32  	%r20198, %r20197, %r15853;
	add.s32 	%r20199, %r20198, %r15991;
	// begin inline asm
	shf.r.wrap.b32 %r15857, %r15863, %r15863, %r18468;
	// end inline asm
	// begin inline asm
	shf.r.wrap.b32 %r15861, %r15863, %r15863, %r18472;
	// end inline asm
	shr.u32 	%r20200, %r15863, 3;
	xor.b32  	%r20201, %r20200, %r15857;
	xor.b32  	%r20202, %r20201, %r15861;
	add.s32 	%r20203, %r20199, %r15847;
	add.s32 	%r16103, %r20203, %r20202;
	// begin inline asm
	shf.r.wrap.b32 %r15865, %r16087, %r16087, %r18460;
	// end inline asm
	// begin inline asm
	shf.r.wrap.b32 %r15869, %r16087, %r16087, %r18464;
	// end inline asm
	shr.u32 	%r20204, %r16087, 10;
	xor.b32  	%r20205, %r20204, %r15865;
	xor.b32  	%r20206, %r20205, %r15869;
	add.s32 	%r20207, %r20206, %r16007;
	// begin inline asm
	shf.r.wrap.b32 %r15873, %r15879, %r15879, %r18468;
	// end inline asm
	// begin inline asm
	shf.r.wrap.b32 %r15877, %r15879, %r15879, %r18472;
	// end inline asm
	shr.u32 	%r20208, %r15879, 3;
	xor.b32  	%r20209, %r20208, %r15873;
	xor.b32  	%r20210, %r20209, %r15877;
	add.s32 	%r20211, %r20207, %r15863;
	add.s32 	%r16119, %r20211, %r20210;
	// begin inline asm
	shf.r.wrap.b32 %r15881, %r16103, %r16103, %r18460;
	// end inline asm
	// begin inline asm
	shf.r.wrap.b32 %r15885, %r16103, %r16103, %r18464;
	// end inline asm
	shr.u32 	%r20212, %r16103, 10;
	xor.b32  	%r20213, %r20212, %r15881;
	xor.b32  	%r20214, %r20213, %r15885;
	add.s32 	%r20215, %r20214, %r16023;
	// begin inline asm
	shf.r.wrap.b32 %r15889, %r15674, %r15674, %r18468;
	// end inline asm
	// begin inline asm
	shf.r.wrap.b32 %r15893, %r15674, %r15674, %r18472;
	// end inline asm
	shr.u32 	%r20216, %r15674, 3;
	xor.b32  	%r20217, %r20216, %r15889;
	xor.b32  	%r20218, %r20217, %r15893;
	add.s32 	%r20219, %r20215, %r15879;
	add.s32 	%r16135, %r20219, %r20218;
	// begin inline asm
	shf.r.wrap.b32 %r15897, %r16119, %r16119, %r18460;
	// end inline asm
	// begin inline asm
	shf.r.wrap.b32 %r15901, %r16119, %r16119, %r18464;
	// end inline asm
	shr.u32 	%r20220, %r16119, 10;
	xor.b32  	%r20221, %r20220, %r15897;
	xor.b32  	%r20222, %r20221, %r15901;
	add.s32 	%r20223, %r20222, %r16039;
	// begin inline asm
	shf.r.wrap.b32 %r15905, %r15911, %r15911, %r18468;
	// end inline asm
	// begin inline asm
	shf.r.wrap.b32 %r15909, %r15911, %r15911, %r18472;
	// end inline asm
	shr.u32 	%r20224, %r15911, 3;
	xor.b32  	%r20225, %r20224, %r15905;
	xor.b32  	%r20226, %r20225, %r15909;
	add.s32 	%r20227, %r20223, %r15674;
	add.s32 	%r16151, %r20227, %r20226;
	// begin inline asm
	shf.r.wrap.b32 %r15913, %r16135, %r16135, %r18460;
	// end inline asm
	// begin inline asm
	shf.r.wrap.b32 %r15917, %r16135, %r16135, %r18464;
	// end inline asm
	shr.u32 	%r20228, %r16135, 10;
	xor.b32  	%r20229, %r20228, %r15913;
	xor.b32  	%r20230, %r20229, %r15917;
	add.s32 	%r20231, %r20230, %r16055;
	// begin inline asm
	shf.r.wrap.b32 %r15921, %r15927, %r15927, %r18468;
	// end inline asm
	// begin inline asm
	shf.r.wrap.b32 %r15925, %r15927, %r15927, %r18472;
	// end inline asm
	shr.u32 	%r20232, %r15927, 3;
	xor.b32  	%r20233, %r20232, %r15921;
	xor.b32  	%r20234, %r20233, %r15925;
	add.s32 	%r20235, %r20231, %r15911;
	add.s32 	%r16167, %r20235, %r20234;
	// begin inline asm
	shf.r.wrap.b32 %r15929, %r16151, %r16151, %r18460;
	// end inline asm
	// begin inline asm
	shf.r.wrap.b32 %r15933, %r16151, %r16151, %r18464;
	// end inline asm
	shr.u32 	%r20236, %r16151, 10;
	xor.b32  	%r20237, %r20236, %r15929;
	xor.b32  	%r20238, %r20237, %r15933;
	add.s32 	%r20239, %r20238, %r16071;
	// begin inline asm
	shf.r.wrap.b32 %r15937, %r15943, %r15943, %r18468;
	// end inline asm
	// begin inline asm
	shf.r.wrap.b32 %r15941, %r15943, %r15943, %r18472;
	// end inline asm
	shr.u32 	%r20240, %r15943, 3;
	xor.b32  	%r20241, %r20240, %r15937;
	xor.b32  	%r20242, %r20241, %r15941;
	add.s32 	%r20243, %r20239, %r15927;
	add.s32 	%r15967, %r20243, %r20242;
	// begin inline asm
	shf.r.wrap.b32 %r15945, %r16167, %r16167, %r18460;
	// end inline asm
	// begin inline asm
	shf.r.wrap.b32 %r15949, %r16167, %r16167, %r18464;
	// end inline asm
	shr.u32 	%r20244, %r16167, 10;
	xor.b32  	%r20245, %r20244, %r15945;
	xor.b32  	%r20246, %r20245, %r15949;
	add.s32 	%r20247, %r20246, %r16087;
	// begin inline asm
	shf.r.wrap.b32 %r15953, %r15959, %r15959, %r18468;
	// end inline asm
	// begin inline asm
	shf.r.wrap.b32 %r15957, %r15959, %r15959, %r18472;
	// end inline asm
	shr.u32 	%r20248, %r15959, 3;
	xor.b32  	%r20249, %r20248, %r15953;
	xor.b32  	%r20250, %r20249, %r15957;
	add.s32 	%r20251, %r20247, %r15943;
	add.s32 	%r15983, %r20251, %r20250;
	// begin inline asm
	shf.r.wrap.b32 %r15961, %r15967, %r15967, %r18460;
	// end inline asm
	// begin inline asm
	shf.r.wrap.b32 %r15965, %r15967, %r15967, %r18464;
	// end inline asm
	shr.u32 	%r20252, %r15967, 10;
	xor.b32  	%r20253, %r20252, %r15961;
	xor.b32  	%r20254, %r20253, %r15965;
	add.s32 	%r20255, %r20254, %r16103;
	// begin inline asm
	shf.r.wrap.b32 %r15969, %r15975, %r15975, %r18468;
	// end inline asm
	// begin inline asm
	shf.r.wrap.b32 %r15973, %r15975, %r15975, %r18472;
	// end inline asm
	shr.u32 	%r20256, %r15975, 3;
	xor.b32  	%r20257, %r20256, %r15969;
	xor.b32  	%r20258, %r20257, %r15973;
	add.s32 	%r20259, %r20255, %r15959;
	add.s32 	%r15999, %r20259, %r20258;
	// begin inline asm
	shf.r.wrap.b32 %r15977, %r15983, %r15983, %r18460;
	// end inline asm
	// begin inline asm
	shf.r.wrap.b32 %r15981, %r15983, %r15983, %r18464;
	// end inline asm
	shr.u32 	%r20260, %r15983, 10;
	xor.b32  	%r20261, %r20260, %r15977;
	xor.b32  	%r20262, %r20261, %r15981;
	add.s32 	%r20263, %r20262, %r16119;
	// begin inline asm
	shf.r.wrap.b32 %r15985, %r15991, %r15991, %r18468;
	// end inline asm
	// begin inline asm
	shf.r.wrap.b32 %r15989, %r15991, %r15991, %r18472;
	// end inline asm
	shr.u32 	%r20264, %r15991, 3;
	xor.b32  	%r20265, %r20264, %r15985;
	xor.b32  	%r20266, %r20265, %r15989;
	add.s32 	%r20267, %r20263, %r15975;
	add.s32 	%r16015, %r20267, %r20266;
	// begin inline asm
	shf.r.wrap.b32 %r15993, %r15999, %r15999, %r18460;
	// end inline asm
	// begin inline asm
	shf.r.wrap.b32 %r15997, %r15999, %r15999, %r18464;
	// end inline asm
	shr.u32 	%r20268, %r15999, 10;
	xor.b32  	%r20269, %r20268, %r15993;
	xor.b32  	%r20270, %r20269, %r15997;
	add.s32 	%r20271, %r20270, %r16135;
	// begin inline asm
	shf.r.wrap.b32 %r16001, %r16007, %r16007, %r18468;
	// end inline asm
	// begin inline asm
	shf.r.wrap.b32 %r16005, %r16007, %r16007, %r18472;
	// end inline asm
	shr.u32 	%r20272, %r16007, 3;
	xor.b32  	%r20273, %r20272, %r16001;
	xor.b32  	%r20274, %r20273, %r16005;
	add.s32 	%r20275, %r20271, %r15991;
	add.s32 	%r16031, %r20275, %r20274;
	// begin inline asm
	shf.r.wrap.b32 %r16009, %r16015, %r16015, %r18460;
	// end inline asm
	// begin inline asm
	shf.r.wrap.b32 %r16013, %r16015, %r16015, %r18464;
	// end inline asm
	shr.u32 	%r20276, %r16015, 10;
	xor.b32  	%r20277, %r20276, %r16009;
	xor.b32  	%r20278, %r20277, %r16013;
	add.s32 	%r20279, %r20278, %r16151;
	// begin inline asm
	shf.r.wrap.b32 %r16017, %r16023, %r16023, %r18468;
	// end inline asm
	// begin inline asm
	shf.r.wrap.b32 %r16021, %r16023, %r16023, %r18472;
	// end inline asm
	shr.u32 	%r20280, %r16023, 3;
	xor.b32  	%r20281, %r20280, %r16017;
	xor.b32  	%r20282, %r20281, %r16021;
	add.s32 	%r20283, %r20279, %r16007;
	add.s32 	%r16047, %r20283, %r20282;
	// begin inline asm
	shf.r.wrap.b32 %r16025, %r16031, %r16031, %r18460;
	// end inline asm
	// begin inline asm
	shf.r.wrap.b32 %r16029, %r16031, %r16031, %r18464;
	// end inline asm
	shr.u32 	%r20284, %r16031, 10;
	xor.b32  	%r20285, %r20284, %r16025;
	xor.b32  	%r20286, %r20285, %r16029;
	add.s32 	%r20287, %r20286, %r16167;
	// begin inline asm
	shf.r.wrap.b32 %r16033, %r16039, %r16039, %r18468;
	// end inline asm
	// begin inline asm
	shf.r.wrap.b32 %r16037, %r16039, %r16039, %r18472;
	// end inline asm
	shr.u32 	%r20288, %r16039, 3;
	xor.b32  	%r20289, %r20288, %r16033;
	xor.b32  	%r20290, %r20289, %r16037;
	add.s32 	%r20291, %r20287, %r16023;
	add.s32 	%r16063, %r20291, %r20290;
	// begin inline asm
	shf.r.wrap.b32 %r16041, %r16047, %r16047, %r18460;
	// end inline asm
	// begin inline asm
	shf.r.wrap.b32 %r16045, %r16047, %r16047, %r18464;
	// end inline asm
	shr.u32 	%r20292, %r16047, 10;
	xor.b32  	%r20293, %r20292, %r16041;
	xor.b32  	%r20294, %r20293, %r16045;
	add.s32 	%r20295, %r20294, %r15967;
	// begin inline asm
	shf.r.wrap.b32 %r16049, %r16055, %r16055, %r18468;
	// end inline asm
	// begin inline asm
	shf.r.wrap.b32 %r16053, %r16055, %r16055, %r18472;
	// end inline asm
	shr.u32 	%r20296, %r16055, 3;
	xor.b32  	%r20297, %r20296, %r16049;
	xor.b32  	%r20298, %r20297, %r16053;
	add.s32 	%r20299, %r20295, %r16039;
	add.s32 	%r16079, %r20299, %r20298;
	// begin inline asm
	shf.r.wrap.b32 %r16057, %r16063, %r16063, %r18460;
	// end inline asm
	// begin inline asm
	shf.r.wrap.b32 %r16061, %r16063, %r16063, %r18464;
	// end inline asm
	shr.u32 	%r20300, %r16063, 10;
	xor.b32  	%r20301, %r20300, %r16057;
	xor.b32  	%r20302, %r20301, %r16061;
	add.s32 	%r20303, %r20302, %r15983;
	// begin inline asm
	shf.r.wrap.b32 %r16065, %r16071, %r16071, %r18468;
	// end inline asm
	// begin inline asm
	shf.r.wrap.b32 %r16069, %r16071, %r16071, %r18472;
	// end inline asm
	shr.u32 	%r20304, %r16071, 3;
	xor.b32  	%r20305, %r20304, %r16065;
	xor.b32  	%r20306, %r20305, %r16069;
	add.s32 	%r20307, %r20303, %r16055;
	add.s32 	%r16095, %r20307, %r20306;
	// begin inline asm
	shf.r.wrap.b32 %r16073, %r16079, %r16079, %r18460;
	// end inline asm
	// begin inline asm
	shf.r.wrap.b32 %r16077, %r16079, %r16079, %r18464;
	// end inline asm
	shr.u32 	%r20308, %r16079, 10;
	xor.b32  	%r20309, %r20308, %r16073;
	xor.b32  	%r20310, %r20309, %r16077;
	add.s32 	%r20311, %r20310, %r15999;
	// begin inline asm
	shf.r.wrap.b32 %r16081, %r16087, %r16087, %r18468;
	// end inline asm
	// begin inline asm
	shf.r.wrap.b32 %r16085, %r16087, %r16087, %r18472;
	// end inline asm
	shr.u32 	%r20312, %r16087, 3;
	xor.b32  	%r20313, %r20312, %r16081;
	xor.b32  	%r20314, %r20313, %r16085;
	add.s32 	%r20315, %r20311, %r16071;
	add.s32 	%r16111, %r20315, %r20314;
	// begin inline asm
	shf.r.wrap.b32 %r16089, %r16095, %r16095, %r18460;
	// end inline asm
	// begin inline asm
	shf.r.wrap.b32 %r16093, %r16095, %r16095, %r18464;
	// end inline asm
	shr.u32 	%r20316, %r16095, 10;
	xor.b32  	%r20317, %r20316, %r16089;
	xor.b32  	%r20318, %r20317, %r16093;
	add.s32 	%r20319, %r20318, %r16015;
	// begin inline asm
	shf.r.wrap.b32 %r16097, %r16103, %r16103, %r18468;
	// end inline asm
	// begin inline asm
	shf.r.wrap.b32 %r16101, %r16103, %r16103, %r18472;
	// end inline asm
	shr.u32 	%r20320, %r16103, 3;
	xor.b32  	%r20321, %r20320, %r16097;
	xor.b32  	%r20322, %r20321, %r16101;
	add.s32 	%r20323, %r20319, %r16087;
	add.s32 	%r16127, %r20323, %r20322;
	// begin inline asm
	shf.r.wrap.b32 %r16105, %r16111, %r16111, %r18460;
	// end inline asm
	// begin inline asm
	shf.r.wrap.b32 %r16109, %r16111, %r16111, %r18464;
	// end inline asm
	shr.u32 	%r20324, %r16111, 10;
	xor.b32  	%r20325, %r20324, %r16105;
	xor.b32  	%r20326, %r20325, %r16109;
	add.s32 	%r20327, %r20326, %r16031;
	// begin inline asm
	shf.r.wrap.b32 %r16113, %r16119, %r16119, %r18468;
	// end inline asm
	// begin inline asm
	shf.r.wrap.b32 %r16117, %r16119, %r16119, %r18472;
	// end inline asm
	shr.u32 	%r20328, %r16119, 3;
	xor.b32  	%r20329, %r20328, %r16113;
	xor.b32  	%r20330, %r20329, %r16117;
	add.s32 	%r20331, %r20327, %r16103;
	add.s32 	%r16143, %r20331, %r20330;
	// begin inline asm
	shf.r.wrap.b32 %r16121, %r16127, %r16127, %r18460;
	// end inline asm
	// begin inline asm
	shf.r.wrap.b32 %r16125, %r16127, %r16127, %r18464;
	// end inline asm
	shr.u32 	%r20332, %r16127, 10;
	xor.b32  	%r20333, %r20332, %r16121;
	xor.b32  	%r20334, %r20333, %r16125;
	add.s32 	%r20335, %r20334, %r16047;
	// begin inline asm
	shf.r.wrap.b32 %r16129, %r16135, %r16135, %r18468;
	// end inline asm
	// begin inline asm
	shf.r.wrap.b32 %r16133, %r16135, %r16135, %r18472;
	// end inline asm
	shr.u32 	%r20336, %r16135, 3;
	xor.b32  	%r20337, %r20336, %r16129;
	xor.b32  	%r20338, %r20337, %r16133;
	add.s32 	%r20339, %r20335, %r16119;
	add.s32 	%r16159, %r20339, %r20338;
	// begin inline asm
	shf.r.wrap.b32 %r16137, %r16143, %r16143, %r18460;
	// end inline asm
	// begin inline asm
	shf.r.wrap.b32 %r16141, %r16143, %r16143, %r18464;
	// end inline asm
	shr.u32 	%r20340, %r16143, 10;
	xor.b32  	%r20341, %r20340, %r16137;
	xor.b32  	%r20342, %r20341, %r16141;
	add.s32 	%r20343, %r20342, %r16063;
	// begin inline asm
	shf.r.wrap.b32 %r16145, %r16151, %r16151, %r18468;
	// end inline asm
	// begin inline asm
	shf.r.wrap.b32 %r16149, %r16151, %r16151, %r18472;
	// end inline asm
	shr.u32 	%r20344, %r16151, 3;
	xor.b32  	%r20345, %r20344, %r16145;
	xor.b32  	%r20346, %r20345, %r16149;
	add.s32 	%r20347, %r20343, %r16135;
	add.s32 	%r20348, %r20347, %r20346;
	// begin inline asm
	shf.r.wrap.b32 %r16153, %r16159, %r16159, %r18460;
	// end inline asm
	// begin inline asm
	shf.r.wrap.b32 %r16157, %r16159, %r16159, %r18464;
	// end inline asm
	shr.u32 	%r20349, %r16159, 10;
	xor.b32  	%r20350, %r20349, %r16153;
	xor.b32  	%r20351, %r20350, %r16157;
	add.s32 	%r20352, %r20351, %r16079;
	// begin inline asm
	shf.r.wrap.b32 %r16161, %r16167, %r16167, %r18468;
	// end inline asm
	// begin inline asm
	shf.r.wrap.b32 %r16165, %r16167, %r16167, %r18472;
	// end inline asm
	shr.u32 	%r20353, %r16167, 3;
	xor.b32  	%r20354, %r20353, %r16161;
	xor.b32  	%r20355, %r20354, %r16165;
	add.s32 	%r20356, %r20352, %r16151;
	add.s32 	%r20357, %r20356, %r20355;
	mov.b32 	%r19988, 6;
	// begin inline asm
	shf.r.wrap.b32 %r16169, %r7, %r7, %r19988;
	// end inline asm
	mov.b32 	%r19992, 11;
	// begin inline asm
	shf.r.wrap.b32 %r16173, %r7, %r7, %r19992;
	// end inline asm
	xor.b32  	%r20358, %r16173, %r16169;
	mov.b32 	%r19996, 25;
	// begin inline asm
	shf.r.wrap.b32 %r16177, %r7, %r7, %r19996;
	// end inline asm
	xor.b32  	%r20359, %r20358, %r16177;
	ld.shared.u32 	%r20360, [K_shared];
	add.s32 	%r20361, %r20, %r20359;
	add.s32 	%r20362, %r20361, %r20360;
	add.s32 	%r20363, %r20362, %r20015;
	mov.b32 	%r20000, 2;
	// begin inline asm
	shf.r.wrap.b32 %r16181, %r16182, %r16182, %r20000;
	// end inline asm
	mov.b32 	%r20004, 13;
	// begin inline asm
	shf.r.wrap.b32 %r16185, %r16182, %r16182, %r20004;
	// end inline asm
	xor.b32  	%r20364, %r16185, %r16181;
	mov.b32 	%r20008, 22;
	// begin inline asm
	shf.r.wrap.b32 %r16189, %r16182, %r16182, %r20008;
	// end inline asm
	xor.b32  	%r20365, %r20364, %r16189;
	and.b32  	%r20366, %r16182, %r21;
	xor.b32  	%r20367, %r20366, %r22;
	add.s32 	%r16203, %r20363, %r6;
	add.s32 	%r20368, %r20363, %r20367;
	add.s32 	%r16215, %r20368, %r20365;
	// begin inline asm
	shf.r.wrap.b32 %r16193, %r16203, %r16203, %r19988;
	// end inline asm
	// begin inline asm
	shf.r.wrap.b32 %r16197, %r16203, %r16203, %r19992;
	// end inline asm
	xor.b32  	%r20369, %r16197, %r16193;
	// begin inline asm
	shf.r.wrap.b32 %r16201, %r16203, %r16203, %r19996;
	// end inline asm
	xor.b32  	%r20370, %r20369, %r16201;
	and.b32  	%r20371, %r16203, %r7;
	not.b32 	%r20372, %r16203;
	and.b32  	%r20373, %r8, %r20372;
	or.b32  	%r20374, %r20371, %r20373;
	ld.shared.u32 	%r20375, [K_shared+4];
	add.s32 	%r20376, %r20374, %r9;
	add.s32 	%r20377, %r20376, %r20370;
	add.s32 	%r20378, %r20377, %r20375;
	add.s32 	%r20379, %r20378, %r52;
	// begin inline asm
	shf.r.wrap.b32 %r16205, %r16215, %r16215, %r20000;
	// end inline asm
	// begin inline asm
	shf.r.wrap.b32 %r16209, %r16215, %r16215, %r20004;
	// end inline asm
	xor.b32  	%r20380, %r16209, %r16205;
	// begin inline asm
	shf.r.wrap.b32 %r16213, %r16215, %r16215, %r20008;
	// end inline asm
	xor.b32  	%r20381, %r20380, %r16213;
	xor.b32  	%r20382, %r16182, %r4;
	and.b32  	%r20383, %r16215, %r20382;
	and.b32  	%r20384, %r16182, %r4;
	xor.b32  	%r20385, %r20383, %r20384;
	add.s32 	%r16227, %r20379, %r5;
	add.s32 	%r20386, %r20379, %r20385;
	add.s32 	%r16239, %r20386, %r20381;
	// begin inline asm
	shf.r.wrap.b32 %r16217, %r16227, %r16227, %r19988;
	// end inline asm
	// begin inline asm
	shf.r.wrap.b32 %r16221, %r16227, %r16227, %r19992;
	// end inline asm
	xor.b32  	%r20387, %r16221, %r16217;
	// begin inline asm
	shf.r.wrap.b32 %r16225, %r16227, %r16227, %r19996;
	// end inline asm
	xor.b32  	%r20388, %r20387, %r16225;
	and.b32  	%r20389, %r16227, %r16203;
	not.b32 	%r20390, %r16227;
	and.b32  	%r20391, %r7, %r20390;
	or.b32  	%r20392, %r20389, %r20391;
	ld.shared.u32 	%r20393, [K_shared+8];
	add.s32 	%r20394, %r20392, %r8;
	add.s32 	%r20395, %r20394, %r20388;
	add.s32 	%r20396, %r20395, %r20393;
	add.s32 	%r20397, %r20396, %r68;
	// begin inline asm
	shf.r.wrap.b32 %r16229, %r16239, %r16239, %r20000;
	// end inline asm
	// begin inline asm
	shf.r.wrap.b32 %r16233, %r16239, %r16239, %r20004;
	// end inline asm
	xor.b32  	%r20398, %r16233, %r16229;
	// begin inline asm
	shf.r.wrap.b32 %r16237, %r16239, %r16239, %r20008;
	// end inline asm
	xor.b32  	%r20399, %r20398, %r16237;
	xor.b32  	%r20400, %r16215, %r16182;
	and.b32  	%r20401, %r16239, %r20400;
	and.b32  	%r20402, %r16215, %r16182;
	xor.b32  	%r20403, %r20401, %r20402;
	add.s32 	%r16251, %r20397, %r4;
	add.s32 	%r20404, %r20397, %r20403;
	add.s32 	%r16263, %r20404, %r20399;
	// begin inline asm
	shf.r.wrap.b32 %r16241, %r16251, %r16251, %r19988;
	// end inline asm
	// begin inline asm
	shf.r.wrap.b32 %r16245, %r16251, %r16251, %r19992;
	// end inline asm
	xor.b32  	%r20405, %r16245, %r16241;
	// begin inline asm
	shf.r.wrap.b32 %r16249, %r16251, %r16251, %r19996;
	// end inline asm
	xor.b32  	%r20406, %r20405, %r16249;
	and.b32  	%r20407, %r16251, %r16227;
	not.b32 	%r20408, %r16251;
	and.b32  	%r20409, %r16203, %r20408;
	or.b32  	%r20410, %r20407, %r20409;
	ld.shared.u32 	%r20411, [K_shared+12];
	add.s32 	%r20412, %r20410, %r7;
	add.s32 	%r20413, %r20412, %r20406;
	add.s32 	%r20414, %r20413, %r20411;
	add.s32 	%r20415, %r20414, %r15447;
	// begin inline asm
	shf.r.wrap.b32 %r16253, %r16263, %r16263, %r20000;
	// end inline asm
	// begin inline asm
	shf.r.wrap.b32 %r16257, %r16263, %r16263, %r20004;
	// end inline asm
	xor.b32  	%r20416, %r16257, %r16253;
	// begin inline asm
	shf.r.wrap.b32 %r16261, %r16263, %r16263, %r20008;
	// end inline asm
	xor.b32  	%r20417, %r20416, %r16261;
	xor.b32  	%r20418, %r16239, %r16215;
	and.b32  	%r20419, %r16263, %r20418;
	and.b32  	%r20420, %r16239, %r16215;
	xor.b32  	%r20421, %r20419, %r20420;
	add.s32 	%r16275, %r20415, %r16182;
	add.s32 	%r20422, %r20415, %r20421;
	add.s32 	%r16287, %r20422, %r20417;
	// begin inline asm
	shf.r.wrap.b32 %r16265, %r16275, %r16275, %r19988;
	// end inline asm
	// begin inline asm
	shf.r.wrap.b32 %r16269, %r16275, %r16275, %r19992;
	// end inline asm
	xor.b32  	%r20423, %r16269, %r16265;
	// begin inline asm
	shf.r.wrap.b32 %r16273, %r16275, %r16275, %r19996;
	// end inline asm
	xor.b32  	%r20424, %r20423, %r16273;
	and.b32  	%r20425, %r16275, %r16251;
	not.b32 	%r20426, %r16275;
	and.b32  	%r20427, %r16227, %r20426;
	or.b32  	%r20428, %r20425, %r20427;
	ld.shared.u32 	%r20429, [K_shared+16];
	add.s32 	%r20430, %r20428, %r16203;
	add.s32 	%r20431, %r20430, %r20424;
	add.s32 	%r20432, %r20431, %r20429;
	xor.b32  	%r20433, %r20432, -2147483648;
	// begin inline asm
	shf.r.wrap.b32 %r16277, %r16287, %r16287, %r20000;
	// end inline asm
	// begin inline asm
	shf.r.wrap.b32 %r16281, %r16287, %r16287, %r20004;
	// end inline asm
	xor.b32  	%r20434, %r16281, %r16277;
	// begin inline asm
	shf.r.wrap.b32 %r16285, %r16287, %r16287, %r20008;
	// end inline asm
	xor.b32  	%r20435, %r20434, %r16285;
	xor.b32  	%r20436, %r16263, %r16239;
	and.b32  	%r20437, %r16287, %r20436;
	and.b32  	%r20438, %r16263, %r16239;
	xor.b32  	%r20439, %r20437, %r20438;
	add.s32 	%r16299, %r20433, %r16215;
	add.s32 	%r20440, %r20433, %r20439;
	add.s32 	%r16311, %r20440, %r20435;
	// begin inline asm
	shf.r.wrap.b32 %r16289, %r16299, %r16299, %r19988;
	// end inline asm
	// begin inline asm
	shf.r.wrap.b32 %r16293, %r16299, %r16299, %r19992;
	// end inline asm
	xor.b32  	%r20441, %r16293, %r16289;
	// begin inline asm
	shf.r.wrap.b32 %r16297, %r16299, %r16299, %r19996;
	// end inline asm
	xor.b32  	%r20442, %r20441, %r16297;
	and.b32  	%r20443, %r16299, %r16275;
	not.b32 	%r20444, %r16299;
	and.b32  	%r20445, %r16251, %r20444;
	or.b32  	%r20446, %r20443, %r20445;
	ld.shared.u32 	%r20447, [K_shared+20];
	add.s32 	%r20448, %r20446, %r16227;
	add.s32 	%r20449, %r20448, %r20442;
	add.s32 	%r20450, %r20449, %r20447;
	// begin inline asm
	shf.r.wrap.b32 %r16301, %r16311, %r16311, %r20000;
	// end inline asm
	// begin inline asm
	shf.r.wrap.b32 %r16305, %r16311, %r16311, %r20004;
	// end inline asm
	xor.b32  	%r20451, %r16305, %r16301;
	// begin inline asm
	shf.r.wrap.b32 %r16309, %r16311, %r16311, %r20008;
	// end inline asm
	xor.b32  	%r20452, %r20451, %r16309;
	xor.b32  	%r20453, %r16287, %r16263;
	and.b32  	%r20454, %r16311, %r20453;
	and.b32  	%r20455, %r16287, %r16263;
	xor.b32  	%r20456, %r20454, %r20455;
	add.s32 	%r16323, %r20450, %r16239;
	add.s32 	%r20457, %r20450, %r20456;
	add.s32 	%r16335, %r20457, %r20452;
	// begin inline asm
	shf.r.wrap.b32 %r16313, %r16323, %r16323, %r19988;
	// end inline asm
	// begin inline asm
	shf.r.wrap.b32 %r16317, %r16323, %r16323, %r19992;
	// end inline asm
	xor.b32  	%r20458, %r16317, %r16313;
	// begin inline asm
	shf.r.wrap.b32 %r16321, %r16323, %r16323, %r19996;
	// end inline asm
	xor.b32  	%r20459, %r20458, %r16321;
	and.b32  	%r20460, %r16323, %r16299;
	not.b32 	%r20461, %r16323;
	and.b32  	%r20462, %r16275, %r20461;
	or.b32  	%r20463, %r20460, %r20462;
	ld.shared.u32 	%r20464, [K_shared+24];
	add.s32 	%r20465, %r20463, %r16251;
	add.s32 	%r20466, %r20465, %r20459;
	add.s32 	%r20467, %r20466, %r20464;
	// begin inline asm
	shf.r.wrap.b32 %r16325, %r16335, %r16335, %r20000;
	// end inline asm
	// begin inline asm
	shf.r.wrap.b32 %r16329, %r16335, %r16335, %r20004;
	// end inline asm
	xor.b32  	%r20468, %r16329, %r16325;
	// begin inline asm
	shf.r.wrap.b32 %r16333, %r16335, %r16335, %r20008;
	// end inline asm
	xor.b32  	%r20469, %r20468, %r16333;
	xor.b32  	%r20470, %r16311, %r16287;
	and.b32  	%r20471, %r16335, %r20470;
	and.b32  	%r20472, %r16311, %r16287;
	xor.b32  	%r20473, %r20471, %r20472;
	add.s32 	%r16347, %r20467, %r16263;
	add.s32 	%r20474, %r20467, %r20473;
	add.s32 	%r16359, %r20474, %r20469;
	// begin inline asm
	shf.r.wrap.b32 %r16337, %r16347, %r16347, %r19988;
	// end inline asm
	// begin inline asm
	shf.r.wrap.b32 %r16341, %r16347, %r16347, %r19992;
	// end inline asm
	xor.b32  	%r20475, %r16341, %r16337;
	// begin inline asm
	shf.r.wrap.b32 %r16345, %r16347, %r16347, %r19996;
	// end inline asm
	xor.b32  	%r20476, %r20475, %r16345;
	and.b32  	%r20477, %r16347, %r16323;
	not.b32 	%r20478, %r16347;
	and.b32  	%r20479, %r16299, %r20478;
	or.b32  	%r20480, %r20477, %r20479;
	ld.shared.u32 	%r20481, [K_shared+28];
	add.s32 	%r20482, %r20480, %r16275;
	add.s32 	%r20483, %r20482, %r20476;
	add.s32 	%r20484, %r20483, %r20481;
	// begin inline asm
	shf.r.wrap.b32 %r16349, %r16359, %r16359, %r20000;
	// end inline asm
	// begin inline asm
	shf.r.wrap.b32 %r16353, %r16359, %r16359, %r20004;
	// end inline asm
	xor.b32  	%r20485, %r16353, %r16349;
	// begin inline asm
	shf.r.wrap.b32 %r16357, %r16359, %r16359, %r20008;
	// end inline asm
	xor.b32  	%r20486, %r20485, %r16357;
	xor.b32  	%r20487, %r16335, %r16311;
	and.b32  	%r20488, %r16359, %r20487;
	and.b32  	%r20489, %r16335, %r16311;
	xor.b32  	%r20490, %r20488, %r20489;
	add.s32 	%r16371, %r20484, %r16287;
	add.s32 	%r20491, %r20484, %r20490;
	add.s32 	%r16383, %r20491, %r20486;
	// begin inline asm
	shf.r.wrap.b32 %r16361, %r16371, %r16371, %r19988;
	// end inline asm
	// begin inline asm
	shf.r.wrap.b32 %r16365, %r16371, %r16371, %r19992;
	// end inline asm
	xor.b32  	%r20492, %r16365, %r16361;
	// begin inline asm
	shf.r.wrap.b32 %r16369, %r16371, %r16371, %r19996;
	// end inline asm
	xor.b32  	%r20493, %r20492, %r16369;
	and.b32  	%r20494, %r16371, %r16347;
	not.b32 	%r20495, %r16371;
	and.b32  	%r20496, %r16323, %r20495;
	or.b32  	%r20497, %r20494, %r20496;
	ld.shared.u32 	%r20498, [K_shared+32];
	add.s32 	%r20499, %r20497, %r16299;
	add.s32 	%r20500, %r20499, %r20493;
	add.s32 	%r20501, %r20500, %r20498;
	// begin inline asm
	shf.r.wrap.b32 %r16373, %r16383, %r16383, %r20000;
	// end inline asm
	// begin inline asm
	shf.r.wrap.b32 %r16377, %r16383, %r16383, %r20004;
	// end inline asm
	xor.b32  	%r20502, %r16377, %r16373;
	// begin inline asm
	shf.r.wrap.b32 %r16381, %r16383, %r16383, %r20008;
	// end inline asm
	xor.b32  	%r20503, %r20502, %r16381;
	xor.b32  	%r20504, %r16359, %r16335;
	and.b32  	%r20505, %r16383, %r20504;
	and.b32  	%r20506, %r16359, %r16335;
	xor.b32  	%r20507, %r20505, %r20506;
	add.s32 	%r16395, %r20501, %r16311;
	add.s32 	%r20508, %r20501, %r20507;
	add.s32 	%r16407, %r20508, %r20503;
	// begin inline asm
	shf.r.wrap.b32 %r16385, %r16395, %r16395, %r19988;
	// end inline asm
	// begin inline asm
	shf.r.wrap.b32 %r16389, %r16395, %r16395, %r19992;
	// end inline asm
	xor.b32  	%r20509, %r16389, %r16385;
	// begin inline asm
	shf.r.wrap.b32 %r16393, %r16395, %r16395, %r19996;
	// end inline asm
	xor.b32  	%r20510, %r20509, %r16393;
	and.b32  	%r20511, %r16395, %r16371;
	not.b32 	%r20512, %r16395;
	and.b32  	%r20513, %r16347, %r20512;
	or.b32  	%r20514, %r20511, %r20513;
	ld.shared.u32 	%r20515, [K_shared+36];
	add.s32 	%r20516, %r20514, %r16323;
	add.s32 	%r20517, %r20516, %r20510;
	add.s32 	%r20518, %r20517, %r20515;
	// begin inline asm
	shf.r.wrap.b32 %r16397, %r16407, %r16407, %r20000;
	// end inline asm
	// begin inline asm
	shf.r.wrap.b32 %r16401, %r16407, %r16407, %r20004;
	// end inline asm
	xor.b32  	%r20519, %r16401, %r16397;
	// begin inline asm
	shf.r.wrap.b32 %r16405, %r16407, %r16407, %r20008;
	// end inline asm
	xor.b32  	%r20520, %r20519, %r16405;
	xor.b32  	%r20521, %r16383, %r16359;
	and.b32  	%r20522, %r16407, %r20521;
	and.b32  	%r20523, %r16383, %r16359;
	xor.b32  	%r20524, %r20522, %r20523;
	add.s32 	%r16419, %r20518, %r16335;
	add.s32 	%r20525, %r20518, %r20524;
	add.s32 	%r16431, %r20525, %r20520;
	// begin inline asm
	shf.r.wrap.b32 %r16409, %r16419, %r16419, %r19988;
	// end inline asm
	// begin inline asm
	shf.r.wrap.b32 %r16413, %r16419, %r16419, %r19992;
	// end inline asm
	xor.b32  	%r20526, %r16413, %r16409;
	// begin inline asm
	shf.r.wrap.b32 %r16417, %r16419, %r16419, %r19996;
	// end inline asm
	xor.b32  	%r20527, %r20526, %r16417;
	and.b32  	%r20528, %r16419, %r16395;
	not.b32 	%r20529, %r16419;
	and.b32  	%r20530, %r16371, %r20529;
	or.b32  	%r20531, %r20528, %r20530;
	ld.shared.u32 	%r20532, [K_shared+40];
	add.s32 	%r20533, %r20531, %r16347;
	add.s32 	%r20534, %r20533, %r20527;
	add.s32 	%r20535, %r20534, %r20532;
	// begin inline asm
	shf.r.wrap.b32 %r16421, %r16431, %r16431, %r20000;
	// end inline asm
	// begin inline asm
	shf.r.wrap.b32 %r16425, %r16431, %r16431, %r20004;
	// end inline asm
	xor.b32  	%r20536, %r16425, %r16421;
	// begin inline asm
	shf.r.wrap.b32 %r16429, %r16431, %r16431, %r20008;
	// end inline asm
	xor.b32  	%r20537, %r20536, %r16429;
	xor.b32  	%r20538, %r16407, %r16383;
	and.b32  	%r20539, %r16431, %r20538;
	and.b32  	%r20540, %r16407, %r16383;
	xor.b32  	%r20541, %r20539, %r20540;
	add.s32 	%r16443, %r20535, %r16359;
	add.s32 	%r20542, %r20535, %r20541;
	add.s32 	%r16455, %r20542, %r20537;
	// begin inline asm
	shf.r.wrap.b32 %r16433, %r16443, %r16443, %r19988;
	// end inline asm
	// begin inline asm
	shf.r.wrap.b32 %r16437, %r16443, %r16443, %r19992;
	// end inline asm
	xor.b32  	%r20543, %r16437, %r16433;
	// begin inline asm
	shf.r.wrap.b32 %r16441, %r16443, %r16443, %r19996;
	// end inline asm
	xor.b32  	%r20544, %r20543, %r16441;
	and.b32  	%r20545, %r16443, %r16419;
	not.b32 	%r20546, %r16443;
	and.b32  	%r20547, %r16395, %r20546;
	or.b32  	%r20548, %r20545, %r20547;
	ld.shared.u32 	%r20549, [K_shared+44];
	add.s32 	%r20550, %r20548, %r16371;
	add.s32 	%r20551, %r20550, %r20544;
	add.s32 	%r20552, %r20551, %r20549;
	// begin inline asm
	shf.r.wrap.b32 %r16445, %r16455, %r16455, %r20000;
	// end inline asm
	// begin inline asm
	shf.r.wrap.b32 %r16449, %r16455, %r16455, %r20004;
	// end inline asm
	xor.b32  	%r20553, %r16449, %r16445;
	// begin inline asm
	shf.r.wrap.b32 %r16453, %r16455, %r16455, %r20008;
	// end inline asm
	xor.b32  	%r20554, %r20553, %r16453;
	xor.b32  	%r20555, %r16431, %r16407;
	and.b32  	%r20556, %r16455, %r20555;
	and.b32  	%r20557, %r16431, %r16407;
	xor.b32  	%r20558, %r20556, %r20557;
	add.s32 	%r16467, %r20552, %r16383;
	add.s32 	%r20559, %r20552, %r20558;
	add.s32 	%r16479, %r20559, %r20554;
	// begin inline asm
	shf.r.wrap.b32 %r16457, %r16467, %r16467, %r19988;
	// end inline asm
	// begin inline asm
	shf.r.wrap.b32 %r16461, %r16467, %r16467, %r19992;
	// end inline asm
	xor.b32  	%r20560, %r16461, %r16457;
	// begin inline asm
	shf.r.wrap.b32 %r16465, %r16467, %r16467, %r19996;
	// end inline asm
	xor.b32  	%r20561, %r20560, %r16465;
	and.b32  	%r20562, %r16467, %r16443;
	not.b32 	%r20563, %r16467;
	and.b32  	%r20564, %r16419, %r20563;
	or.b32  	%r20565, %r20562, %r20564;
	ld.shared.u32 	%r20566, [K_shared+48];
	add.s32 	%r20567, %r20565, %r16395;
	add.s32 	%r20568, %r20567, %r20561;
	add.s32 	%r20569, %r20568, %r20566;
	// begin inline asm
	shf.r.wrap.b32 %r16469, %r16479, %r16479, %r20000;
	// end inline asm
	// begin inline asm
	shf.r.wrap.b32 %r16473, %r16479, %r16479, %r20004;
	// end inline asm
	xor.b32  	%r20570, %r16473, %r16469;
	// begin inline asm
	shf.r.wrap.b32 %r16477, %r16479, %r16479, %r20008;
	// end inline asm
	xor.b32  	%r20571, %r20570, %r16477;
	xor.b32  	%r20572, %r16455, %r16431;
	and.b32  	%r20573, %r16479, %r20572;
	and.b32  	%r20574, %r16455, %r16431;
	xor.b32  	%r20575, %r20573, %r20574;
	add.s32 	%r16491, %r20569, %r16407;
	add.s32 	%r20576, %r20569, %r20575;
	add.s32 	%r16503, %r20576, %r20571;
	// begin inline asm
	shf.r.wrap.b32 %r16481, %r16491, %r16491, %r19988;
	// end inline asm
	// begin inline asm
	shf.r.wrap.b32 %r16485, %r16491, %r16491, %r19992;
	// end inline asm
	xor.b32  	%r20577, %r16485, %r16481;
	// begin inline asm
	shf.r.wrap.b32 %r16489, %r16491, %r16491, %r19996;
	// end inline asm
	xor.b32  	%r20578, %r20577, %r16489;
	and.b32  	%r20579, %r16491, %r16467;
	not.b32 	%r20580, %r16491;
	and.b32  	%r20581, %r16443, %r20580;
	or.b32  	%r20582, %r20579, %r20581;
	ld.shared.u32 	%r20583, [K_shared+52];
	add.s32 	%r20584, %r20582, %r16419;
	add.s32 	%r20585, %r20584, %r20578;
	add.s32 	%r20586, %r20585, %r20583;
	// begin inline asm
	shf.r.wrap.b32 %r16493, %r16503, %r16503, %r20000;
	// end inline asm
	// begin inline asm
	shf.r.wrap.b32 %r16497, %r16503, %r16503, %r20004;
	// end inline asm
	xor.b32  	%r20587, %r16497, %r16493;
	// begin inline asm
	shf.r.wrap.b32 %r16501, %r16503, %r16503, %r20008;
	// end inline asm
	xor.b32  	%r20588, %r20587, %r16501;
	xor.b32  	%r20589, %r16479, %r16455;
	and.b32  	%r20590, %r16503, %r20589;
	and.b32  	%r20591, %r16479, %r16455;
	xor.b32  	%r20592, %r20590, %r20591;
	add.s32 	%r16515, %r20586, %r16431;
	add.s32 	%r20593, %r20586, %r20592;
	add.s32 	%r16527, %r20593, %r20588;
	// begin inline asm
	shf.r.wrap.b32 %r16505, %r16515, %r16515, %r19988;
	// end inline asm
	// begin inline asm
	shf.r.wrap.b32 %r16509, %r16515, %r16515, %r19992;
	// end inline asm
	xor.b32  	%r20594, %r16509, %r16505;
	// begin inline asm
	shf.r.wrap.b32 %r16513, %r16515, %r16515, %r19996;
	// end inline asm
	xor.b32  	%r20595, %r20594, %r16513;
	and.b32  	%r20596, %r16515, %r16491;
	not.b32 	%r20597, %r16515;
	and.b32  	%r20598, %r16467, %r20597;
	or.b32  	%r20599, %r20596, %r20598;
	ld.shared.u32 	%r20600, [K_shared+56];
	add.s32 	%r20601, %r20599, %r16443;
	add.s32 	%r20602, %r20601, %r20595;
	add.s32 	%r20603, %r20602, %r20600;
	// begin inline asm
	shf.r.wrap.b32 %r16517, %r16527, %r16527, %r20000;
	// end inline asm
	// begin inline asm
	shf.r.wrap.b32 %r16521, %r16527, %r16527, %r20004;
	// end inline asm
	xor.b32  	%r20604, %r16521, %r16517;
	// begin inline asm
	shf.r.wrap.b32 %r16525, %r16527, %r16527, %r20008;
	// end inline asm
	xor.b32  	%r20605, %r20604, %r16525;
	xor.b32  	%r20606, %r16503, %r16479;
	and.b32  	%r20607, %r16527, %r20606;
	and.b32  	%r20608, %r16503, %r16479;
	xor.b32  	%r20609, %r20607, %r20608;
	add.s32 	%r16539, %r20603, %r16455;
	add.s32 	%r20610, %r20603, %r20609;
	add.s32 	%r16551, %r20610, %r20605;
	// begin inline asm
	shf.r.wrap.b32 %r16529, %r16539, %r16539, %r19988;
	// end inline asm
	// begin inline asm
	shf.r.wrap.b32 %r16533, %r16539, %r16539, %r19992;
	// end inline asm
	xor.b32  	%r20611, %r16533, %r16529;
	// begin inline asm
	shf.r.wrap.b32 %r16537, %r16539, %r16539, %r19996;
	// end inline asm
	xor.b32  	%r20612, %r20611, %r16537;
	and.b32  	%r20613, %r16539, %r16515;
	not.b32 	%r20614, %r16539;
	and.b32  	%r20615, %r16491, %r20614;
	or.b32  	%r20616, %r20613, %r20615;
	ld.shared.u32 	%r20617, [K_shared+60];
	add.s32 	%r20618, %r20616, %r16467;
	add.s32 	%r20619, %r20618, %r20612;
	add.s32 	%r20620, %r20619, %r20617;
	add.s32 	%r20621, %r20620, 640;
	// begin inline asm
	shf.r.wrap.b32 %r16541, %r16551, %r16551, %r20000;
	// end inline asm
	// begin inline asm
	shf.r.wrap.b32 %r16545, %r16551, %r16551, %r20004;
	// end inline asm
	xor.b32  	%r20622, %r16545, %r16541;
	// begin inline asm
	shf.r.wrap.b32 %r16549, %r16551, %r16551, %r20008;
	// end inline asm
	xor.b32  	%r20623, %r20622, %r16549;
	xor.b32  	%r20624, %r16527, %r16503;
	and.b32  	%r20625, %r16551, %r20624;
	and.b32  	%r20626, %r16527, %r16503;
	xor.b32  	%r20627, %r20625, %r20626;
	add.s32 	%r16563, %r20621, %r16479;
	add.s32 	%r20628, %r20621, %r20627;
	add.s32 	%r16575, %r20628, %r20623;
	// begin inline asm
	shf.r.wrap.b32 %r16553, %r16563, %r16563, %r19988;
	// end inline asm
	// begin inline asm
	shf.r.wrap.b32 %r16557, %r16563, %r16563, %r19992;
	// end inline asm
	xor.b32  	%r20629, %r16557, %r16553;
	// begin inline asm
	shf.r.wrap.b32 %r16561, %r16563, %r16563, %r19996;
	// end inline asm
	xor.b32  	%r20630, %r20629, %r16561;
	and.b32  	%r20631, %r16563, %r16539;
	not.b32 	%r20632, %r16563;
	and.b32  	%r20633, %r16515, %r20632;
	or.b32  	%r20634, %r20631, %r20633;
	ld.shared.u32 	%r20635, [K_shared+64];
	add.s32 	%r20636, %r20634, %r16491;
	add.s32 	%r20637, %r20636, %r20630;
	add.s32 	%r20638, %r20637, %r20635;
	add.s32 	%r20639, %r20638, %r15655;
	// begin inline asm
	shf.r.wrap.b32 %r16565, %r16575, %r16575, %r20000;
	// end inline asm
	// begin inline asm
	shf.r.wrap.b32 %r16569, %r16575, %r16575, %r20004;
	// end inline asm
	xor.b32  	%r20640, %r16569, %r16565;
	// begin inline asm
	shf.r.wrap.b32 %r16573, %r16575, %r16575, %r20008;
	// end inline asm
	xor.b32  	%r20641, %r20640, %r16573;
	xor.b32  	%r20642, %r16551, %r16527;
	and.b32  	%r20643, %r16575, %r20642;
	and.b32  	%r20644, %r16551, %r16527;
	xor.b32  	%r20645, %r20643, %r20644;
	add.s32 	%r16587, %r20639, %r16503;
	add.s32 	%r20646, %r20639, %r20645;
	add.s32 	%r16599, %r20646, %r20641;
	// begin inline asm
	shf.r.wrap.b32 %r16577, %r16587, %r16587, %r19988;
	// end inline asm
	// begin inline asm
	shf.r.wrap.b32 %r16581, %r16587, %r16587, %r19992;
	// end inline asm
	xor.b32  	%r20647, %r16581, %r16577;
	// begin inline asm
	shf.r.wrap.b32 %r16585, %r16587, %r16587, %r19996;
	// end inline asm
	xor.b32  	%r20648, %r20647, %r16585;
	and.b32  	%r20649, %r16587, %r16563;
	not.b32 	%r20650, %r16587;
	and.b32  	%r20651, %r16539, %r20650;
	or.b32  	%r20652, %r20649, %r20651;
	ld.shared.u32 	%r20653, [K_shared+68];
	add.s32 	%r20654, %r20652, %r16515;
	add.s32 	%r20655, %r20654, %r20648;
	add.s32 	%r20656, %r20655, %r20653;
	add.s32 	%r20657, %r20656, %r15671;
	// begin inline asm
	shf.r.wrap.b32 %r16589, %r16599, %r16599, %r20000;
	// end inline asm
	// begin inline asm
	shf.r.wrap.b32 %r16593, %r16599, %r16599, %r20004;
	// end inline asm
	xor.b32  	%r20658, %r16593, %r16589;
	// begin inline asm
	shf.r.wrap.b32 %r16597, %r16599, %r16599, %r20008;
	// end inline asm
	xor.b32  	%r20659, %r20658, %r16597;
	xor.b32  	%r20660, %r16575, %r16551;
	and.b32  	%r20661, %r16599, %r20660;
	and.b32  	%r20662, %r16575, %r16551;
	xor.b32  	%r20663, %r20661, %r20662;
	add.s32 	%r16611, %r20657, %r16527;
	add.s32 	%r20664, %r20657, %r20663;
	add.s32 	%r16623, %r20664, %r20659;
	// begin inline asm
	shf.r.wrap.b32 %r16601, %r16611, %r16611, %r19988;
	// end inline asm
	// begin inline asm
	shf.r.wrap.b32 %r16605, %r16611, %r16611, %r19992;
	// end inline asm
	xor.b32  	%r20665, %r16605, %r16601;
	// begin inline asm
	shf.r.wrap.b32 %r16609, %r16611, %r16611, %r19996;
	// end inline asm
	xor.b32  	%r20666, %r20665, %r16609;
	and.b32  	%r20667, %r16611, %r16587;
	not.b32 	%r20668, %r16611;
	and.b32  	%r20669, %r16563, %r20668;
	or.b32  	%r20670, %r20667, %r20669;
	ld.shared.u32 	%r20671, [K_shared+72];
	add.s32 	%r20672, %r20670, %r16539;
	add.s32 	%r20673, %r20672, %r20666;
	add.s32 	%r20674, %r20673, %r20671;
	add.s32 	%r20675, %r20674, %r15687;
	// begin inline asm
	shf.r.wrap.b32 %r16613, %r16623, %r16623, %r20000;
	// end inline asm
	// begin inline asm
	shf.r.wrap.b32 %r16617, %r16623, %r16623, %r20004;
	// end inline asm
	xor.b32  	%r20676, %r16617, %r16613;
	// begin inline asm
	shf.r.wrap.b32 %r16621, %r16623, %r16623, %r20008;
	// end inline asm
	xor.b32  	%r20677, %r20676, %r16621;
	xor.b32  	%r20678, %r16599, %r16575;
	and.b32  	%r20679, %r16623, %r20678;
	and.b32  	%r20680, %r16599, %r16575;
	xor.b32  	%r20681, %r20679, %r20680;
	add.s32 	%r16635, %r20675, %r16551;
	add.s32 	%r20682, %r20675, %r20681;
	add.s32 	%r16647, %r20682, %r20677;
	// begin inline asm
	shf.r.wrap.b32 %r16625, %r16635, %r16635, %r19988;
	// end inline asm
	// begin inline asm
	shf.r.wrap.b32 %r16629, %r16635, %r16635, %r19992;
	// end inline asm
	xor.b32  	%r20683, %r16629, %r16625;
	// begin inline asm
	shf.r.wrap.b32 %r16633, %r16635, %r16635, %r19996;
	// end inline asm
	xor.b32  	%r20684, %r20683, %r16633;
	and.b32  	%r20685, %r16635, %r16611;
	not.b32 	%r20686, %r16635;
	and.b32  	%r20687, %r16587, %r20686;
	or.b32  	%r20688, %r20685, %r20687;
	ld.shared.u32 	%r20689, [K_shared+76];
	add.s32 	%r20690, %r20688, %r16563;
	add.s32 	%r20691, %r20690, %r20684;
	add.s32 	%r20692, %r20691, %r20689;
	add.s32 	%r20693, %r20692, %r15703;
	// begin inline asm
	shf.r.wrap.b32 %r16637, %r16647, %r16647, %r20000;
	// end inline asm
	// begin inline asm
	shf.r.wrap.b32 %r16641, %r16647, %r16647, %r20004;
	// end inline asm
	xor.b32  	%r20694, %r16641, %r16637;
	// begin inline asm
	shf.r.wrap.b32 %r16645, %r16647, %r16647, %r20008;
	// end inline asm
	xor.b32  	%r20695, %r20694, %r16645;
	xor.b32  	%r20696, %r16623, %r16599;
	and.b32  	%r20697, %r16647, %r20696;
	and.b32  	%r20698, %r16623, %r16599;
	xor.b32  	%r20699, %r20697, %r20698;
	add.s32 	%r16659, %r20693, %r16575;
	add.s32 	%r20700, %r20693, %r20699;
	add.s32 	%r16671, %r20700, %r20695;
	// begin inline asm
	shf.r.wrap.b32 %r16649, %r16659, %r16659, %r19988;
	// end inline asm
	// begin inline asm
	shf.r.wrap.b32 %r16653, %r16659, %r16659, %r19992;
	// end inline asm
	xor.b32  	%r20701, %r16653, %r16649;
	// begin inline asm
	shf.r.wrap.b32 %r16657, %r16659, %r16659, %r19996;
	// end inline asm
	xor.b32  	%r20702, %r20701, %r16657;
	and.b32  	%r20703, %r16659, %r16635;
	not.b32 	%r20704, %r16659;
	and.b32  	%r20705, %r16611, %r20704;
	or.b32  	%r20706, %r20703, %r20705;
	ld.shared.u32 	%r20707, [K_shared+80];
	add.s32 	%r20708, %r20706, %r16587;
	add.s32 	%r20709, %r20708, %r20702;
	add.s32 	%r20710, %r20709, %r20707;
	add.s32 	%r20711, %r20710, %r15498;
	// begin inline asm
	shf.r.wrap.b32 %r16661, %r16671, %r16671, %r20000;
	// end inline asm
	// begin inline asm
	shf.r.wrap.b32 %r16665, %r16671, %r16671, %r20004;
	// end inline asm
	xor.b32  	%r20712, %r16665, %r16661;
	// begin inline asm
	shf.r.wrap.b32 %r16669, %r16671, %r16671, %r20008;
	// end inline asm
	xor.b32  	%r20713, %r20712, %r16669;
	xor.b32  	%r20714, %r16647, %r16623;
	and.b32  	%r20715, %r16671, %r20714;
	and.b32  	%r20716, %r16647, %r16623;
	xor.b32  	%r20717, %r20715, %r20716;
	add.s32 	%r16683, %r20711, %r16599;
	add.s32 	%r20718, %r20711, %r20717;
	add.s32 	%r16695, %r20718, %r20713;
	// begin inline asm
	shf.r.wrap.b32 %r16673, %r16683, %r16683, %r19988;
	// end inline asm
	// begin inline asm
	shf.r.wrap.b32 %r16677, %r16683, %r16683, %r19992;
	// end inline asm
	xor.b32  	%r20719, %r16677, %r16673;
	// begin inline asm
	shf.r.wrap.b32 %r16681, %r16683, %r16683, %r19996;
	// end inline asm
	xor.b32  	%r20720, %r20719, %r16681;
	and.b32  	%r20721, %r16683, %r16659;
	not.b32 	%r20722, %r16683;
	and.b32  	%r20723, %r16635, %r20722;
	or.b32  	%r20724, %r20721, %r20723;
	ld.shared.u32 	%r20725, [K_shared+84];
	add.s32 	%r20726, %r20724, %r16611;
	add.s32 	%r20727, %r20726, %r20720;
	add.s32 	%r20728, %r20727, %r20725;
	add.s32 	%r20729, %r20728, %r15735;
	// begin inline asm
	shf.r.wrap.b32 %r16685, %r16695, %r16695, %r20000;
	// end inline asm
	// begin inline asm
	shf.r.wrap.b32 %r16689, %r16695, %r16695, %r20004;
	// end inline asm
	xor.b32  	%r20730, %r16689, %r16685;
	// begin inline asm
	shf.r.wrap.b32 %r16693, %r16695, %r16695, %r20008;
	// end inline asm
	xor.b32  	%r20731, %r20730, %r16693;
	xor.b32  	%r20732, %r16671, %r16647;
	and.b32  	%r20733, %r16695, %r20732;
	and.b32  	%r20734, %r16671, %r16647;
	xor.b32  	%r20735, %r20733, %r20734;
	add.s32 	%r16707, %r20729, %r16623;
	add.s32 	%r20736, %r20729, %r20735;
	add.s32 	%r16719, %r20736, %r20731;
	// begin inline asm
	shf.r.wrap.b32 %r16697, %r16707, %r16707, %r19988;
	// end inline asm
	// begin inline asm
	shf.r.wrap.b32 %r16701, %r16707, %r16707, %r19992;
	// end inline asm
	xor.b32  	%r20737, %r16701, %r16697;
	// begin inline asm
	shf.r.wrap.b32 %r16705, %r16707, %r16707, %r19996;
	// end inline asm
	xor.b32  	%r20738, %r20737, %r16705;
	and.b32  	%r20739, %r16707, %r16683;
	not.b32 	%r20740, %r16707;
	and.b32  	%r20741, %r16659, %r20740;
	or.b32  	%r20742, %r20739, %r20741;
	ld.shared.u32 	%r20743, [K_shared+88];
	add.s32 	%r20744, %r20742, %r16635;
	add.s32 	%r20745, %r20744, %r20738;
	add.s32 	%r20746, %r20745, %r20743;
	add.s32 	%r20747, %r20746, %r15530;
	// begin inline asm
	shf.r.wrap.b32 %r16709, %r16719, %r16719, %r20000;
	// end inline asm
	// begin inline asm
	shf.r.wrap.b32 %r16713, %r16719, %r16719, %r20004;
	// end inline asm
	xor.b32  	%r20748, %r16713, %r16709;
	// begin inline asm
	shf.r.wrap.b32 %r16717, %r16719, %r16719, %r20008;
	// end inline asm
	xor.b32  	%r20749, %r20748, %r16717;
	xor.b32  	%r20750, %r16695, %r16671;
	and.b32  	%r20751, %r16719, %r20750;
	and.b32  	%r20752, %r16695, %r16671;
	xor.b32  	%r20753, %r20751, %r20752;
	add.s32 	%r16731, %r20747, %r16647;
	add.s32 	%r20754, %r20747, %r20753;
	add.s32 	%r16743, %r20754, %r20749;
	// begin inline asm
	shf.r.wrap.b32 %r16721, %r16731, %r16731, %r19988;
	// end inline asm
	// begin inline asm
	shf.r.wrap.b32 %r16725, %r16731, %r16731, %r19992;
	// end inline asm
	xor.b32  	%r20755, %r16725, %r16721;
	// begin inline asm
	shf.r.wrap.b32 %r16729, %r16731, %r16731, %r19996;
	// end inline asm
	xor.b32  	%r20756, %r20755, %r16729;
	and.b32  	%r20757, %r16731, %r16707;
	not.b32 	%r20758, %r16731;
	and.b32  	%r20759, %r16683, %r20758;
	or.b32  	%r20760, %r20757, %r20759;
	ld.shared.u32 	%r20761, [K_shared+92];
	add.s32 	%r20762, %r20760, %r16659;
	add.s32 	%r20763, %r20762, %r20756;
	add.s32 	%r20764, %r20763, %r20761;
	add.s32 	%r20765, %r20764, %r15767;
	// begin inline asm
	shf.r.wrap.b32 %r16733, %r16743, %r16743, %r20000;
	// end inline asm
	// begin inline asm
	shf.r.wrap.b32 %r16737, %r16743, %r16743, %r20004;
	// end inline asm
	xor.b32  	%r20766, %r16737, %r16733;
	// begin inline asm
	shf.r.wrap.b32 %r16741, %r16743, %r16743, %r20008;
	// end inline asm
	xor.b32  	%r20767, %r20766, %r16741;
	xor.b32  	%r20768, %r16719, %r16695;
	and.b32  	%r20769, %r16743, %r20768;
	and.b32  	%r20770, %r16719, %r16695;
	xor.b32  	%r20771, %r20769, %r20770;
	add.s32 	%r16755, %r20765, %r16671;
	add.s32 	%r20772, %r20765, %r20771;
	add.s32 	%r16767, %r20772, %r20767;
	// begin inline asm
	shf.r.wrap.b32 %r16745, %r16755, %r16755, %r19988;
	// end inline asm
	// begin inline asm
	shf.r.wrap.b32 %r16749, %r16755, %r16755, %r19992;
	// end inline asm
	xor.b32  	%r20773, %r16749, %r16745;
	// begin inline asm
	shf.r.wrap.b32 %r16753, %r16755, %r16755, %r19996;
	// end inline asm
	xor.b32  	%r20774, %r20773, %r16753;
	and.b32  	%r20775, %r16755, %r16731;
	not.b32 	%r20776, %r16755;
	and.b32  	%r20777, %r16707, %r20776;
	or.b32  	%r20778, %r20775, %r20777;
	ld.shared.u32 	%r20779, [K_shared+96];
	add.s32 	%r20780, %r20778, %r16683;
	add.s32 	%r20781, %r20780, %r20774;
	add.s32 	%r20782, %r20781, %r20779;
	add.s32 	%r20783, %r20782, %r15783;
	// begin inline asm
	shf.r.wrap.b32 %r16757, %r16767, %r16767, %r20000;
	// end inline asm
	// begin inline asm
	shf.r.wrap.b32 %r16761, %r16767, %r16767, %r20004;
	// end inline asm
	xor.b32  	%r20784, %r16761, %r16757;
	// begin inline asm
	shf.r.wrap.b32 %r16765, %r16767, %r16767, %r20008;
	// end inline asm
	xor.b32  	%r20785, %r20784, %r16765;
	xor.b32  	%r20786, %r16743, %r16719;
	and.b32  	%r20787, %r16767, %r20786;
	and.b32  	%r20788, %r16743, %r16719;
	xor.b32  	%r20789, %r20787, %r20788;
	add.s32 	%r16779, %r20783, %r16695;
	add.s32 	%r20790, %r20783, %r20789;
	add.s32 	%r16791, %r20790, %r20785;
	// begin inline asm
	shf.r.wrap.b32 %r16769, %r16779, %r16779, %r19988;
	// end inline asm
	// begin inline asm
	shf.r.wrap.b32 %r16773, %r16779, %r16779, %r19992;
	// end inline asm
	xor.b32  	%r20791, %r16773, %r16769;
	// begin inline asm
	shf.r.wrap.b32 %r16777, %r16779, %r16779, %r19996;
	// end inline asm
	xor.b32  	%r20792, %r20791, %r16777;
	and.b32  	%r20793, %r16779, %r16755;
	not.b32 	%r20794, %r16779;
	and.b32  	%r20795, %r16731, %r20794;
	or.b32  	%r20796, %r20793, %r20795;
	ld.shared.u32 	%r20797, [K_shared+100];
	add.s32 	%r20798, %r20796, %r16707;
	add.s32 	%r20799, %r20798, %r20792;
	add.s32 	%r20800, %r20799, %r20797;
	add.s32 	%r20801, %r20800, %r15799;
	// begin inline asm
	shf.r.wrap.b32 %r16781, %r16791, %r16791, %r20000;
	// end inline asm
	// begin inline asm
	shf.r.wrap.b32 %r16785, %r16791, %r16791, %r20004;
	// end inline asm
	xor.b32  	%r20802, %r16785, %r16781;
	// begin inline asm
	shf.r.wrap.b32 %r16789, %r16791, %r16791, %r20008;
	// end inline asm
	xor.b32  	%r20803, %r20802, %r16789;
	xor.b32  	%r20804, %r16767, %r16743;
	and.b32  	%r20805, %r16791, %r20804;
	and.b32  	%r20806, %r16767, %r16743;
	xor.b32  	%r20807, %r20805, %r20806;
	add.s32 	%r16803, %r20801, %r16719;
	add.s32 	%r20808, %r20801, %r20807;
	add.s32 	%r16815, %r20808, %r20803;
	// begin inline asm
	shf.r.wrap.b32 %r16793, %r16803, %r16803, %r19988;
	// end inline asm
	// begin inline asm
	shf.r.wrap.b32 %r16797, %r16803, %r16803, %r19992;
	// end inline asm
	xor.b32  	%r20809, %r16797, %r16793;
	// begin inline asm
	shf.r.wrap.b32 %r16801, %r16803, %r16803, %r19996;
	// end inline asm
	xor.b32  	%r20810, %r20809, %r16801;
	and.b32  	%r20811, %r16803, %r16779;
	not.b32 	%r20812, %r16803;
	and.b32  	%r20813, %r16755, %r20812;
	or.b32  	%r20814, %r20811, %r20813;
	ld.shared.u32 	%r20815, [K_shared+104];
	add.s32 	%r20816, %r20814, %r16731;
	add.s32 	%r20817, %r20816, %r20810;
	add.s32 	%r20818, %r20817, %r20815;
	add.s32 	%r20819, %r20818, %r15815;
	// begin inline asm
	shf.r.wrap.b32 %r16805, %r16815, %r16815, %r20000;
	// end inline asm
	// begin inline asm
	shf.r.wrap.b32 %r16809, %r16815, %r16815, %r20004;
	// end inline asm
	xor.b32  	%r20820, %r16809, %r16805;
	// begin inline asm
	shf.r.wrap.b32 %r16813, %r16815, %r16815, %r20008;
	// end inline asm
	xor.b32  	%r20821, %r20820, %r16813;
	xor.b32  	%r20822, %r16791, %r16767;
	and.b32  	%r20823, %r16815, %r20822;
	and.b32  	%r20824, %r16791, %r16767;
	xor.b32  	%r20825, %r20823, %r20824;
	add.s32 	%r16827, %r20819, %r16743;
	add.s32 	%r20826, %r20819, %r20825;
	add.s32 	%r16839, %r20826, %r20821;
	// begin inline asm
	shf.r.wrap.b32 %r16817, %r16827, %r16827, %r19988;
	// end inline asm
	// begin inline asm
	shf.r.wrap.b32 %r16821, %r16827, %r16827, %r19992;
	// end inline asm
	xor.b32  	%r20827, %r16821, %r16817;
	// begin inline asm
	shf.r.wrap.b32 %r16825, %r16827, %r16827, %r19996;
	// end inline asm
	xor.b32  	%r20828, %r20827, %r16825;
	and.b32  	%r20829, %r16827, %r16803;
	not.b32 	%r20830, %r16827;
	and.b32  	%r20831, %r16779, %r20830;
	or.b32  	%r20832, %r20829, %r20831;
	ld.shared.u32 	%r20833, [K_shared+108];
	add.s32 	%r20834, %r20832, %r16755;
	add.s32 	%r20835, %r20834, %r20828;
	add.s32 	%r20836, %r20835, %r20833;
	add.s32 	%r20837, %r20836, %r15831;
	// begin inline asm
	shf.r.wrap.b32 %r16829, %r16839, %r16839, %r20000;
	// end inline asm
	// begin inline asm
	shf.r.wrap.b32 %r16833, %r16839, %r16839, %r20004;
	// end inline asm
	xor.b32  	%r20838, %r16833, %r16829;
	// begin inline asm
	shf.r.wrap.b32 %r16837, %r16839, %r16839, %r20008;
	// end inline asm
	xor.b32  	%r20839, %r20838, %r16837;
	xor.b32  	%r20840, %r16815, %r16791;
	and.b32  	%r20841, %r16839, %r20840;
	and.b32  	%r20842, %r16815, %r16791;
	xor.b32  	%r20843, %r20841, %r20842;
	add.s32 	%r16851, %r20837, %r16767;
	add.s32 	%r20844, %r20837, %r20843;
	add.s32 	%r16863, %r20844, %r20839;
	// begin inline asm
	shf.r.wrap.b32 %r16841, %r16851, %r16851, %r19988;
	// end inline asm
	// begin inline asm
	shf.r.wrap.b32 %r16845, %r16851, %r16851, %r19992;
	// end inline asm
	xor.b32  	%r20845, %r16845, %r16841;
	// begin inline asm
	shf.r.wrap.b32 %r16849, %r16851, %r16851, %r19996;
	// end inline asm
	xor.b32  	%r20846, %r20845, %r16849;
	and.b32  	%r20847, %r16851, %r16827;
	not.b32 	%r20848, %r16851;
	and.b32  	%r20849, %r16803, %r20848;
	or.b32  	%r20850, %r20847, %r20849;
	ld.shared.u32 	%r20851, [K_shared+112];
	add.s32 	%r20852, %r20850, %r16779;
	add.s32 	%r20853, %r20852, %r20846;
	add.s32 	%r20854, %r20853, %r20851;
	add.s32 	%r20855, %r20854, %r15847;
	// begin inline asm
	shf.r.wrap.b32 %r16853, %r16863, %r16863, %r20000;
	// end inline asm
	// begin inline asm
	shf.r.wrap.b32 %r16857, %r16863, %r16863, %r20004;
	// end inline asm
	xor.b32  	%r20856, %r16857, %r16853;
	// begin inline asm
	shf.r.wrap.b32 %r16861, %r16863, %r16863, %r20008;
	// end inline asm
	xor.b32  	%r20857, %r20856, %r16861;
	xor.b32  	%r20858, %r16839, %r16815;
	and.b32  	%r20859, %r16863, %r20858;
	and.b32  	%r20860, %r16839, %r16815;
	xor.b32  	%r20861, %r20859, %r20860;
	add.s32 	%r16875, %r20855, %r16791;
	add.s32 	%r20862, %r20855, %r20861;
	add.s32 	%r16887, %r20862, %r20857;
	// begin inline asm
	shf.r.wrap.b32 %r16865, %r16875, %r16875, %r19988;
	// end inline asm
	// begin inline asm
	shf.r.wrap.b32 %r16869, %r16875, %r16875, %r19992;
	// end inline asm
	xor.b32  	%r20863, %r16869, %r16865;
	// begin inline asm
	shf.r.wrap.b32 %r16873, %r16875, %r16875, %r19996;
	// end inline asm
	xor.b32  	%r20864, %r20863, %r16873;
	and.b32  	%r20865, %r16875, %r16851;
	not.b32 	%r20866, %r16875;
	and.b32  	%r20867, %r16827, %r20866;
	or.b32  	%r20868, %r20865, %r20867;
	ld.shared.u32 	%r20869, [K_shared+116];
	add.s32 	%r20870, %r20868, %r16803;
	add.s32 	%r20871, %r20870, %r20864;
	add.s32 	%r20872, %r20871, %r20869;
	add.s32 	%r20873, %r20872, %r15863;
	// begin inline asm
	shf.r.wrap.b32 %r16877, %r16887, %r16887, %r20000;
	// end inline asm
	// begin inline asm
	shf.r.wrap.b32 %r16881, %r16887, %r16887, %r20004;
	// end inline asm
	xor.b32  	%r20874, %r16881, %r16877;
	// begin inline asm
	shf.r.wrap.b32 %r16885, %r16887, %r16887, %r20008;
	// end inline asm
	xor.b32  	%r20875, %r20874, %r16885;
	xor.b32  	%r20876, %r16863, %r16839;
	and.b32  	%r20877, %r16887, %r20876;
	and.b32  	%r20878, %r16863, %r16839;
	xor.b32  	%r20879, %r20877, %r20878;
	add.s32 	%r16899, %r20873, %r16815;
	add.s32 	%r20880, %r20873, %r20879;
	add.s32 	%r16911, %r20880, %r20875;
	// begin inline asm
	shf.r.wrap.b32 %r16889, %r16899, %r16899, %r19988;
	// end inline asm
	// begin inline asm
	shf.r.wrap.b32 %r16893, %r16899, %r16899, %r19992;
	// end inline asm
	xor.b32  	%r20881, %r16893, %r16889;
	// begin inline asm
	shf.r.wrap.b32 %r16897, %r16899, %r16899, %r19996;
	// end inline asm
	xor.b32  	%r20882, %r20881, %r16897;
	and.b32  	%r20883, %r16899, %r16875;
	not.b32 	%r20884, %r16899;
	and.b32  	%r20885, %r16851, %r20884;
	or.b32  	%r20886, %r20883, %r20885;
	ld.shared.u32 	%r20887, [K_shared+120];
	add.s32 	%r20888, %r20886, %r16827;
	add.s32 	%r20889, %r20888, %r20882;
	add.s32 	%r20890, %r20889, %r20887;
	add.s32 	%r20891, %r20890, %r15879;
	// begin inline asm
	shf.r.wrap.b32 %r16901, %r16911, %r16911, %r20000;
	// end inline asm
	// begin inline asm
	shf.r.wrap.b32 %r16905, %r16911, %r16911, %r20004;
	// end inline asm
	xor.b32  	%r20892, %r16905, %r16901;
	// begin inline asm
	shf.r.wrap.b32 %r16909, %r16911, %r16911, %r20008;
	// end inline asm
	xor.b32  	%r20893, %r20892, %r16909;
	xor.b32  	%r20894, %r16887, %r16863;
	and.b32  	%r20895, %r16911, %r20894;
	and.b32  	%r20896, %r16887, %r16863;
	xor.b32  	%r20897, %r20895, %r20896;
	add.s32 	%r16923, %r20891, %r16839;
	add.s32 	%r20898, %r20891, %r20897;
	add.s32 	%r16935, %r20898, %r20893;
	// begin inline asm
	shf.r.wrap.b32 %r16913, %r16923, %r16923, %r19988;
	// end inline asm
	// begin inline asm
	shf.r.wrap.b32 %r16917, %r16923, %r16923, %r19992;
	// end inline asm
	xor.b32  	%r20899, %r16917, %r16913;
	// begin inline asm
	shf.r.wrap.b32 %r16921, %r16923, %r16923, %r19996;
	// end inline asm
	xor.b32  	%r20900, %r20899, %r16921;
	and.b32  	%r20901, %r16923, %r16899;
	not.b32 	%r20902, %r16923;
	and.b32  	%r20903, %r16875, %r20902;
	or.b32  	%r20904, %r20901, %r20903;
	ld.shared.u32 	%r20905, [K_shared+124];
	add.s32 	%r20906, %r20904, %r16851;
	add.s32 	%r20907, %r20906, %r20900;
	add.s32 	%r20908, %r20907, %r20905;
	add.s32 	%r20909, %r20908, %r15674;
	// begin inline asm
	shf.r.wrap.b32 %r16925, %r16935, %r16935, %r20000;
	// end inline asm
	// begin inline asm
	shf.r.wrap.b32 %r16929, %r16935, %r16935, %r20004;
	// end inline asm
	xor.b32  	%r20910, %r16929, %r16925;
	// begin inline asm
	shf.r.wrap.b32 %r16933, %r16935, %r16935, %r20008;
	// end inline asm
	xor.b32  	%r20911, %r20910, %r16933;
	xor.b32  	%r20912, %r16911, %r16887;
	and.b32  	%r20913, %r16935, %r20912;
	and.b32  	%r20914, %r16911, %r16887;
	xor.b32  	%r20915, %r20913, %r20914;
	add.s32 	%r16947, %r20909, %r16863;
	add.s32 	%r20916, %r20909, %r20915;
	add.s32 	%r16959, %r20916, %r20911;
	// begin inline asm
	shf.r.wrap.b32 %r16937, %r16947, %r16947, %r19988;
	// end inline asm
	// begin inline asm
	shf.r.wrap.b32 %r16941, %r16947, %r16947, %r19992;
	// end inline asm
	xor.b32  	%r20917, %r16941, %r16937;
	// begin inline asm
	shf.r.wrap.b32 %r16945, %r16947, %r16947, %r19996;
	// end inline asm
	xor.b32  	%r20918, %r20917, %r16945;
	and.b32  	%r20919, %r16947, %r16923;
	not.b32 	%r20920, %r16947;
	and.b32  	%r20921, %r16899, %r20920;
	or.b32  	%r20922, %r20919, %r20921;
	ld.shared.u32 	%r20923, [K_shared+128];
	add.s32 	%r20924, %r20922, %r16875;
	add.s32 	%r20925, %r20924, %r20918;
	add.s32 	%r20926, %r20925, %r20923;
	add.s32 	%r20927, %r20926, %r15911;
	// begin inline asm
	shf.r.wrap.b32 %r16949, %r16959, %r16959, %r20000;
	// end inline asm
	// begin inline asm
	shf.r.wrap.b32 %r16953, %r16959, %r16959, %r20004;
	// end inline asm
	xor.b32  	%r20928, %r16953, %r16949;
	// begin inline asm
	shf.r.wrap.b32 %r16957, %r16959, %r16959, %r20008;
	// end inline asm
	xor.b32  	%r20929, %r20928, %r16957;
	xor.b32  	%r20930, %r16935, %r16911;
	and.b32  	%r20931, %r16959, %r20930;
	and.b32  	%r20932, %r16935, %r16911;
	xor.b32  	%r20933, %r20931, %r20932;
	add.s32 	%r16971, %r20927, %r16887;
	add.s32 	%r20934, %r20927, %r20933;
	add.s32 	%r16983, %r20934, %r20929;
	// begin inline asm
	shf.r.wrap.b32 %r16961, %r16971, %r16971, %r19988;
	// end inline asm
	// begin inline asm
	shf.r.wrap.b32 %r16965, %r16971, %r16971, %r19992;
	// end inline asm
	xor.b32  	%r20935, %r16965, %r16961;
	// begin inline asm
	shf.r.wrap.b32 %r16969, %r16971, %r16971, %r19996;
	// end inline asm
	xor.b32  	%r20936, %r20935, %r16969;
	and.b32  	%r20937, %r16971, %r16947;
	not.b32 	%r20938, %r16971;
	and.b32  	%r20939, %r16923, %r20938;
	or.b32  	%r20940, %r20937, %r20939;
	ld.shared.u32 	%r20941, [K_shared+132];
	add.s32 	%r20942, %r20940, %r16899;
	add.s32 	%r20943, %r20942, %r20936;
	add.s32 	%r20944, %r20943, %r20941;
	add.s32 	%r20945, %r20944, %r15927;
	// begin inline asm
	shf.r.wrap.b32 %r16973, %r16983, %r16983, %r20000;
	// end inline asm
	// begin inline asm
	shf.r.wrap.b32 %r16977, %r16983, %r16983, %r20004;
	// end inline asm
	xor.b32  	%r20946, %r16977, %r16973;
	// begin inline asm
	shf.r.wrap.b32 %r16981, %r16983, %r16983, %r20008;
	// end inline asm
	xor.b32  	%r20947, %r20946, %r16981;
	xor.b32  	%r20948, %r16959, %r16935;
	and.b32  	%r20949, %r16983, %r20948;
	and.b32  	%r20950, %r16959, %r16935;
	xor.b32  	%r20951, %r20949, %r20950;
	add.s32 	%r16995, %r20945, %r16911;
	add.s32 	%r20952, %r20945, %r20951;
	add.s32 	%r17007, %r20952, %r20947;
	// begin inline asm
	shf.r.wrap.b32 %r16985, %r16995, %r16995, %r19988;
	// end inline asm
	// begin inline asm
	shf.r.wrap.b32 %r16989, %r16995, %r16995, %r19992;
	// end inline asm
	xor.b32  	%r20953, %r16989, %r16985;
	// begin inline asm
	shf.r.wrap.b32 %r16993, %r16995, %r16995, %r19996;
	// end inline asm
	xor.b32  	%r20954, %r20953, %r16993;
	and.b32  	%r20955, %r16995, %r16971;
	not.b32 	%r20956, %r16995;
	and.b32  	%r20957, %r16947, %r20956;
	or.b32  	%r20958, %r20955, %r20957;
	ld.shared.u32 	%r20959, [K_shared+136];
	add.s32 	%r20960, %r20958, %r16923;
	add.s32 	%r20961, %r20960, %r20954;
	add.s32 	%r20962, %r20961, %r20959;
	add.s32 	%r20963, %r20962, %r15943;
	// begin inline asm
	shf.r.wrap.b32 %r16997, %r17007, %r17007, %r20000;
	// end inline asm
	// begin inline asm
	shf.r.wrap.b32 %r17001, %r17007, %r17007, %r20004;
	// end inline asm
	xor.b32  	%r20964, %r17001, %r16997;
	// begin inline asm
	shf.r.wrap.b32 %r17005, %r17007, %r17007, %r20008;
	// end inline asm
	xor.b32  	%r20965, %r20964, %r17005;
	xor.b32  	%r20966, %r16983, %r16959;
	and.b32  	%r20967, %r17007, %r20966;
	and.b32  	%r20968, %r16983, %r16959;
	xor.b32  	%r20969, %r20967, %r20968;
	add.s32 	%r17019, %r20963, %r16935;
	add.s32 	%r20970, %r20963, %r20969;
	add.s32 	%r17031, %r20970, %r20965;
	// begin inline asm
	shf.r.wrap.b32 %r17009, %r17019, %r17019, %r19988;
	// end inline asm
	// begin inline asm
	shf.r.wrap.b32 %r17013, %r17019, %r17019, %r19992;
	// end inline asm
	xor.b32  	%r20971, %r17013, %r17009;
	// begin inline asm
	shf.r.wrap.b32 %r17017, %r17019, %r17019, %r19996;
	// end inline asm
	xor.b32  	%r20972, %r20971, %r17017;
	and.b32  	%r20973, %r17019, %r16995;
	not.b32 	%r20974, %r17019;
	and.b32  	%r20975, %r16971, %r20974;
	or.b32  	%r20976, %r20973, %r20975;
	ld.shared.u32 	%r20977, [K_shared+140];
	add.s32 	%r20978, %r20976, %r16947;
	add.s32 	%r20979, %r20978, %r20972;
	add.s32 	%r20980, %r20979, %r20977;
	add.s32 	%r20981, %r20980, %r15959;
	// begin inline asm
	shf.r.wrap.b32 %r17021, %r17031, %r17031, %r20000;
	// end inline asm
	// begin inline asm
	shf.r.wrap.b32 %r17025, %r17031, %r17031, %r20004;
	// end inline asm
	xor.b32  	%r20982, %r17025, %r17021;
	// begin inline asm
	shf.r.wrap.b32 %r17029, %r17031, %r17031, %r20008;
	// end inline asm
	xor.b32  	%r20983, %r20982, %r17029;
	xor.b32  	%r20984, %r17007, %r16983;
	and.b32  	%r20985, %r17031, %r20984;
	and.b32  	%r20986, %r17007, %r16983;
	xor.b32  	%r20987, %r20985, %r20986;
	add.s32 	%r17043, %r20981, %r16959;
	add.s32 	%r20988, %r20981, %r20987;
	add.s32 	%r17055, %r20988, %r20983;
	// begin inline asm
	shf.r.wrap.b32 %r17033, %r17043, %r17043, %r19988;
	// end inline asm
	// begin inline asm
	shf.r.wrap.b32 %r17037, %r17043, %r17043, %r19992;
	// end inline asm
	xor.b32  	%r20989, %r17037, %r17033;
	// begin inline asm
	shf.r.wrap.b32 %r17041, %r17043, %r17043, %r19996;
	// end inline asm
	xor.b32  	%r20990, %r20989, %r17041;
	and.b32  	%r20991, %r17043, %r17019;
	not.b32 	%r20992, %r17043;
	and.b32  	%r20993, %r16995, %r20992;
	or.b32  	%r20994, %r20991, %r20993;
	ld.shared.u32 	%r20995, [K_shared+144];
	add.s32 	%r20996, %r20994, %r16971;
	add.s32 	%r20997, %r20996, %r20990;
	add.s32 	%r20998, %r20997, %r20995;
	add.s32 	%r20999, %r20998, %r15975;
	// begin inline asm
	shf.r.wrap.b32 %r17045, %r17055, %r17055, %r20000;
	// end inline asm
	// begin inline asm
	shf.r.wrap.b32 %r17049, %r17055, %r17055, %r20004;
	// end inline asm
	xor.b32  	%r21000, %r17049, %r17045;
	// begin inline asm
	shf.r.wrap.b32 %r17053, %r17055, %r17055, %r20008;
	// end inline asm
	xor.b32  	%r21001, %r21000, %r17053;
	xor.b32  	%r21002, %r17031, %r17007;
	and.b32  	%r21003, %r17055, %r21002;
	and.b32  	%r21004, %r17031, %r17007;
	xor.b32  	%r21005, %r21003, %r21004;
	add.s32 	%r17067, %r20999, %r16983;
	add.s32 	%r21006, %r20999, %r21005;
	add.s32 	%r17079, %r21006, %r21001;
	// begin inline asm
	shf.r.wrap.b32 %r17057, %r17067, %r17067, %r19988;
	// end inline asm
	// begin inline asm
	shf.r.wrap.b32 %r17061, %r17067, %r17067, %r19992;
	// end inline asm
	xor.b32  	%r21007, %r17061, %r17057;
	// begin inline asm
	shf.r.wrap.b32 %r17065, %r17067, %r17067, %r19996;
	// end inline asm
	xor.b32  	%r21008, %r21007, %r17065;
	and.b32  	%r21009, %r17067, %r17043;
	not.b32 	%r21010, %r17067;
	and.b32  	%r21011, %r17019, %r21010;
	or.b32  	%r21012, %r21009, %r21011;
	ld.shared.u32 	%r21013, [K_shared+148];
	add.s32 	%r21014, %r21012, %r16995;
	add.s32 	%r21015, %r21014, %r21008;
	add.s32 	%r21016, %r21015, %r21013;
	add.s32 	%r21017, %r21016, %r15991;
	// begin inline asm
	shf.r.wrap.b32 %r17069, %r17079, %r17079, %r20000;
	// end inline asm
	// begin inline asm
	shf.r.wrap.b32 %r17073, %r17079, %r17079, %r20004;
	// end inline asm
	xor.b32  	%r21018, %r17073, %r17069;
	// begin inline asm
	shf.r.wrap.b32 %r17077, %r17079, %r17079, %r20008;
	// end inline asm
	xor.b32  	%r21019, %r21018, %r17077;
	xor.b32  	%r21020, %r17055, %r17031;
	and.b32  	%r21021, %r17079, %r21020;
	and.b32  	%r21022, %r17055, %r17031;
	xor.b32  	%r21023, %r21021, %r21022;
	add.s32 	%r17091, %r21017, %r17007;
	add.s32 	%r21024, %r21017, %r21023;
	add.s32 	%r17103, %r21024, %r21019;
	// begin inline asm
	shf.r.wrap.b32 %r17081, %r17091, %r17091, %r19988;
	// end inline asm
	// begin inline asm
	shf.r.wrap.b32 %r17085, %r17091, %r17091, %r19992;
	// end inline asm
	xor.b32  	%r21025, %r17085, %r17081;
	// begin inline asm
	shf.r.wrap.b32 %r17089, %r17091, %r17091, %r19996;
	// end inline asm
	xor.b32  	%r21026, %r21025, %r17089;
	and.b32  	%r21027, %r17091, %r17067;
	not.b32 	%r21028, %r17091;
	and.b32  	%r21029, %r17043, %r21028;
	or.b32  	%r21030, %r21027, %r21029;
	ld.shared.u32 	%r21031, [K_shared+152];
	add.s32 	%r21032, %r21030, %r17019;
	add.s32 	%r21033, %r21032, %r21026;
	add.s32 	%r21034, %r21033, %r21031;
	add.s32 	%r21035, %r21034, %r16007;
	// begin inline asm
	shf.r.wrap.b32 %r17093, %r17103, %r17103, %r20000;
	// end inline asm
	// begin inline asm
	shf.r.wrap.b32 %r17097, %r17103, %r17103, %r20004;
	// end inline asm
	xor.b32  	%r21036, %r17097, %r17093;
	// begin inline asm
	shf.r.wrap.b32 %r17101, %r17103, %r17103, %r20008;
	// end inline asm
	xor.b32  	%r21037, %r21036, %r17101;
	xor.b32  	%r21038, %r17079, %r17055;
	and.b32  	%r21039, %r17103, %r21038;
	and.b32  	%r21040, %r17079, %r17055;
	xor.b32  	%r21041, %r21039, %r21040;
	add.s32 	%r17115, %r21035, %r17031;
	add.s32 	%r21042, %r21035, %r21041;
	add.s32 	%r17127, %r21042, %r21037;
	// begin inline asm
	shf.r.wrap.b32 %r17105, %r17115, %r17115, %r19988;
	// end inline asm
	// begin inline asm
	shf.r.wrap.b32 %r17109, %r17115, %r17115, %r19992;
	// end inline asm
	xor.b32  	%r21043, %r17109, %r17105;
	// begin inline asm
	shf.r.wrap.b32 %r17113, %r17115, %r17115, %r19996;
	// end inline asm
	xor.b32  	%r21044, %r21043, %r17113;
	and.b32  	%r21045, %r17115, %r17091;
	not.b32 	%r21046, %r17115;
	and.b32  	%r21047, %r17067, %r21046;
	or.b32  	%r21048, %r21045, %r21047;
	ld.shared.u32 	%r21049, [K_shared+156];
	add.s32 	%r21050, %r21048, %r17043;
	add.s32 	%r21051, %r21050, %r21044;
	add.s32 	%r21052, %r21051, %r21049;
	add.s32 	%r21053, %r21052, %r16023;
	// begin inline asm
	shf.r.wrap.b32 %r17117, %r17127, %r17127, %r20000;
	// end inline asm
	// begin inline asm
	shf.r.wrap.b32 %r17121, %r17127, %r17127, %r20004;
	// end inline asm
	xor.b32  	%r21054, %r17121, %r17117;
	// begin inline asm
	shf.r.wrap.b32 %r17125, %r17127, %r17127, %r20008;
	// end inline asm
	xor.b32  	%r21055, %r21054, %r17125;
	xor.b32  	%r21056, %r17103, %r17079;
	and.b32  	%r21057, %r17127, %r21056;
	and.b32  	%r21058, %r17103, %r17079;
	xor.b32  	%r21059, %r21057, %r21058;
	add.s32 	%r17139, %r21053, %r17055;
	add.s32 	%r21060, %r21053, %r21059;
	add.s32 	%r17151, %r21060, %r21055;
	// begin inline asm
	shf.r.wrap.b32 %r17129, %r17139, %r17139, %r19988;
	// end inline asm
	// begin inline asm
	shf.r.wrap.b32 %r17133, %r17139, %r17139, %r19992;
	// end inline asm
	xor.b32  	%r21061, %r17133, %r17129;
	// begin inline asm
	shf.r.wrap.b32 %r17137, %r17139, %r17139, %r19996;
	// end inline asm
	xor.b32  	%r21062, %r21061, %r17137;
	and.b32  	%r21063, %r17139, %r17115;
	not.b32 	%r21064, %r17139;
	and.b32  	%r21065, %r17091, %r21064;
	or.b32  	%r21066, %r21063, %r21065;
	ld.shared.u32 	%r21067, [K_shared+160];
	add.s32 	%r21068, %r21066, %r17067;
	add.s32 	%r21069, %r21068, %r21062;
	add.s32 	%r21070, %r21069, %r21067;
	add.s32 	%r21071, %r21070, %r16039;
	// begin inline asm
	shf.r.wrap.b32 %r17141, %r17151, %r17151, %r20000;
	// end inline asm
	// begin inline asm
	shf.r.wrap.b32 %r17145, %r17151, %r17151, %r20004;
	// end inline asm
	xor.b32  	%r21072, %r17145, %r17141;
	// begin inline asm
	shf.r.wrap.b32 %r17149, %r17151, %r17151, %r20008;
	// end inline asm
	xor.b32  	%r21073, %r21072, %r17149;
	xor.b32  	%r21074, %r17127, %r17103;
	and.b32  	%r21075, %r17151, %r21074;
	and.b32  	%r21076, %r17127, %r17103;
	xor.b32  	%r21077, %r21075, %r21076;
	add.s32 	%r17163, %r21071, %r17079;
	add.s32 	%r21078, %r21071, %r21077;
	add.s32 	%r17175, %r21078, %r21073;
	// begin inline asm
	shf.r.wrap.b32 %r17153, %r17163, %r17163, %r19988;
	// end inline asm
	// begin inline asm
	shf.r.wrap.b32 %r17157, %r17163, %r17163, %r19992;
	// end inline asm
	xor.b32  	%r21079, %r17157, %r17153;
	// begin inline asm
	shf.r.wrap.b32 %r17161, %r17163, %r17163, %r19996;
	// end inline asm
	xor.b32  	%r21080, %r21079, %r17161;
	and.b32  	%r21081, %r17163, %r17139;
	not.b32 	%r21082, %r17163;
	and.b32  	%r21083, %r17115, %r21082;
	or.b32  	%r21084, %r21081, %r21083;
	ld.shared.u32 	%r21085, [K_shared+164];
	add.s32 	%r21086, %r21084, %r17091;
	add.s32 	%r21087, %r21086, %r21080;
	add.s32 	%r21088, %r21087, %r21085;
	add.s32 	%r21089, %r21088, %r16055;
	// begin inline asm
	shf.r.wrap.b32 %r17165, %r17175, %r17175, %r20000;
	// end inline asm
	// begin inline asm
	shf.r.wrap.b32 %r17169, %r17175, %r17175, %r20004;
	// end inline asm
	xor.b32  	%r21090, %r17169, %r17165;
	// begin inline asm
	shf.r.wrap.b32 %r17173, %r17175, %r17175, %r20008;
	// end inline asm
	xor.b32  	%r21091, %r21090, %r17173;
	xor.b32  	%r21092, %r17151, %r17127;
	and.b32  	%r21093, %r17175, %r21092;
	and.b32  	%r21094, %r17151, %r17127;
	xor.b32  	%r21095, %r21093, %r21094;
	add.s32 	%r17187, %r21089, %r17103;
	add.s32 	%r21096, %r21089, %r21095;
	add.s32 	%r17199, %r21096, %r21091;
	// begin inline asm
	shf.r.wrap.b32 %r17177, %r17187, %r17187, %r19988;
	// end inline asm
	// begin inline asm
	shf.r.wrap.b32 %r17181, %r17187, %r17187, %r19992;
	// end inline asm
	xor.b32  	%r21097, %r17181, %r17177;
	// begin inline asm
	shf.r.wrap.b32 %r17185, %r17187, %r17187, %r19996;
	// end inline asm
	xor.b32  	%r21098, %r21097, %r17185;
	and.b32  	%r21099, %r17187, %r17163;
	not.b32 	%r21100, %r17187;
	and.b32  	%r21101, %r17139, %r21100;
	or.b32  	%r21102, %r21099, %r21101;
	ld.shared.u32 	%r21103, [K_shared+168];
	add.s32 	%r21104, %r21102, %r17115;
	add.s32 	%r21105, %r21104, %r21098;
	add.s32 	%r21106, %r21105, %r21103;
	add.s32 	%r21107, %r21106, %r16071;
	// begin inline asm
	shf.r.wrap.b32 %r17189, %r17199, %r17199, %r20000;
	// end inline asm
	// begin inline asm
	shf.r.wrap.b32 %r17193, %r17199, %r17199, %r20004;
	// end inline asm
	xor.b32  	%r21108, %r17193, %r17189;
	// begin inline asm
	shf.r.wrap.b32 %r17197, %r17199, %r17199, %r20008;
	// end inline asm
	xor.b32  	%r21109, %r21108, %r17197;
	xor.b32  	%r21110, %r17175, %r17151;
	and.b32  	%r21111, %r17199, %r21110;
	and.b32  	%r21112, %r17175, %r17151;
	xor.b32  	%r21113, %r21111, %r21112;
	add.s32 	%r17211, %r21107, %r17127;
	add.s32 	%r21114, %r21107, %r21113;
	add.s32 	%r17223, %r21114, %r21109;
	// begin inline asm
	shf.r.wrap.b32 %r17201, %r17211, %r17211, %r19988;
	// end inline asm
	// begin inline asm
	shf.r.wrap.b32 %r17205, %r17211, %r17211, %r19992;
	// end inline asm
	xor.b32  	%r21115, %r17205, %r17201;
	// begin inline asm
	shf.r.wrap.b32 %r17209, %r17211, %r17211, %r19996;
	// end inline asm
	xor.b32  	%r21116, %r21115, %r17209;
	and.b32  	%r21117, %r17211, %r17187;
	not.b32 	%r21118, %r17211;
	and.b32  	%r21119, %r17163, %r21118;
	or.b32  	%r21120, %r21117, %r21119;
	ld.shared.u32 	%r21121, [K_shared+172];
	add.s32 	%r21122, %r21120, %r17139;
	add.s32 	%r21123, %r21122, %r21116;
	add.s32 	%r21124, %r21123, %r21121;
	add.s32 	%r21125, %r21124, %r16087;
	// begin inline asm
	shf.r.wrap.b32 %r17213, %r17223, %r17223, %r20000;
	// end inline asm
	// begin inline asm
	shf.r.wrap.b32 %r17217, %r17223, %r17223, %r20004;
	// end inline asm
	xor.b32  	%r21126, %r17217, %r17213;
	// begin inline asm
	shf.r.wrap.b32 %r17221, %r17223, %r17223, %r20008;
	// end inline asm
	xor.b32  	%r21127, %r21126, %r17221;
	xor.b32  	%r21128, %r17199, %r17175;
	and.b32  	%r21129, %r17223, %r21128;
	and.b32  	%r21130, %r17199, %r17175;
	xor.b32  	%r21131, %r21129, %r21130;
	add.s32 	%r17235, %r21125, %r17151;
	add.s32 	%r21132, %r21125, %r21131;
	add.s32 	%r17247, %r21132, %r21127;
	// begin inline asm
	shf.r.wrap.b32 %r17225, %r17235, %r17235, %r19988;
	// end inline asm
	// begin inline asm
	shf.r.wrap.b32 %r17229, %r17235, %r17235, %r19992;
	// end inline asm
	xor.b32  	%r21133, %r17229, %r17225;
	// begin inline asm
	shf.r.wrap.b32 %r17233, %r17235, %r17235, %r19996;
	// end inline asm
	xor.b32  	%r21134, %r21133, %r17233;
	and.b32  	%r21135, %r17235, %r17211;
	not.b32 	%r21136, %r17235;
	and.b32  	%r21137, %r17187, %r21136;
	or.b32  	%r21138, %r21135, %r21137;
	ld.shared.u32 	%r21139, [K_shared+176];
	add.s32 	%r21140, %r21138, %r17163;
	add.s32 	%r21141, %r21140, %r21134;
	add.s32 	%r21142, %r21141, %r21139;
	add.s32 	%r21143, %r21142, %r16103;
	// begin inline asm
	shf.r.wrap.b32 %r17237, %r17247, %r17247, %r20000;
	// end inline asm
	// begin inline asm
	shf.r.wrap.b32 %r17241, %r17247, %r17247, %r20004;
	// end inline asm
	xor.b32  	%r21144, %r17241, %r17237;
	// begin inline asm
	shf.r.wrap.b32 %r17245, %r17247, %r17247, %r20008;
	// end inline asm
	xor.b32  	%r21145, %r21144, %r17245;
	xor.b32  	%r21146, %r17223, %r17199;
	and.b32  	%r21147, %r17247, %r21146;
	and.b32  	%r21148, %r17223, %r17199;
	xor.b32  	%r21149, %r21147, %r21148;
	add.s32 	%r17259, %r21143, %r17175;
	add.s32 	%r21150, %r21143, %r21149;
	add.s32 	%r17271, %r21150, %r21145;
	// begin inline asm
	shf.r.wrap.b32 %r17249, %r17259, %r17259, %r19988;
	// end inline asm
	// begin inline asm
	shf.r.wrap.b32 %r17253, %r17259, %r17259, %r19992;
	// end inline asm
	xor.b32  	%r21151, %r17253, %r17249;
	// begin inline asm
	shf.r.wrap.b32 %r17257, %r17259, %r17259, %r19996;
	// end inline asm
	xor.b32  	%r21152, %r21151, %r17257;
	and.b32  	%r21153, %r17259, %r17235;
	not.b32 	%r21154, %r17259;
	and.b32  	%r21155, %r17211, %r21154;
	or.b32  	%r21156, %r21153, %r21155;
	ld.shared.u32 	%r21157, [K_shared+180];
	add.s32 	%r21158, %r21156, %r17187;
	add.s32 	%r21159, %r21158, %r21152;
	add.s32 	%r21160, %r21159, %r21157;
	add.s32 	%r21161, %r21160, %r16119;
	// begin inline asm
	shf.r.wrap.b32 %r17261, %r17271, %r17271, %r20000;
	// end inline asm
	// begin inline asm
	shf.r.wrap.b32 %r17265, %r17271, %r17271, %r20004;
	// end inline asm
	xor.b32  	%r21162, %r17265, %r17261;
	// begin inline asm
	shf.r.wrap.b32 %r17269, %r17271, %r17271, %r20008;
	// end inline asm
	xor.b32  	%r21163, %r21162, %r17269;
	xor.b32  	%r21164, %r17247, %r17223;
	and.b32  	%r21165, %r17271, %r21164;
	and.b32  	%r21166, %r17247, %r17223;
	xor.b32  	%r21167, %r21165, %r21166;
	add.s32 	%r17283, %r21161, %r17199;
	add.s32 	%r21168, %r21161, %r21167;
	add.s32 	%r17295, %r21168, %r21163;
	// begin inline asm
	shf.r.wrap.b32 %r17273, %r17283, %r17283, %r19988;
	// end inline asm
	// begin inline asm
	shf.r.wrap.b32 %r17277, %r17283, %r17283, %r19992;
	// end inline asm
	xor.b32  	%r21169, %r17277, %r17273;
	// begin inline asm
	shf.r.wrap.b32 %r17281, %r17283, %r17283, %r19996;
	// end inline asm
	xor.b32  	%r21170, %r21169, %r17281;
	and.b32  	%r21171, %r17283, %r17259;
	not.b32 	%r21172, %r17283;
	and.b32  	%r21173, %r17235, %r21172;
	or.b32  	%r21174, %r21171, %r21173;
	ld.shared.u32 	%r21175, [K_shared+184];
	add.s32 	%r21176, %r21174, %r17211;
	add.s32 	%r21177, %r21176, %r21170;
	add.s32 	%r21178, %r21177, %r21175;
	add.s32 	%r21179, %r21178, %r16135;
	// begin inline asm
	shf.r.wrap.b32 %r17285, %r17295, %r17295, %r20000;
	// end inline asm
	// begin inline asm
	shf.r.wrap.b32 %r17289, %r17295, %r17295, %r20004;
	// end inline asm
	xor.b32  	%r21180, %r17289, %r17285;
	// begin inline asm
	shf.r.wrap.b32 %r17293, %r17295, %r17295, %r20008;
	// end inline asm
	xor.b32  	%r21181, %r21180, %r17293;
	xor.b32  	%r21182, %r17271, %r17247;
	and.b32  	%r21183, %r17295, %r21182;
	and.b32  	%r21184, %r17271, %r17247;
	xor.b32  	%r21185, %r21183, %r21184;
	add.s32 	%r17307, %r21179, %r17223;
	add.s32 	%r21186, %r21179, %r21185;
	add.s32 	%r17319, %r21186, %r21181;
	// begin inline asm
	shf.r.wrap.b32 %r17297, %r17307, %r17307, %r19988;
	// end inline asm
	// begin inline asm
	shf.r.wrap.b32 %r17301, %r17307, %r17307, %r19992;
	// end inline asm
	xor.b32  	%r21187, %r17301, %r17297;
	// begin inline asm
	shf.r.wrap.b32 %r17305, %r17307, %r17307, %r19996;
	// end inline asm
	xor.b32  	%r21188, %r21187, %r17305;
	and.b32  	%r21189, %r17307, %r17283;
	not.b32 	%r21190, %r17307;
	and.b32  	%r21191, %r17259, %r21190;
	or.b32  	%r21192, %r21189, %r21191;
	ld.shared.u32 	%r21193, [K_shared+188];
	add.s32 	%r21194, %r21192, %r17235;
	add.s32 	%r21195, %r21194, %r21188;
	add.s32 	%r21196, %r21195, %r21193;
	add.s32 	%r21197, %r21196, %r16151;
	// begin inline asm
	shf.r.wrap.b32 %r17309, %r17319, %r17319, %r20000;
	// end inline asm
	// begin inline asm
	shf.r.wrap.b32 %r17313, %r17319, %r17319, %r20004;
	// end inline asm
	xor.b32  	%r21198, %r17313, %r17309;
	// begin inline asm
	shf.r.wrap.b32 %r17317, %r17319, %r17319, %r20008;
	// end inline asm
	xor.b32  	%r21199, %r21198, %r17317;
	xor.b32  	%r21200, %r17295, %r17271;
	and.b32  	%r21201, %r17319, %r21200;
	and.b32  	%r21202, %r17295, %r17271;
	xor.b32  	%r21203, %r21201, %r21202;
	add.s32 	%r17331, %r21197, %r17247;
	add.s32 	%r21204, %r21197, %r21203;
	add.s32 	%r17343, %r21204, %r21199;
	// begin inline asm
	shf.r.wrap.b32 %r17321, %r17331, %r17331, %r19988;
	// end inline asm
	// begin inline asm
	shf.r.wrap.b32 %r17325, %r17331, %r17331, %r19992;
	// end inline asm
	xor.b32  	%r21205, %r17325, %r17321;
	// begin inline asm
	shf.r.wrap.b32 %r17329, %r17331, %r17331, %r19996;
	// end inline asm
	xor.b32  	%r21206, %r21205, %r17329;
	and.b32  	%r21207, %r17331, %r17307;
	not.b32 	%r21208, %r17331;
	and.b32  	%r21209, %r17283, %r21208;
	or.b32  	%r21210, %r21207, %r21209;
	ld.shared.u32 	%r21211, [K_shared+192];
	add.s32 	%r21212, %r21210, %r17259;
	add.s32 	%r21213, %r21212, %r21206;
	add.s32 	%r21214, %r21213, %r21211;
	add.s32 	%r21215, %r21214, %r16167;
	// begin inline asm
	shf.r.wrap.b32 %r17333, %r17343, %r17343, %r20000;
	// end inline asm
	// begin inline asm
	shf.r.wrap.b32 %r17337, %r17343, %r17343, %r20004;
	// end inline asm
	xor.b32  	%r21216, %r17337, %r17333;
	// begin inline asm
	shf.r.wrap.b32 %r17341, %r17343, %r17343, %r20008;
	// end inline asm
	xor.b32  	%r21217, %r21216, %r17341;
	xor.b32  	%r21218, %r17319, %r17295;
	and.b32  	%r21219, %r17343, %r21218;
	and.b32  	%r21220, %r17319, %r17295;
	xor.b32  	%r21221, %r21219, %r21220;
	add.s32 	%r17355, %r21215, %r17271;
	add.s32 	%r21222, %r21215, %r21221;
	add.s32 	%r17367, %r21222, %r21217;
	// begin inline asm
	shf.r.wrap.b32 %r17345, %r17355, %r17355, %r19988;
	// end inline asm
	// begin inline asm
	shf.r.wrap.b32 %r17349, %r17355, %r17355, %r19992;
	// end inline asm
	xor.b32  	%r21223, %r17349, %r17345;
	// begin inline asm
	shf.r.wrap.b32 %r17353, %r17355, %r17355, %r19996;
	// end inline asm
	xor.b32  	%r21224, %r21223, %r17353;
	and.b32  	%r21225, %r17355, %r17331;
	not.b32 	%r21226, %r17355;
	and.b32  	%r21227, %r17307, %r21226;
	or.b32  	%r21228, %r21225, %r21227;
	ld.shared.u32 	%r21229, [K_shared+196];
	add.s32 	%r21230, %r21228, %r17283;
	add.s32 	%r21231, %r21230, %r21224;
	add.s32 	%r21232, %r21231, %r21229;
	add.s32 	%r21233, %r21232, %r15967;
	// begin inline asm
	shf.r.wrap.b32 %r17357, %r17367, %r17367, %r20000;
	// end inline asm
	// begin inline asm
	shf.r.wrap.b32 %r17361, %r17367, %r17367, %r20004;
	// end inline asm
	xor.b32  	%r21234, %r17361, %r17357;
	// begin inline asm
	shf.r.wrap.b32 %r17365, %r17367, %r17367, %r20008;
	// end inline asm
	xor.b32  	%r21235, %r21234, %r17365;
	xor.b32  	%r21236, %r17343, %r17319;
	and.b32  	%r21237, %r17367, %r21236;
	and.b32  	%r21238, %r17343, %r17319;
	xor.b32  	%r21239, %r21237, %r21238;
	add.s32 	%r17379, %r21233, %r17295;
	add.s32 	%r21240, %r21233, %r21239;
	add.s32 	%r17391, %r21240, %r21235;
	// begin inline asm
	shf.r.wrap.b32 %r17369, %r17379, %r17379, %r19988;
	// end inline asm
	// begin inline asm
	shf.r.wrap.b32 %r17373, %r17379, %r17379, %r19992;
	// end inline asm
	xor.b32  	%r21241, %r17373, %r17369;
	// begin inline asm
	shf.r.wrap.b32 %r17377, %r17379, %r17379, %r19996;
	// end inline asm
	xor.b32  	%r21242, %r21241, %r17377;
	and.b32  	%r21243, %r17379, %r17355;
	not.b32 	%r21244, %r17379;
	and.b32  	%r21245, %r17331, %r21244;
	or.b32  	%r21246, %r21243, %r21245;
	ld.shared.u32 	%r21247, [K_shared+200];
	add.s32 	%r21248, %r21246, %r17307;
	add.s32 	%r21249, %r21248, %r21242;
	add.s32 	%r21250, %r21249, %r21247;
	add.s32 	%r21251, %r21250, %r15983;
	// begin inline asm
	shf.r.wrap.b32 %r17381, %r17391, %r17391, %r20000;
	// end inline asm
	// begin inline asm
	shf.r.wrap.b32 %r17385, %r17391, %r17391, %r20004;
	// end inline asm
	xor.b32  	%r21252, %r17385, %r17381;
	// begin inline asm
	shf.r.wrap.b32 %r17389, %r17391, %r17391, %r20008;
	// end inline asm
	xor.b32  	%r21253, %r21252, %r17389;
	xor.b32  	%r21254, %r17367, %r17343;
	and.b32  	%r21255, %r17391, %r21254;
	and.b32  	%r21256, %r17367, %r17343;
	xor.b32  	%r21257, %r21255, %r21256;
	add.s32 	%r17403, %r21251, %r17319;
	add.s32 	%r21258, %r21251, %r21257;
	add.s32 	%r17415, %r21258, %r21253;
	// begin inline asm
	shf.r.wrap.b32 %r17393, %r17403, %r17403, %r19988;
	// end inline asm
	// begin inline asm
	shf.r.wrap.b32 %r17397, %r17403, %r17403, %r19992;
	// end inline asm
	xor.b32  	%r21259, %r17397, %r17393;
	// begin inline asm
	shf.r.wrap.b32 %r17401, %r17403, %r17403, %r19996;
	// end inline asm
	xor.b32  	%r21260, %r21259, %r17401;
	and.b32  	%r21261, %r17403, %r17379;
	not.b32 	%r21262, %r17403;
	and.b32  	%r21263, %r17355, %r21262;
	or.b32  	%r21264, %r21261, %r21263;
	ld.shared.u32 	%r21265, [K_shared+204];
	add.s32 	%r21266, %r21264, %r17331;
	add.s32 	%r21267, %r21266, %r21260;
	add.s32 	%r21268, %r21267, %r21265;
	add.s32 	%r21269, %r21268, %r15999;
	// begin inline asm
	shf.r.wrap.b32 %r17405, %r17415, %r17415, %r20000;
	// end inline asm
	// begin inline asm
	shf.r.wrap.b32 %r17409, %r17415, %r17415, %r20004;
	// end inline asm
	xor.b32  	%r21270, %r17409, %r17405;
	// begin inline asm
	shf.r.wrap.b32 %r17413, %r17415, %r17415, %r20008;
	// end inline asm
	xor.b32  	%r21271, %r21270, %r17413;
	xor.b32  	%r21272, %r17391, %r17367;
	and.b32  	%r21273, %r17415, %r21272;
	and.b32  	%r21274, %r17391, %r17367;
	xor.b32  	%r21275, %r21273, %r21274;
	add.s32 	%r17427, %r21269, %r17343;
	add.s32 	%r21276, %r21269, %r21275;
	add.s32 	%r17439, %r21276, %r21271;
	// begin inline asm
	shf.r.wrap.b32 %r17417, %r17427, %r17427, %r19988;
	// end inline asm
	// begin inline asm
	shf.r.wrap.b32 %r17421, %r17427, %r17427, %r19992;
	// end inline asm
	xor.b32  	%r21277, %r17421, %r17417;
	// begin inline asm
	shf.r.wrap.b32 %r17425, %r17427, %r17427, %r19996;
	// end inline asm
	xor.b32  	%r21278, %r21277, %r17425;
	and.b32  	%r21279, %r17427, %r17403;
	not.b32 	%r21280, %r17427;
	and.b32  	%r21281, %r17379, %r21280;
	or.b32  	%r21282, %r21279, %r21281;
	ld.shared.u32 	%r21283, [K_shared+208];
	add.s32 	%r21284, %r21282, %r17355;
	add.s32 	%r21285, %r21284, %r21278;
	add.s32 	%r21286, %r21285, %r21283;
	add.s32 	%r21287, %r21286, %r16015;
	// begin inline asm
	shf.r.wrap.b32 %r17429, %r17439, %r17439, %r20000;
	// end inline asm
	// begin inline asm
	shf.r.wrap.b32 %r17433, %r17439, %r17439, %r20004;
	// end inline asm
	xor.b32  	%r21288, %r17433, %r17429;
	// begin inline asm
	shf.r.wrap.b32 %r17437, %r17439, %r17439, %r20008;
	// end inline asm
	xor.b32  	%r21289, %r21288, %r17437;
	xor.b32  	%r21290, %r17415, %r17391;
	and.b32  	%r21291, %r17439, %r21290;
	and.b32  	%r21292, %r17415, %r17391;
	xor.b32  	%r21293, %r21291, %r21292;
	add.s32 	%r17451, %r21287, %r17367;
	add.s32 	%r21294, %r21287, %r21293;
	add.s32 	%r17463, %r21294, %r21289;
	// begin inline asm
	shf.r.wrap.b32 %r17441, %r17451, %r17451, %r19988;
	// end inline asm
	// begin inline asm
	shf.r.wrap.b32 %r17445, %r17451, %r17451, %r19992;
	// end inline asm
	xor.b32  	%r21295, %r17445, %r17441;
	// begin inline asm
	shf.r.wrap.b32 %r17449, %r17451, %r17451, %r19996;
	// end inline asm
	xor.b32  	%r21296, %r21295, %r17449;
	and.b32  	%r21297, %r17451, %r17427;
	not.b32 	%r21298, %r17451;
	and.b32  	%r21299, %r17403, %r21298;
	or.b32  	%r21300, %r21297, %r21299;
	ld.shared.u32 	%r21301, [K_shared+212];
	add.s32 	%r21302, %r21300, %r17379;
	add.s32 	%r21303, %r21302, %r21296;
	add.s32 	%r21304, %r21303, %r21301;
	add.s32 	%r21305, %r21304, %r16031;
	// begin inline asm
	shf.r.wrap.b32 %r17453, %r17463, %r17463, %r20000;
	// end inline asm
	// begin inline asm
	shf.r.wrap.b32 %r17457, %r17463, %r17463, %r20004;
	// end inline asm
	xor.b32  	%r21306, %r17457, %r17453;
	// begin inline asm
	shf.r.wrap.b32 %r17461, %r17463, %r17463, %r20008;
	// end inline asm
	xor.b32  	%r21307, %r21306, %r17461;
	xor.b32  	%r21308, %r17439, %r17415;
	and.b32  	%r21309, %r17463, %r21308;
	and.b32  	%r21310, %r17439, %r17415;
	xor.b32  	%r21311, %r21309, %r21310;
	add.s32 	%r17475, %r21305, %r17391;
	add.s32 	%r21312, %r21305, %r21311;
	add.s32 	%r17487, %r21312, %r21307;
	// begin inline asm
	shf.r.wrap.b32 %r17465, %r17475, %r17475, %r19988;
	// end inline asm
	// begin inline asm
	shf.r.wrap.b32 %r17469, %r17475, %r17475, %r19992;
	// end inline asm
	xor.b32  	%r21313, %r17469, %r17465;
	// begin inline asm
	shf.r.wrap.b32 %r17473, %r17475, %r17475, %r19996;
	// end inline asm
	xor.b32  	%r21314, %r21313, %r17473;
	and.b32  	%r21315, %r17475, %r17451;
	not.b32 	%r21316, %r17475;
	and.b32  	%r21317, %r17427, %r21316;
	or.b32  	%r21318, %r21315, %r21317;
	ld.shared.u32 	%r21319, [K_shared+216];
	add.s32 	%r21320, %r21318, %r17403;
	add.s32 	%r21321, %r21320, %r21314;
	add.s32 	%r21322, %r21321, %r21319;
	add.s32 	%r21323, %r21322, %r16047;
	// begin inline asm
	shf.r.wrap.b32 %r17477, %r17487, %r17487, %r20000;
	// end inline asm
	// begin inline asm
	shf.r.wrap.b32 %r17481, %r17487, %r17487, %r20004;
	// end inline asm
	xor.b32  	%r21324, %r17481, %r17477;
	// begin inline asm
	shf.r.wrap.b32 %r17485, %r17487, %r17487, %r20008;
	// end inline asm
	xor.b32  	%r21325, %r21324, %r17485;
	xor.b32  	%r21326, %r17463, %r17439;
	and.b32  	%r21327, %r17487, %r21326;
	and.b32  	%r21328, %r17463, %r17439;
	xor.b32  	%r21329, %r21327, %r21328;
	add.s32 	%r17499, %r21323, %r17415;
	add.s32 	%r21330, %r21323, %r21329;
	add.s32 	%r17511, %r21330, %r21325;
	// begin inline asm
	shf.r.wrap.b32 %r17489, %r17499, %r17499, %r19988;
	// end inline asm
	// begin inline asm
	shf.r.wrap.b32 %r17493, %r17499, %r17499, %r19992;
	// end inline asm
	xor.b32  	%r21331, %r17493, %r17489;
	// begin inline asm
	shf.r.wrap.b32 %r17497, %r17499, %r17499, %r19996;
	// end inline asm
	xor.b32  	%r21332, %r21331, %r17497;
	and.b32  	%r21333, %r17499, %r17475;
	not.b32 	%r21334, %r17499;
	and.b32  	%r21335, %r17451, %r21334;
	or.b32  	%r21336, %r21333, %r21335;
	ld.shared.u32 	%r21337, [K_shared+220];
	add.s32 	%r21338, %r21336, %r17427;
	add.s32 	%r21339, %r21338, %r21332;
	add.s32 	%r21340, %r21339, %r21337;
	add.s32 	%r21341, %r21340, %r16063;
	// begin inline asm
	shf.r.wrap.b32 %r17501, %r17511, %r17511, %r20000;
	// end inline asm
	// begin inline asm
	shf.r.wrap.b32 %r17505, %r17511, %r17511, %r20004;
	// end inline asm
	xor.b32  	%r21342, %r17505, %r17501;
	// begin inline asm
	shf.r.wrap.b32 %r17509, %r17511, %r17511, %r20008;
	// end inline asm
	xor.b32  	%r21343, %r21342, %r17509;
	xor.b32  	%r21344, %r17487, %r17463;
	and.b32  	%r21345, %r17511, %r21344;
	and.b32  	%r21346, %r17487, %r17463;
	xor.b32  	%r21347, %r21345, %r21346;
	add.s32 	%r17523, %r21341, %r17439;
	add.s32 	%r21348, %r21341, %r21347;
	add.s32 	%r17535, %r21348, %r21343;
	// begin inline asm
	shf.r.wrap.b32 %r17513, %r17523, %r17523, %r19988;
	// end inline asm
	// begin inline asm
	shf.r.wrap.b32 %r17517, %r17523, %r17523, %r19992;
	// end inline asm
	xor.b32  	%r21349, %r17517, %r17513;
	// begin inline asm
	shf.r.wrap.b32 %r17521, %r17523, %r17523, %r19996;
	// end inline asm
	xor.b32  	%r21350, %r21349, %r17521;
	and.b32  	%r21351, %r17523, %r17499;
	not.b32 	%r21352, %r17523;
	and.b32  	%r21353, %r17475, %r21352;
	or.b32  	%r21354, %r21351, %r21353;
	ld.shared.u32 	%r21355, [K_shared+224];
	add.s32 	%r21356, %r21354, %r17451;
	add.s32 	%r21357, %r21356, %r21350;
	add.s32 	%r21358, %r21357, %r21355;
	add.s32 	%r21359, %r21358, %r16079;
	// begin inline asm
	shf.r.wrap.b32 %r17525, %r17535, %r17535, %r20000;
	// end inline asm
	// begin inline asm
	shf.r.wrap.b32 %r17529, %r17535, %r17535, %r20004;
	// end inline asm
	xor.b32  	%r21360, %r17529, %r17525;
	// begin inline asm
	shf.r.wrap.b32 %r17533, %r17535, %r17535, %r20008;
	// end inline asm
	xor.b32  	%r21361, %r21360, %r17533;
	xor.b32  	%r21362, %r17511, %r17487;
	and.b32  	%r21363, %r17535, %r21362;
	and.b32  	%r21364, %r17511, %r17487;
	xor.b32  	%r21365, %r21363, %r21364;
	add.s32 	%r17547, %r21359, %r17463;
	add.s32 	%r21366, %r21359, %r21365;
	add.s32 	%r17559, %r21366, %r21361;
	// begin inline asm
	shf.r.wrap.b32 %r17537, %r17547, %r17547, %r19988;
	// end inline asm
	// begin inline asm
	shf.r.wrap.b32 %r17541, %r17547, %r17547, %r19992;
	// end inline asm
	xor.b32  	%r21367, %r17541, %r17537;
	// begin inline asm
	shf.r.wrap.b32 %r17545, %r17547, %r17547, %r19996;
	// end inline asm
	xor.b32  	%r21368, %r21367, %r17545;
	and.b32  	%r21369, %r17547, %r17523;
	not.b32 	%r21370, %r17547;
	and.b32  	%r21371, %r17499, %r21370;
	or.b32  	%r21372, %r21369, %r21371;
	ld.shared.u32 	%r21373, [K_shared+228];
	add.s32 	%r21374, %r21372, %r17475;
	add.s32 	%r21375, %r21374, %r21368;
	add.s32 	%r21376, %r21375, %r21373;
	add.s32 	%r21377, %r21376, %r16095;
	// begin inline asm
	shf.r.wrap.b32 %r17549, %r17559, %r17559, %r20000;
	// end inline asm
	// begin inline asm
	shf.r.wrap.b32 %r17553, %r17559, %r17559, %r20004;
	// end inline asm
	xor.b32  	%r21378, %r17553, %r17549;
	// begin inline asm
	shf.r.wrap.b32 %r17557, %r17559, %r17559, %r20008;
	// end inline asm
	xor.b32  	%r21379, %r21378, %r17557;
	xor.b32  	%r21380, %r17535, %r17511;
	and.b32  	%r21381, %r17559, %r21380;
	and.b32  	%r21382, %r17535, %r17511;
	xor.b32  	%r21383, %r21381, %r21382;
	add.s32 	%r17571, %r21377, %r17487;
	add.s32 	%r21384, %r21377, %r21383;
	add.s32 	%r17583, %r21384, %r21379;
	// begin inline asm
	shf.r.wrap.b32 %r17561, %r17571, %r17571, %r19988;
	// end inline asm
	// begin inline asm
	shf.r.wrap.b32 %r17565, %r17571, %r17571, %r19992;
	// end inline asm
	xor.b32  	%r21385, %r17565, %r17561;
	// begin inline asm
	shf.r.wrap.b32 %r17569, %r17571, %r17571, %r19996;
	// end inline asm
	xor.b32  	%r21386, %r21385, %r17569;
	and.b32  	%r21387, %r17571, %r17547;
	not.b32 	%r21388, %r17571;
	and.b32  	%r21389, %r17523, %r21388;
	or.b32  	%r21390, %r21387, %r21389;
	ld.shared.u32 	%r21391, [K_shared+232];
	add.s32 	%r21392, %r21390, %r17499;
	add.s32 	%r21393, %r21392, %r21386;
	add.s32 	%r21394, %r21393, %r21391;
	add.s32 	%r21395, %r21394, %r16111;
	// begin inline asm
	shf.r.wrap.b32 %r17573, %r17583, %r17583, %r20000;
	// end inline asm
	// begin inline asm
	shf.r.wrap.b32 %r17577, %r17583, %r17583, %r20004;
	// end inline asm
	xor.b32  	%r21396, %r17577, %r17573;
	// begin inline asm
	shf.r.wrap.b32 %r17581, %r17583, %r17583, %r20008;
	// end inline asm
	xor.b32  	%r21397, %r21396, %r17581;
	xor.b32  	%r21398, %r17559, %r17535;
	and.b32  	%r21399, %r17583, %r21398;
	and.b32  	%r21400, %r17559, %r17535;
	xor.b32  	%r21401, %r21399, %r21400;
	add.s32 	%r17595, %r21395, %r17511;
	add.s32 	%r21402, %r21395, %r21401;
	add.s32 	%r17607, %r21402, %r21397;
	// begin inline asm
	shf.r.wrap.b32 %r17585, %r17595, %r17595, %r19988;
	// end inline asm
	// begin inline asm
	shf.r.wrap.b32 %r17589, %r17595, %r17595, %r19992;
	// end inline asm
	xor.b32  	%r21403, %r17589, %r17585;
	// begin inline asm
	shf.r.wrap.b32 %r17593, %r17595, %r17595, %r19996;
	// end inline asm
	xor.b32  	%r21404, %r21403, %r17593;
	and.b32  	%r21405, %r17595, %r17571;
	not.b32 	%r21406, %r17595;
	and.b32  	%r21407, %r17547, %r21406;
	or.b32  	%r21408, %r21405, %r21407;
	ld.shared.u32 	%r21409, [K_shared+236];
	add.s32 	%r21410, %r21408, %r17523;
	add.s32 	%r21411, %r21410, %r21404;
	add.s32 	%r21412, %r21411, %r21409;
	add.s32 	%r21413, %r21412, %r16127;
	// begin inline asm
	shf.r.wrap.b32 %r17597, %r17607, %r17607, %r20000;
	// end inline asm
	// begin inline asm
	shf.r.wrap.b32 %r17601, %r17607, %r17607, %r20004;
	// end inline asm
	xor.b32  	%r21414, %r17601, %r17597;
	// begin inline asm
	shf.r.wrap.b32 %r17605, %r17607, %r17607, %r20008;
	// end inline asm
	xor.b32  	%r21415, %r21414, %r17605;
	xor.b32  	%r21416, %r17583, %r17559;
	and.b32  	%r21417, %r17607, %r21416;
	and.b32  	%r21418, %r17583, %r17559;
	xor.b32  	%r21419, %r21417, %r21418;
	add.s32 	%r17619, %r21413, %r17535;
	add.s32 	%r21420, %r21413, %r21419;
	add.s32 	%r17631, %r21420, %r21415;
	// begin inline asm
	shf.r.wrap.b32 %r17609, %r17619, %r17619, %r19988;
	// end inline asm
	// begin inline asm
	shf.r.wrap.b32 %r17613, %r17619, %r17619, %r19992;
	// end inline asm
	xor.b32  	%r21421, %r17613, %r17609;
	// begin inline asm
	shf.r.wrap.b32 %r17617, %r17619, %r17619, %r19996;
	// end inline asm
	xor.b32  	%r21422, %r21421, %r17617;
	and.b32  	%r21423, %r17619, %r17595;
	not.b32 	%r21424, %r17619;
	and.b32  	%r21425, %r17571, %r21424;
	or.b32  	%r21426, %r21423, %r21425;
	ld.shared.u32 	%r21427, [K_shared+240];
	add.s32 	%r21428, %r21426, %r17547;
	add.s32 	%r21429, %r21428, %r21422;
	add.s32 	%r21430, %r21429, %r21427;
	add.s32 	%r21431, %r21430, %r16143;
	// begin inline asm
	shf.r.wrap.b32 %r17621, %r17631, %r17631, %r20000;
	// end inline asm
	// begin inline asm
	shf.r.wrap.b32 %r17625, %r17631, %r17631, %r20004;
	// end inline asm
	xor.b32  	%r21432, %r17625, %r17621;
	// begin inline asm
	shf.r.wrap.b32 %r17629, %r17631, %r17631, %r20008;
	// end inline asm
	xor.b32  	%r21433, %r21432, %r17629;
	xor.b32  	%r21434, %r17607, %r17583;
	and.b32  	%r21435, %r17631, %r21434;
	and.b32  	%r21436, %r17607, %r17583;
	xor.b32  	%r21437, %r21435, %r21436;
	add.s32 	%r17643, %r21431, %r17559;
	add.s32 	%r21438, %r21431, %r21437;
	add.s32 	%r17655, %r21438, %r21433;
	// begin inline asm
	shf.r.wrap.b32 %r17633, %r17643, %r17643, %r19988;
	// end inline asm
	// begin inline asm
	shf.r.wrap.b32 %r17637, %r17643, %r17643, %r19992;
	// end inline asm
	xor.b32  	%r21439, %r17637, %r17633;
	// begin inline asm
	shf.r.wrap.b32 %r17641, %r17643, %r17643, %r19996;
	// end inline asm
	xor.b32  	%r21440, %r21439, %r17641;
	and.b32  	%r21441, %r17643, %r17619;
	not.b32 	%r21442, %r17643;
	and.b32  	%r21443, %r17595, %r21442;
	or.b32  	%r21444, %r21441, %r21443;
	ld.shared.u32 	%r21445, [K_shared+244];
	add.s32 	%r21446, %r21444, %r17571;
	add.s32 	%r21447, %r21446, %r21440;
	add.s32 	%r21448, %r21447, %r21445;
	add.s32 	%r21449, %r21448, %r16159;
	// begin inline asm
	shf.r.wrap.b32 %r17645, %r17655, %r17655, %r20000;
	// end inline asm
	// begin inline asm
	shf.r.wrap.b32 %r17649, %r17655, %r17655, %r20004;
	// end inline asm
	xor.b32  	%r21450, %r17649, %r17645;
	// begin inline asm
	shf.r.wrap.b32 %r17653, %r17655, %r17655, %r20008;
	// end inline asm
	xor.b32  	%r21451, %r21450, %r17653;
	xor.b32  	%r21452, %r17631, %r17607;
	and.b32  	%r21453, %r17655, %r21452;
	and.b32  	%r21454, %r17631, %r17607;
	xor.b32  	%r21455, %r21453, %r21454;
	add.s32 	%r17667, %r21449, %r17583;
	add.s32 	%r21456, %r21449, %r21455;
	add.s32 	%r17679, %r21456, %r21451;
	// begin inline asm
	shf.r.wrap.b32 %r17657, %r17667, %r17667, %r19988;
	// end inline asm
	// begin inline asm
	shf.r.wrap.b32 %r17661, %r17667, %r17667, %r19992;
	// end inline asm
	xor.b32  	%r21457, %r17661, %r17657;
	// begin inline asm
	shf.r.wrap.b32 %r17665, %r17667, %r17667, %r19996;
	// end inline asm
	xor.b32  	%r21458, %r21457, %r17665;
	and.b32  	%r21459, %r17667, %r17643;
	not.b32 	%r21460, %r17667;
	and.b32  	%r21461, %r17619, %r21460;
	or.b32  	%r21462, %r21459, %r21461;
	ld.shared.u32 	%r21463, [K_shared+248];
	add.s32 	%r21464, %r21462, %r17595;
	add.s32 	%r21465, %r21464, %r21458;
	add.s32 	%r21466, %r21465, %r21463;
	add.s32 	%r21467, %r21466, %r20348;
	// begin inline asm
	shf.r.wrap.b32 %r17669, %r17679, %r17679, %r20000;
	// end inline asm
	// begin inline asm
	shf.r.wrap.b32 %r17673, %r17679, %r17679, %r20004;
	// end inline asm
	xor.b32  	%r21468, %r17673, %r17669;
	// begin inline asm
	shf.r.wrap.b32 %r17677, %r17679, %r17679, %r20008;
	// end inline asm
	xor.b32  	%r21469, %r21468, %r17677;
	xor.b32  	%r21470, %r17655, %r17631;
	and.b32  	%r21471, %r17679, %r21470;
	and.b32  	%r21472, %r17655, %r17631;
	xor.b32  	%r21473, %r21471, %r21472;
	add.s32 	%r17691, %r21467, %r17607;
	add.s32 	%r21474, %r21467, %r21473;
	add.s32 	%r17703, %r21474, %r21469;
	// begin inline asm
	shf.r.wrap.b32 %r17681, %r17691, %r17691, %r19988;
	// end inline asm
	// begin inline asm
	shf.r.wrap.b32 %r17685, %r17691, %r17691, %r19992;
	// end inline asm
	xor.b32  	%r21475, %r17685, %r17681;
	// begin inline asm
	shf.r.wrap.b32 %r17689, %r17691, %r17691, %r19996;
	// end inline asm
	xor.b32  	%r21476, %r21475, %r17689;
	and.b32  	%r21477, %r17691, %r17667;
	not.b32 	%r21478, %r17691;
	and.b32  	%r21479, %r17643, %r21478;
	or.b32  	%r21480, %r21477, %r21479;
	ld.shared.u32 	%r21481, [K_shared+252];
	add.s32 	%r21482, %r21480, %r17619;
	add.s32 	%r21483, %r21482, %r21476;
	add.s32 	%r21484, %r21483, %r21481;
	add.s32 	%r21485, %r21484, %r20357;
	// begin inline asm
	shf.r.wrap.b32 %r17693, %r17703, %r17703, %r20000;
	// end inline asm
	// begin inline asm
	shf.r.wrap.b32 %r17697, %r17703, %r17703, %r20004;
	// end inline asm
	xor.b32  	%r21486, %r17697, %r17693;
	// begin inline asm
	shf.r.wrap.b32 %r17701, %r17703, %r17703, %r20008;
	// end inline asm
	xor.b32  	%r21487, %r21486, %r17701;
	xor.b32  	%r21488, %r17679, %r17655;
	and.b32  	%r21489, %r17703, %r21488;
	and.b32  	%r21490, %r17679, %r17655;
	xor.b32  	%r21491, %r21489, %r21490;
	add.s32 	%r21492, %r21485, %r17631;
	add.s32 	%r21493, %r21485, %r21491;
	add.s32 	%r21494, %r21493, %r21487;
	add.s32 	%r21495, %r16182, %r21494;
	add.s32 	%r17719, %r4, %r17703;
	add.s32 	%r17735, %r5, %r17679;
	add.s32 	%r17751, %r6, %r17655;
	add.s32 	%r17767, %r7, %r21492;
	add.s32 	%r17783, %r8, %r17691;
	add.s32 	%r17799, %r9, %r17667;
	add.s32 	%r17815, %r10, %r17643;
	// begin inline asm
	shf.r.wrap.b32 %r17705, %r17927, %r17927, %r18460;
	// end inline asm
	// begin inline asm
	shf.r.wrap.b32 %r17709, %r17927, %r17927, %r18464;
	// end inline asm
	xor.b32  	%r21496, %r17705, %r17709;
	// begin inline asm
	shf.r.wrap.b32 %r17713, %r17719, %r17719, %r18468;
	// end inline asm
	// begin inline asm
	shf.r.wrap.b32 %r17717, %r17719, %r17719, %r18472;
	// end inline asm
	shr.u32 	%r21497, %r17719, 3;
	xor.b32  	%r21498, %r21497, %r17713;
	xor.b32  	%r21499, %r21498, %r17717;
	add.s32 	%r21500, %r21496, %r21495;
	add.s32 	%r17959, %r21500, %r21499;
	mov.b32 	%r17943, 256;
	// begin inline asm
	shf.r.wrap.b32 %r17721, %r17943, %r17943, %r18460;
	// end inline asm
	// begin inline asm
	shf.r.wrap.b32 %r17725, %r17943, %r17943, %r18464;
	// end inline asm
	xor.b32  	%r21501, %r17721, %r17725;
	// begin inline asm
	shf.r.wrap.b32 %r17729, %r17735, %r17735, %r18468;
	// end inline asm
	// begin inline asm
	shf.r.wrap.b32 %r17733, %r17735, %r17735, %r18472;
	// end inline asm
	shr.u32 	%r21502, %r17735, 3;
	xor.b32  	%r21503, %r21502, %r17729;
	xor.b32  	%r21504, %r21503, %r17733;
	add.s32 	%r21505, %r21501, %r17719;
	add.s32 	%r17975, %r21505, %r21504;
	// begin inline asm
	shf.r.wrap.b32 %r17737, %r17959, %r17959, %r18460;
	// end inline asm
	// begin inline asm
	shf.r.wrap.b32 %r17741, %r17959, %r17959, %r18464;
	// end inline asm
	shr.u32 	%r21506, %r17959, 10;
	xor.b32  	%r21507, %r21506, %r17737;
	xor.b32  	%r21508, %r21507, %r17741;
	// begin inline asm
	shf.r.wrap.b32 %r17745, %r17751, %r17751, %r18468;
	// end inline asm
	// begin inline asm
	shf.r.wrap.b32 %r17749, %r17751, %r17751, %r18472;
	// end inline asm
	shr.u32 	%r21509, %r17751, 3;
	xor.b32  	%r21510, %r21509, %r17745;
	xor.b32  	%r21511, %r21510, %r17749;
	add.s32 	%r21512, %r21508, %r17735;
	add.s32 	%r17991, %r21512, %r21511;
	// begin inline asm
	shf.r.wrap.b32 %r17753, %r17975, %r17975, %r18460;
	// end inline asm
	// begin inline asm
	shf.r.wrap.b32 %r17757, %r17975, %r17975, %r18464;
	// end inline asm
	shr.u32 	%r21513, %r17975, 10;
	xor.b32  	%r21514, %r21513, %r17753;
	xor.b32  	%r21515, %r21514, %r17757;
	// begin inline asm
	shf.r.wrap.b32 %r17761, %r17767, %r17767, %r18468;
	// end inline asm
	// begin inline asm
	shf.r.wrap.b32 %r17765, %r17767, %r17767, %r18472;
	// end inline asm
	shr.u32 	%r21516, %r17767, 3;
	xor.b32  	%r21517, %r21516, %r17761;
	xor.b32  	%r21518, %r21517, %r17765;
	add.s32 	%r21519, %r21515, %r17751;
	add.s32 	%r18007, %r21519, %r21518;
	// begin inline asm
	shf.r.wrap.b32 %r17769, %r17991, %r17991, %r18460;
	// end inline asm
	// begin inline asm
	shf.r.wrap.b32 %r17773, %r17991, %r17991, %r18464;
	// end inline asm
	shr.u32 	%r21520, %r17991, 10;
	xor.b32  	%r21521, %r21520, %r17769;
	xor.b32  	%r21522, %r21521, %r17773;
	// begin inline asm
	shf.r.wrap.b32 %r17777, %r17783, %r17783, %r18468;
	// end inline asm
	// begin inline asm
	shf.r.wrap.b32 %r17781, %r17783, %r17783, %r18472;
	// end inline asm
	shr.u32 	%r21523, %r17783, 3;
	xor.b32  	%r21524, %r21523, %r17777;
	xor.b32  	%r21525, %r21524, %r17781;
	add.s32 	%r21526, %r21522, %r17767;
	add.s32 	%r18023, %r21526, %r21525;
	// begin inline asm
	shf.r.wrap.b32 %r17785, %r18007, %r18007, %r18460;
	// end inline asm
	// begin inline asm
	shf.r.wrap.b32 %r17789, %r18007, %r18007, %r18464;
	// end inline asm
	shr.u32 	%r21527, %r18007, 10;
	xor.b32  	%r21528, %r21527, %r17785;
	xor.b32  	%r21529, %r21528, %r17789;
	// begin inline asm
	shf.r.wrap.b32 %r17793, %r17799, %r17799, %r18468;
	// end inline asm
	// begin inline asm
	shf.r.wrap.b32 %r17797, %r17799, %r17799, %r18472;
	// end inline asm
	shr.u32 	%r21530, %r17799, 3;
	xor.b32  	%r21531, %r21530, %r17793;
	xor.b32  	%r21532, %r21531, %r17797;
	add.s32 	%r21533, %r21529, %r17783;
	add.s32 	%r18039, %r21533, %r21532;
	// begin inline asm
	shf.r.wrap.b32 %r17801, %r18023, %r18023, %r18460;
	// end inline asm
	// begin inline asm
	shf.r.wrap.b32 %r17805, %r18023, %r18023, %r18464;
	// end inline asm
	shr.u32 	%r21534, %r18023, 10;
	xor.b32  	%r21535, %r21534, %r17801;
	xor.b32  	%r21536, %r21535, %r17805;
	add.s32 	%r21537, %r21536, %r17799;
	// begin inline asm
	shf.r.wrap.b32 %r17809, %r17815, %r17815, %r18468;
	// end inline asm
	// begin inline asm
	shf.r.wrap.b32 %r17813, %r17815, %r17815, %r18472;
	// end inline asm
	shr.u32 	%r21538, %r17815, 3;
	xor.b32  	%r21539, %r21538, %r17809;
	xor.b32  	%r21540, %r21539, %r17813;
	add.s32 	%r21541, %r21537, %r21540;
	add.s32 	%r17834, %r21541, 256;
	// begin inline asm
	shf.r.wrap.b32 %r17817, %r18039, %r18039, %r18460;
	// end inline asm
	// begin inline asm
	shf.r.wrap.b32 %r17821, %r18039, %r18039, %r18464;
	// end inline asm
	shr.u32 	%r21542, %r18039, 10;
	xor.b32  	%r21543, %r21542, %r17817;
	xor.b32  	%r21544, %r21543, %r17821;
	add.s32 	%r21545, %r21544, %r17959;
	// begin inline asm
	shf.r.wrap.b32 %r17825, %r17831, %r17831, %r18468;
	// end inline asm
	// begin inline asm
	shf.r.wrap.b32 %r17829, %r17831, %r17831, %r18472;
	// end inline asm
	xor.b32  	%r21546, %r17825, %r17829;
	xor.b32  	%r21547, %r21546, 268435456;
	add.s32 	%r21548, %r21545, %r17815;
	add.s32 	%r18071, %r21548, %r21547;
	// begin inline asm
	shf.r.wrap.b32 %r17833, %r17834, %r17834, %r18460;
	// end inline asm
	// begin inline asm
	shf.r.wrap.b32 %r17837, %r17834, %r17834, %r18464;
	// end inline asm
	shr.u32 	%r21549, %r17834, 10;
	xor.b32  	%r21550, %r21549, %r17833;
	xor.b32  	%r21551, %r21550, %r17837;
	add.s32 	%r21552, %r21551, %r17975;
	// begin inline asm
	shf.r.wrap.b32 %r17841, %r17927, %r17927, %r18468;
	// end inline asm
	// begin inline asm
	shf.r.wrap.b32 %r17845, %r17927, %r17927, %r18472;
	// end inline asm
	xor.b32  	%r21553, %r17841, %r17845;
	add.s32 	%r21554, %r21553, %r21552;
	add.s32 	%r17866, %r21554, -2147483648;
	// begin inline asm
	shf.r.wrap.b32 %r17849, %r18071, %r18071, %r18460;
	// end inline asm
	// begin inline asm
	shf.r.wrap.b32 %r17853, %r18071, %r18071, %r18464;
	// end inline asm
	shr.u32 	%r21555, %r18071, 10;
	xor.b32  	%r21556, %r21555, %r17849;
	xor.b32  	%r21557, %r21556, %r17853;
	add.s32 	%r21558, %r21557, %r17991;
	// begin inline asm
	shf.r.wrap.b32 %r17857, %r17927, %r17927, %r18468;
	// end inline asm
	// begin inline asm
	shf.r.wrap.b32 %r17861, %r17927, %r17927, %r18472;
	// end inline asm
	xor.b32  	%r21559, %r17857, %r17861;
	add.s32 	%r18103, %r21558, %r21559;
	// begin inline asm
	shf.r.wrap.b32 %r17865, %r17866, %r17866, %r18460;
	// end inline asm
	// begin inline asm
	shf.r.wrap.b32 %r17869, %r17866, %r17866, %r18464;
	// end inline asm
	shr.u32 	%r21560, %r17866, 10;
	xor.b32  	%r21561, %r21560, %r17865;
	xor.b32  	%r21562, %r21561, %r17869;
	add.s32 	%r21563, %r21562, %r18007;
	// begin inline asm
	shf.r.wrap.b32 %r17873, %r17927, %r17927, %r18468;
	// end inline asm
	// begin inline asm
	shf.r.wrap.b32 %r17877, %r17927, %r17927, %r18472;
	// end inline asm
	xor.b32  	%r21564, %r17873, %r17877;
	add.s32 	%r18119, %r21563, %r21564;
	// begin inline asm
	shf.r.wrap.b32 %r17881, %r18103, %r18103, %r18460;
	// end inline asm
	// begin inline asm
	shf.r.wrap.b32 %r17885, %r18103, %r18103, %r18464;
	// end inline asm
	shr.u32 	%r21565, %r18103, 10;
	xor.b32  	%r21566, %r21565, %r17881;
	xor.b32  	%r21567, %r21566, %r17885;
	add.s32 	%r21568, %r21567, %r18023;
	// begin inline asm
	shf.r.wrap.b32 %r17889, %r17927, %r17927, %r18468;
	// end inline asm
	// begin inline asm
	shf.r.wrap.b32 %r17893, %r17927, %r17927, %r18472;
	// end inline asm
	xor.b32  	%r21569, %r17889, %r17893;
	add.s32 	%r18135, %r21568, %r21569;
	// begin inline asm
	shf.r.wrap.b32 %r17897, %r18119, %r18119, %r18460;
	// end inline asm
	// begin inline asm
	shf.r.wrap.b32 %r17901, %r18119, %r18119, %r18464;
	// end inline asm
	shr.u32 	%r21570, %r18119, 10;
	xor.b32  	%r21571, %r21570, %r17897;
	xor.b32  	%r21572, %r21571, %r17901;
	add.s32 	%r21573, %r21572, %r18039;
	// begin inline asm
	shf.r.wrap.b32 %r17905, %r17927, %r17927, %r18468;
	// end inline asm
	// begin inline asm
	shf.r.wrap.b32 %r17909, %r17927, %r17927, %r18472;
	// end inline asm
	xor.b32  	%r21574, %r17905, %r17909;
	add.s32 	%r18151, %r21573, %r21574;
	// begin inline asm
	shf.r.wrap.b32 %r17913, %r18135, %r18135, %r18460;
	// end inline asm
	// begin inline asm
	shf.r.wrap.b32 %r17917, %r18135, %r18135, %r18464;
	// end inline asm
	shr.u32 	%r21575, %r18135, 10;
	xor.b32  	%r21576, %r21575, %r17913;
	xor.b32  	%r21577, %r21576, %r17917;
	add.s32 	%r21578, %r21577, %r17834;
	// begin inline asm
	shf.r.wrap.b32 %r17921, %r17927, %r17927, %r18468;
	// end inline asm
	// begin inline asm
	shf.r.wrap.b32 %r17925, %r17927, %r17927, %r18472;
	// end inline asm
	xor.b32  	%r21579, %r17921, %r17925;
	add.s32 	%r18167, %r21578, %r21579;
	// begin inline asm
	shf.r.wrap.b32 %r17929, %r18151, %r18151, %r18460;
	// end inline asm
	// begin inline asm
	shf.r.wrap.b32 %r17933, %r18151, %r18151, %r18464;
	// end inline asm
	shr.u32 	%r21580, %r18151, 10;
	xor.b32  	%r21581, %r21580, %r17929;
	xor.b32  	%r21582, %r21581, %r17933;
	add.s32 	%r21583, %r21582, %r18071;
	// begin inline asm
	shf.r.wrap.b32 %r17937, %r17943, %r17943, %r18468;
	// end inline asm
	// begin inline asm
	shf.r.wrap.b32 %r17941, %r17943, %r17943, %r18472;
	// end inline asm
	xor.b32  	%r21584, %r17937, %r17941;
	xor.b32  	%r21585, %r21584, 32;
	add.s32 	%r18183, %r21583, %r21585;
	// begin inline asm
	shf.r.wrap.b32 %r17945, %r18167, %r18167, %r18460;
	// end inline asm
	// begin inline asm
	shf.r.wrap.b32 %r17949, %r18167, %r18167, %r18464;
	// end inline asm
	shr.u32 	%r21586, %r18167, 10;
	xor.b32  	%r21587, %r21586, %r17945;
	xor.b32  	%r21588, %r21587, %r17949;
	add.s32 	%r21589, %r21588, %r17866;
	// begin inline asm
	shf.r.wrap.b32 %r17953, %r17959, %r17959, %r18468;
	// end inline asm
	// begin inline asm
	shf.r.wrap.b32 %r17957, %r17959, %r17959, %r18472;
	// end inline asm
	shr.u32 	%r21590, %r17959, 3;
	xor.b32  	%r21591, %r21590, %r17953;
	xor.b32  	%r21592, %r21591, %r17957;
	add.s32 	%r21593, %r21589, %r21592;
	add.s32 	%r17978, %r21593, 256;
	// begin inline asm
	shf.r.wrap.b32 %r17961, %r18183, %r18183, %r18460;
	// end inline asm
	// begin inline asm
	shf.r.wrap.b32 %r17965, %r18183, %r18183, %r18464;
	// end inline asm
	shr.u32 	%r21594, %r18183, 10;
	xor.b32  	%r21595, %r21594, %r17961;
	xor.b32  	%r21596, %r21595, %r17965;
	add.s32 	%r21597, %r21596, %r18103;
	// begin inline asm
	shf.r.wrap.b32 %r17969, %r17975, %r17975, %r18468;
	// end inline asm
	// begin inline asm
	shf.r.wrap.b32 %r17973, %r17975, %r17975, %r18472;
	// end inline asm
	shr.u32 	%r21598, %r17975, 3;
	xor.b32  	%r21599, %r21598, %r17969;
	xor.b32  	%r21600, %r21599, %r17973;
	add.s32 	%r21601, %r21597, %r17959;
	add.s32 	%r18215, %r21601, %r21600;
	// begin inline asm
	shf.r.wrap.b32 %r17977, %r17978, %r17978, %r18460;
	// end inline asm
	// begin inline asm
	shf.r.wrap.b32 %r17981, %r17978, %r17978, %r18464;
	// end inline asm
	shr.u32 	%r21602, %r17978, 10;
	xor.b32  	%r21603, %r21602, %r17977;
	xor.b32  	%r21604, %r21603, %r17981;
	add.s32 	%r21605, %r21604, %r18119;
	// begin inline asm
	shf.r.wrap.b32 %r17985, %r17991, %r17991, %r18468;
	// end inline asm
	// begin inline asm
	shf.r.wrap.b32 %r17989, %r17991, %r17991, %r18472;
	// end inline asm
	shr.u32 	%r21606, %r17991, 3;
	xor.b32  	%r21607, %r21606, %r17985;
	xor.b32  	%r21608, %r21607, %r17989;
	add.s32 	%r21609, %r21605, %r17975;
	add.s32 	%r18231, %r21609, %r21608;
	// begin inline asm
	shf.r.wrap.b32 %r17993, %r18215, %r18215, %r18460;
	// end inline asm
	// begin inline asm
	shf.r.wrap.b32 %r17997, %r18215, %r18215, %r18464;
	// end inline asm
	shr.u32 	%r21610, %r18215, 10;
	xor.b32  	%r21611, %r21610, %r17993;
	xor.b32  	%r21612, %r21611, %r17997;
	add.s32 	%r21613, %r21612, %r18135;
	// begin inline asm
	shf.r.wrap.b32 %r18001, %r18007, %r18007, %r18468;
	// end inline asm
	// begin inline asm
	shf.r.wrap.b32 %r18005, %r18007, %r18007, %r18472;
	// end inline asm
	shr.u32 	%r21614, %r18007, 3;
	xor.b32  	%r21615, %r21614, %r18001;
	xor.b32  	%r21616, %r21615, %r18005;
	add.s32 	%r21617, %r21613, %r17991;
	add.s32 	%r18247, %r21617, %r21616;
	// begin inline asm
	shf.r.wrap.b32 %r18009, %r18231, %r18231, %r18460;
	// end inline asm
	// begin inline asm
	shf.r.wrap.b32 %r18013, %r18231, %r18231, %r18464;
	// end inline asm
	shr.u32 	%r21618, %r18231, 10;
	xor.b32  	%r21619, %r21618, %r18009;
	xor.b32  	%r21620, %r21619, %r18013;
	add.s32 	%r21621, %r21620, %r18151;
	// begin inline asm
	shf.r.wrap.b32 %r18017, %r18023, %r18023, %r18468;
	// end inline asm
	// begin inline asm
	shf.r.wrap.b32 %r18021, %r18023, %r18023, %r18472;
	// end inline asm
	shr.u32 	%r21622, %r18023, 3;
	xor.b32  	%r21623, %r21622, %r18017;
	xor.b32  	%r21624, %r21623, %r18021;
	add.s32 	%r21625, %r21621, %r18007;
	add.s32 	%r18263, %r21625, %r21624;
	// begin inline asm
	shf.r.wrap.b32 %r18025, %r18247, %r18247, %r18460;
	// end inline asm
	// begin inline asm
	shf.r.wrap.b32 %r18029, %r18247, %r18247, %r18464;
	// end inline asm
	shr.u32 	%r21626, %r18247, 10;
	xor.b32  	%r21627, %r21626, %r18025;
	xor.b32  	%r21628, %r21627, %r18029;
	add.s32 	%r21629, %r21628, %r18167;
	// begin inline asm
	shf.r.wrap.b32 %r18033, %r18039, %r18039, %r18468;
	// end inline asm
	// begin inline asm
	shf.r.wrap.b32 %r18037, %r18039, %r18039, %r18472;
	// end inline asm
	shr.u32 	%r21630, %r18039, 3;
	xor.b32  	%r21631, %r21630, %r18033;
	xor.b32  	%r21632, %r21631, %r18037;
	add.s32 	%r21633, %r21629, %r18023;
	add.s32 	%r18279, %r21633, %r21632;
	// begin inline asm
	shf.r.wrap.b32 %r18041, %r18263, %r18263, %r18460;
	// end inline asm
	// begin inline asm
	shf.r.wrap.b32 %r18045, %r18263, %r18263, %r18464;
	// end inline asm
	shr.u32 	%r21634, %r18263, 10;
	xor.b32  	%r21635, %r21634, %r18041;
	xor.b32  	%r21636, %r21635, %r18045;
	add.s32 	%r21637, %r21636, %r18183;
	// begin inline asm
	shf.r.wrap.b32 %r18049, %r17834, %r17834, %r18468;
	// end inline asm
	// begin inline asm
	shf.r.wrap.b32 %r18053, %r17834, %r17834, %r18472;
	// end inline asm
	shr.u32 	%r21638, %r17834, 3;
	xor.b32  	%r21639, %r21638, %r18049;
	xor.b32  	%r21640, %r21639, %r18053;
	add.s32 	%r21641, %r21637, %r18039;
	add.s32 	%r18295, %r21641, %r21640;
	// begin inline asm
	shf.r.wrap.b32 %r18057, %r18279, %r18279, %r18460;
	// end inline asm
	// begin inline asm
	shf.r.wrap.b32 %r18061, %r18279, %r18279, %r18464;
	// end inline asm
	shr.u32 	%r21642, %r18279, 10;
	xor.b32  	%r21643, %r21642, %r18057;
	xor.b32  	%r21644, %r21643, %r18061;
	add.s32 	%r21645, %r21644, %r17978;
	// begin inline asm
	shf.r.wrap.b32 %r18065, %r18071, %r18071, %r18468;
	// end inline asm
	// begin inline asm
	shf.r.wrap.b32 %r18069, %r18071, %r18071, %r18472;
	// end inline asm
	shr.u32 	%r21646, %r18071, 3;
	xor.b32  	%r21647, %r21646, %r18065;
	xor.b32  	%r21648, %r21647, %r18069;
	add.s32 	%r21649, %r21645, %r17834;
	add.s32 	%r18311, %r21649, %r21648;
	// begin inline asm
	shf.r.wrap.b32 %r18073, %r18295, %r18295, %r18460;
	// end inline asm
	// begin inline asm
	shf.r.wrap.b32 %r18077, %r18295, %r18295, %r18464;
	// end inline asm
	shr.u32 	%r21650, %r18295, 10;
	xor.b32  	%r21651, %r21650, %r18073;
	xor.b32  	%r21652, %r21651, %r18077;
	add.s32 	%r21653, %r21652, %r18215;
	// begin inline asm
	shf.r.wrap.b32 %r18081, %r17866, %r17866, %r18468;
	// end inline asm
	// begin inline asm
	shf.r.wrap.b32 %r18085, %r17866, %r17866, %r18472;
	// end inline asm
	shr.u32 	%r21654, %r17866, 3;
	xor.b32  	%r21655, %r21654, %r18081;
	xor.b32  	%r21656, %r21655, %r18085;
	add.s32 	%r21657, %r21653, %r18071;
	add.s32 	%r18327, %r21657, %r21656;
	// begin inline asm
	shf.r.wrap.b32 %r18089, %r18311, %r18311, %r18460;
	// end inline asm
	// begin inline asm
	shf.r.wrap.b32 %r18093, %r18311, %r18311, %r18464;
	// end inline asm
	shr.u32 	%r21658, %r18311, 10;
	xor.b32  	%r21659, %r21658, %r18089;
	xor.b32  	%r21660, %r21659, %r18093;
	add.s32 	%r21661, %r21660, %r18231;
	// begin inline asm
	shf.r.wrap.b32 %r18097, %r18103, %r18103, %r18468;
	// end inline asm
	// begin inline asm
	shf.r.wrap.b32 %r18101, %r18103, %r18103, %r18472;
	// end inline asm
	shr.u32 	%r21662, %r18103, 3;
	xor.b32  	%r21663, %r21662, %r18097;
	xor.b32  	%r21664, %r21663, %r18101;
	add.s32 	%r21665, %r21661, %r17866;
	add.s32 	%r18343, %r21665, %r21664;
	// begin inline asm
	shf.r.wrap.b32 %r18105, %r18327, %r18327, %r18460;
	// end inline asm
	// begin inline asm
	shf.r.wrap.b32 %r18109, %r18327, %r18327, %r18464;
	// end inline asm
	shr.u32 	%r21666, %r18327, 10;
	xor.b32  	%r21667, %r21666, %r18105;
	xor.b32  	%r21668, %r21667, %r18109;
	add.s32 	%r21669, %r21668, %r18247;
	// begin inline asm
	shf.r.wrap.b32 %r18113, %r18119, %r18119, %r18468;
	// end inline asm
	// begin inline asm
	shf.r.wrap.b32 %r18117, %r18119, %r18119, %r18472;
	// end inline asm
	shr.u32 	%r21670, %r18119, 3;
	xor.b32  	%r21671, %r21670, %r18113;
	xor.b32  	%r21672, %r21671, %r18117;
	add.s32 	%r21673, %r21669, %r18103;
	add.s32 	%r18359, %r21673, %r21672;
	// begin inline asm
	shf.r.wrap.b32 %r18121, %r18343, %r18343, %r18460;
	// end inline asm
	// begin inline asm
	shf.r.wrap.b32 %r18125, %r18343, %r18343, %r18464;
	// end inline asm
	shr.u32 	%r21674, %r18343, 10;
	xor.b32  	%r21675, %r21674, %r18121;
	xor.b32  	%r21676, %r21675, %r18125;
	add.s32 	%r21677, %r21676, %r18263;
	// begin inline asm
	shf.r.wrap.b32 %r18129, %r18135, %r18135, %r18468;
	// end inline asm
	// begin inline asm
	shf.r.wrap.b32 %r18133, %r18135, %r18135, %r18472;
	// end inline asm
	shr.u32 	%r21678, %r18135, 3;
	xor.b32  	%r21679, %r21678, %r18129;
	xor.b32  	%r21680, %r21679, %r18133;
	add.s32 	%r21681, %r21677, %r18119;
	add.s32 	%r18375, %r21681, %r21680;
	// begin inline asm
	shf.r.wrap.b32 %r18137, %r18359, %r18359, %r18460;
	// end inline asm
	// begin inline asm
	shf.r.wrap.b32 %r18141, %r18359, %r18359, %r18464;
	// end inline asm
	shr.u32 	%r21682, %r18359, 10;
	xor.b32  	%r21683, %r21682, %r18137;
	xor.b32  	%r21684, %r21683, %r18141;
	add.s32 	%r21685, %r21684, %r18279;
	// begin inline asm
	shf.r.wrap.b32 %r18145, %r18151, %r18151, %r18468;
	// end inline asm
	// begin inline asm
	shf.r.wrap.b32 %r18149, %r18151, %r18151, %r18472;
	// end inline asm
	shr.u32 	%r21686, %r18151, 3;
	xor.b32  	%r21687, %r21686, %r18145;
	xor.b32  	%r21688, %r21687, %r18149;
	add.s32 	%r21689, %r21685, %r18135;
	add.s32 	%r18391, %r21689, %r21688;
	// begin inline asm
	shf.r.wrap.b32 %r18153, %r18375, %r18375, %r18460;
	// end inline asm
	// begin inline asm
	shf.r.wrap.b32 %r18157, %r18375, %r18375, %r18464;
	// end inline asm
	shr.u32 	%r21690, %r18375, 10;
	xor.b32  	%r21691, %r21690, %r18153;
	xor.b32  	%r21692, %r21691, %r18157;
	add.s32 	%r21693, %r21692, %r18295;
	// begin inline asm
	shf.r.wrap.b32 %r18161, %r18167, %r18167, %r18468;
	// end inline asm
	// begin inline asm
	shf.r.wrap.b32 %r18165, %r18167, %r18167, %r18472;
	// end inline asm
	shr.u32 	%r21694, %r18167, 3;
	xor.b32  	%r21695, %r21694, %r18161;
	xor.b32  	%r21696, %r21695, %r18165;
	add.s32 	%r21697, %r21693, %r18151;
	add.s32 	%r18407, %r21697, %r21696;
	// begin inline asm
	shf.r.wrap.b32 %r18169, %r18391, %r18391, %r18460;
	// end inline asm
	// begin inline asm
	shf.r.wrap.b32 %r18173, %r18391, %r18391, %r18464;
	// end inline asm
	shr.u32 	%r21698, %r18391, 10;
	xor.b32  	%r21699, %r21698, %r18169;
	xor.b32  	%r21700, %r21699, %r18173;
	add.s32 	%r21701, %r21700, %r18311;
	// begin inline asm
	shf.r.wrap.b32 %r18177, %r18183, %r18183, %r18468;
	// end inline asm
	// begin inline asm
	shf.r.wrap.b32 %r18181, %r18183, %r18183, %r18472;
	// end inline asm
	shr.u32 	%r21702, %r18183, 3;
	xor.b32  	%r21703, %r21702, %r18177;
	xor.b32  	%r21704, %r21703, %r18181;
	add.s32 	%r21705, %r21701, %r18167;
	add.s32 	%r18423, %r21705, %r21704;
	// begin inline asm
	shf.r.wrap.b32 %r18185, %r18407, %r18407, %r18460;
	// end inline asm
	// begin inline asm
	shf.r.wrap.b32 %r18189, %r18407, %r18407, %r18464;
	// end inline asm
	shr.u32 	%r21706, %r18407, 10;
	xor.b32  	%r21707, %r21706, %r18185;
	xor.b32  	%r21708, %r21707, %r18189;
	add.s32 	%r21709, %r21708, %r18327;
	// begin inline asm
	shf.r.wrap.b32 %r18193, %r17978, %r17978, %r18468;
	// end inline asm
	// begin inline asm
	shf.r.wrap.b32 %r18197, %r17978, %r17978, %r18472;
	// end inline asm
	shr.u32 	%r21710, %r17978, 3;
	xor.b32  	%r21711, %r21710, %r18193;
	xor.b32  	%r21712, %r21711, %r18197;
	add.s32 	%r21713, %r21709, %r18183;
	add.s32 	%r18439, %r21713, %r21712;
	// begin inline asm
	shf.r.wrap.b32 %r18201, %r18423, %r18423, %r18460;
	// end inline asm
	// begin inline asm
	shf.r.wrap.b32 %r18205, %r18423, %r18423, %r18464;
	// end inline asm
	shr.u32 	%r21714, %r18423, 10;
	xor.b32  	%r21715, %r21714, %r18201;
	xor.b32  	%r21716, %r21715, %r18205;
	add.s32 	%r21717, %r21716, %r18343;
	// begin inline asm
	shf.r.wrap.b32 %r18209, %r18215, %r18215, %r18468;
	// end inline asm
	// begin inline asm
	shf.r.wrap.b32 %r18213, %r18215, %r18215, %r18472;
	// end inline asm
	shr.u32 	%r21718, %r18215, 3;
	xor.b32  	%r21719, %r21718, %r18209;
	xor.b32  	%r21720, %r21719, %r18213;
	add.s32 	%r21721, %r21717, %r17978;
	add.s32 	%r18455, %r21721, %r21720;
	// begin inline asm
	shf.r.wrap.b32 %r18217, %r18439, %r18439, %r18460;
	// end inline asm
	// begin inline asm
	shf.r.wrap.b32 %r18221, %r18439, %r18439, %r18464;
	// end inline asm
	shr.u32 	%r21722, %r18439, 10;
	xor.b32  	%r21723, %r21722, %r18217;
	xor.b32  	%r21724, %r21723, %r18221;
	add.s32 	%r21725, %r21724, %r18359;
	// begin inline asm
	shf.r.wrap.b32 %r18225, %r18231, %r18231, %r18468;
	// end inline asm
	// begin inline asm
	shf.r.wrap.b32 %r18229, %r18231, %r18231, %r18472;
	// end inline asm
	shr.u32 	%r21726, %r18231, 3;
	xor.b32  	%r21727, %r21726, %r18225;
	xor.b32  	%r21728, %r21727, %r18229;
	add.s32 	%r21729, %r21725, %r18215;
	add.s32 	%r18471, %r21729, %r21728;
	// begin inline asm
	shf.r.wrap.b32 %r18233, %r18455, %r18455, %r18460;
	// end inline asm
	// begin inline asm
	shf.r.wrap.b32 %r18237, %r18455, %r18455, %r18464;
	// end inline asm
	shr.u32 	%r21730, %r18455, 10;
	xor.b32  	%r21731, %r21730, %r18233;
	xor.b32  	%r21732, %r21731, %r18237;
	add.s32 	%r21733, %r21732, %r18375;
	// begin inline asm
	shf.r.wrap.b32 %r18241, %r18247, %r18247, %r18468;
	// end inline asm
	// begin inline asm
	shf.r.wrap.b32 %r18245, %r18247, %r18247, %r18472;
	// end inline asm
	shr.u32 	%r21734, %r18247, 3;
	xor.b32  	%r21735, %r21734, %r18241;
	xor.b32  	%r21736, %r21735, %r18245;
	add.s32 	%r21737, %r21733, %r18231;
	add.s32 	%r18271, %r21737, %r21736;
	// begin inline asm
	shf.r.wrap.b32 %r18249, %r18471, %r18471, %r18460;
	// end inline asm
	// begin inline asm
	shf.r.wrap.b32 %r18253, %r18471, %r18471, %r18464;
	// end inline asm
	shr.u32 	%r21738, %r18471, 10;
	xor.b32  	%r21739, %r21738, %r18249;
	xor.b32  	%r21740, %r21739, %r18253;
	add.s32 	%r21741, %r21740, %r18391;
	// begin inline asm
	shf.r.wrap.b32 %r18257, %r18263, %r18263, %r18468;
	// end inline asm
	// begin inline asm
	shf.r.wrap.b32 %r18261, %r18263, %r18263, %r18472;
	// end inline asm
	shr.u32 	%r21742, %r18263, 3;
	xor.b32  	%r21743, %r21742, %r18257;
	xor.b32  	%r21744, %r21743, %r18261;
	add.s32 	%r21745, %r21741, %r18247;
	add.s32 	%r18287, %r21745, %r21744;
	// begin inline asm
	shf.r.wrap.b32 %r18265, %r18271, %r18271, %r18460;
	// end inline asm
	// begin inline asm
	shf.r.wrap.b32 %r18269, %r18271, %r18271, %r18464;
	// end inline asm
	shr.u32 	%r21746, %r18271, 10;
	xor.b32  	%r21747, %r21746, %r18265;
	xor.b32  	%r21748, %r21747, %r18269;
	add.s32 	%r21749, %r21748, %r18407;
	// begin inline asm
	shf.r.wrap.b32 %r18273, %r18279, %r18279, %r18468;
	// end inline asm
	// begin inline asm
	shf.r.wrap.b32 %r18277, %r18279, %r18279, %r18472;
	// end inline asm
	shr.u32 	%r21750, %r18279, 3;
	xor.b32  	%r21751, %r21750, %r18273;
	xor.b32  	%r21752, %r21751, %r18277;
	add.s32 	%r21753, %r21749, %r18263;
	add.s32 	%r18303, %r21753, %r21752;
	// begin inline asm
	shf.r.wrap.b32 %r18281, %r18287, %r18287, %r18460;
	// end inline asm
	// begin inline asm
	shf.r.wrap.b32 %r18285, %r18287, %r18287, %r18464;
	// end inline asm
	shr.u32 	%r21754, %r18287, 10;
	xor.b32  	%r21755, %r21754, %r18281;
	xor.b32  	%r21756, %r21755, %r18285;
	add.s32 	%r21757, %r21756, %r18423;
	// begin inline asm
	shf.r.wrap.b32 %r18289, %r18295, %r18295, %r18468;
	// end inline asm
	// begin inline asm
	shf.r.wrap.b32 %r18293, %r18295, %r18295, %r18472;
	// end inline asm
	shr.u32 	%r21758, %r18295, 3;
	xor.b32  	%r21759, %r21758, %r18289;
	xor.b32  	%r21760, %r21759, %r18293;
	add.s32 	%r21761, %r21757, %r18279;
	add.s32 	%r18319, %r21761, %r21760;
	// begin inline asm
	shf.r.wrap.b32 %r18297, %r18303, %r18303, %r18460;
	// end inline asm
	// begin inline asm
	shf.r.wrap.b32 %r18301, %r18303, %r18303, %r18464;
	// end inline asm
	shr.u32 	%r21762, %r18303, 10;
	xor.b32  	%r21763, %r21762, %r18297;
	xor.b32  	%r21764, %r21763, %r18301;
	add.s32 	%r21765, %r21764, %r18439;
	// begin inline asm
	shf.r.wrap.b32 %r18305, %r18311, %r18311, %r18468;
	// end inline asm
	// begin inline asm
	shf.r.wrap.b32 %r18309, %r18311, %r18311, %r18472;
	// end inline asm
	shr.u32 	%r21766, %r18311, 3;
	xor.b32  	%r21767, %r21766, %r18305;
	xor.b32  	%r21768, %r21767, %r18309;
	add.s32 	%r21769, %r21765, %r18295;
	add.s32 	%r18335, %r21769, %r21768;
	// begin inline asm
	shf.r.wrap.b32 %r18313, %r18319, %r18319, %r18460;
	// end inline asm
	// begin inline asm
	shf.r.wrap.b32 %r18317, %r18319, %r18319, %r18464;
	// end inline asm
	shr.u32 	%r21770, %r18319, 10;
	xor.b32  	%r21771, %r21770, %r18313;
	xor.b32  	%r21772, %r21771, %r18317;
	add.s32 	%r21773, %r21772, %r18455;
	// begin inline asm
	shf.r.wrap.b32 %r18321, %r18327, %r18327, %r18468;
	// end inline asm
	// begin inline asm
	shf.r.wrap.b32 %r18325, %r18327, %r18327, %r18472;
	// end inline asm
	shr.u32 	%r21774, %r18327, 3;
	xor.b32  	%r21775, %r21774, %r18321;
	xor.b32  	%r21776, %r21775, %r18325;
	add.s32 	%r21777, %r21773, %r18311;
	add.s32 	%r18351, %r21777, %r21776;
	// begin inline asm
	shf.r.wrap.b32 %r18329, %r18335, %r18335, %r18460;
	// end inline asm
	// begin inline asm
	shf.r.wrap.b32 %r18333, %r18335, %r18335, %r18464;
	// end inline asm
	shr.u32 	%r21778, %r18335, 10;
	xor.b32  	%r21779, %r21778, %r18329;
	xor.b32  	%r21780, %r21779, %r18333;
	add.s32 	%r21781, %r21780, %r18471;
	// begin inline asm
	shf.r.wrap.b32 %r18337, %r18343, %r18343, %r18468;
	// end inline asm
	// begin inline asm
	shf.r.wrap.b32 %r18341, %r18343, %r18343, %r18472;
	// end inline asm
	shr.u32 	%r21782, %r18343, 3;
	xor.b32  	%r21783, %r21782, %r18337;
	xor.b32  	%r21784, %r21783, %r18341;
	add.s32 	%r21785, %r21781, %r18327;
	add.s32 	%r18367, %r21785, %r21784;
	// begin inline asm
	shf.r.wrap.b32 %r18345, %r18351, %r18351, %r18460;
	// end inline asm
	// begin inline asm
	shf.r.wrap.b32 %r18349, %r18351, %r18351, %r18464;
	// end inline asm
	shr.u32 	%r21786, %r18351, 10;
	xor.b32  	%r21787, %r21786, %r18345;
	xor.b32  	%r21788, %r21787, %r18349;
	add.s32 	%r21789, %r21788, %r18271;
	// begin inline asm
	shf.r.wrap.b32 %r18353, %r18359, %r18359, %r18468;
	// end inline asm
	// begin inline asm
	shf.r.wrap.b32 %r18357, %r18359, %r18359, %r18472;
	// end inline asm
	shr.u32 	%r21790, %r18359, 3;
	xor.b32  	%r21791, %r21790, %r18353;
	xor.b32  	%r21792, %r21791, %r18357;
	add.s32 	%r21793, %r21789, %r18343;
	add.s32 	%r18383, %r21793, %r21792;
	// begin inline asm
	shf.r.wrap.b32 %r18361, %r18367, %r18367, %r18460;
	// end inline asm
	// begin inline asm
	shf.r.wrap.b32 %r18365, %r18367, %r18367, %r18464;
	// end inline asm
	shr.u32 	%r21794, %r18367, 10;
	xor.b32  	%r21795, %r21794, %r18361;
	xor.b32  	%r21796, %r21795, %r18365;
	add.s32 	%r21797, %r21796, %r18287;
	// begin inline asm
	shf.r.wrap.b32 %r18369, %r18375, %r18375, %r18468;
	// end inline asm
	// begin inline asm
	shf.r.wrap.b32 %r18373, %r18375, %r18375, %r18472;
	// end inline asm
	shr.u32 	%r21798, %r18375, 3;
	xor.b32  	%r21799, %r21798, %r18369;
	xor.b32  	%r21800, %r21799, %r18373;
	add.s32 	%r21801, %r21797, %r18359;
	add.s32 	%r18399, %r21801, %r21800;
	// begin inline asm
	shf.r.wrap.b32 %r18377, %r18383, %r18383, %r18460;
	// end inline asm
	// begin inline asm
	shf.r.wrap.b32 %r18381, %r18383, %r18383, %r18464;
	// end inline asm
	shr.u32 	%r21802, %r18383, 10;
	xor.b32  	%r21803, %r21802, %r18377;
	xor.b32  	%r21804, %r21803, %r18381;
	add.s32 	%r21805, %r21804, %r18303;
	// begin inline asm
	shf.r.wrap.b32 %r18385, %r18391, %r18391, %r18468;
	// end inline asm
	// begin inline asm
	shf.r.wrap.b32 %r18389, %r18391, %r18391, %r18472;
	// end inline asm
	shr.u32 	%r21806, %r18391, 3;
	xor.b32  	%r21807, %r21806, %r18385;
	xor.b32  	%r21808, %r21807, %r18389;
	add.s32 	%r21809, %r21805, %r18375;
	add.s32 	%r18415, %r21809, %r21808;
	// begin inline asm
	shf.r.wrap.b32 %r18393, %r18399, %r18399, %r18460;
	// end inline asm
	// begin inline asm
	shf.r.wrap.b32 %r18397, %r18399, %r18399, %r18464;
	// end inline asm
	shr.u32 	%r21810, %r18399, 10;
	xor.b32  	%r21811, %r21810, %r18393;
	xor.b32  	%r21812, %r21811, %r18397;
	add.s32 	%r21813, %r21812, %r18319;
	// begin inline asm
	shf.r.wrap.b32 %r18401, %r18407, %r18407, %r18468;
	// end inline asm
	// begin inline asm
	shf.r.wrap.b32 %r18405, %r18407, %r18407, %r18472;
	// end inline asm
	shr.u32 	%r21814, %r18407, 3;
	xor.b32  	%r21815, %r21814, %r18401;
	xor.b32  	%r21816, %r21815, %r18405;
	add.s32 	%r21817, %r21813, %r18391;
	add.s32 	%r18431, %r21817, %r21816;
	// begin inline asm
	shf.r.wrap.b32 %r18409, %r18415, %r18415, %r18460;
	// end inline asm
	// begin inline asm
	shf.r.wrap.b32 %r18413, %r18415, %r18415, %r18464;
	// end inline asm
	shr.u32 	%r21818, %r18415, 10;
	xor.b32  	%r21819, %r21818, %r18409;
	xor.b32  	%r21820, %r21819, %r18413;
	add.s32 	%r21821, %r21820, %r18335;
	// begin inline asm
	shf.r.wrap.b32 %r18417, %r18423, %r18423, %r18468;
	// end inline asm
	// begin inline asm
	shf.r.wrap.b32 %r18421, %r18423, %r18423, %r18472;
	// end inline asm
	shr.u32 	%r21822, %r18423, 3;
	xor.b32  	%r21823, %r21822, %r18417;
	xor.b32  	%r21824, %r21823, %r18421;
	add.s32 	%r21825, %r21821, %r18407;
	add.s32 	%r18447, %r21825, %r21824;
	// begin inline asm
	shf.r.wrap.b32 %r18425, %r18431, %r18431, %r18460;
	// end inline asm
	// begin inline asm
	shf.r.wrap.b32 %r18429, %r18431, %r18431, %r18464;
	// end inline asm
	shr.u32 	%r21826, %r18431, 10;
	xor.b32  	%r21827, %r21826, %r18425;
	xor.b32  	%r21828, %r21827, %r18429;
	add.s32 	%r21829, %r21828, %r18351;
	// begin inline asm
	shf.r.wrap.b32 %r18433, %r18439, %r18439, %r18468;
	// end inline asm
	// begin inline asm
	shf.r.wrap.b32 %r18437, %r18439, %r18439, %r18472;
	// end inline asm
	shr.u32 	%r21830, %r18439, 3;
	xor.b32  	%r21831, %r21830, %r18433;
	xor.b32  	%r21832, %r21831, %r18437;
	add.s32 	%r21833, %r21829, %r18423;
	add.s32 	%r18463, %r21833, %r21832;
	// begin inline asm
	shf.r.wrap.b32 %r18441, %r18447, %r18447, %r18460;
	// end inline asm
	// begin inline asm
	shf.r.wrap.b32 %r18445, %r18447, %r18447, %r18464;
	// end inline asm
	shr.u32 	%r21834, %r18447, 10;
	xor.b32  	%r21835, %r21834, %r18441;
	xor.b32  	%r21836, %r21835, %r18445;
	add.s32 	%r21837, %r21836, %r18367;
	// begin inline asm
	shf.r.wrap.b32 %r18449, %r18455, %r18455, %r18468;
	// end inline asm
	// begin inline asm
	shf.r.wrap.b32 %r18453, %r18455, %r18455, %r18472;
	// end inline asm
	shr.u32 	%r21838, %r18455, 3;
	xor.b32  	%r21839, %r21838, %r18449;
	xor.b32  	%r21840, %r21839, %r18453;
	add.s32 	%r21841, %r21837, %r18439;
	add.s32 	%r21842, %r21841, %r21840;
	// begin inline asm
	shf.r.wrap.b32 %r18457, %r18463, %r18463, %r18460;
	// end inline asm
	// begin inline asm
	shf.r.wrap.b32 %r18461, %r18463, %r18463, %r18464;
	// end inline asm
	shr.u32 	%r21843, %r18463, 10;
	xor.b32  	%r21844, %r21843, %r18457;
	xor.b32  	%r21845, %r21844, %r18461;
	add.s32 	%r21846, %r21845, %r18383;
	// begin inline asm
	shf.r.wrap.b32 %r18465, %r18471, %r18471, %r18468;
	// end inline asm
	// begin inline asm
	shf.r.wrap.b32 %r18469, %r18471, %r18471, %r18472;
	// end inline asm
	shr.u32 	%r21847, %r18471, 3;
	xor.b32  	%r21848, %r21847, %r18465;
	xor.b32  	%r21849, %r21848, %r18469;
	add.s32 	%r21850, %r21846, %r18455;
	add.s32 	%r21851, %r21850, %r21849;
	mov.b32 	%r18483, 1359893119;
	// begin inline asm
	shf.r.wrap.b32 %r18473, %r18483, %r18483, %r19988;
	// end inline asm
	// begin inline asm
	shf.r.wrap.b32 %r18477, %r18483, %r18483, %r19992;
	// end inline asm
	xor.b32  	%r21852, %r18477, %r18473;
	// begin inline asm
	shf.r.wrap.b32 %r18481, %r18483, %r18483, %r19996;
	// end inline asm
	xor.b32  	%r21853, %r21852, %r18481;
	ld.shared.u32 	%r21854, [K_shared];
	add.s32 	%r21855, %r21853, %r21854;
	add.s32 	%r21856, %r21855, %r21495;
	mov.b32 	%r18495, 1779033703;
	// begin inline asm
	shf.r.wrap.b32 %r18485, %r18495, %r18495, %r20000;
	// end inline asm
	// begin inline asm
	shf.r.wrap.b32 %r18489, %r18495, %r18495, %r20004;
	// end inline asm
	xor.b32  	%r21857, %r18489, %r18485;
	// begin inline asm
	shf.r.wrap.b32 %r18493, %r18495, %r18495, %r20008;
	// end inline asm
	xor.b32  	%r21858, %r21857, %r18493;
	add.s32 	%r21859, %r21856, %r21858;
	add.s32 	%r18498, %r21856, 548834271;
	add.s32 	%r18519, %r21859, -1244234484;
	// begin inline asm
	shf.r.wrap.b32 %r18497, %r18498, %r18498, %r19988;
	// end inline asm
	// begin inline asm
	shf.r.wrap.b32 %r18501, %r18498, %r18498, %r19992;
	// end inline asm
	xor.b32  	%r21860, %r18501, %r18497;
	// begin inline asm
	shf.r.wrap.b32 %r18505, %r18498, %r18498, %r19996;
	// end inline asm
	xor.b32  	%r21861, %r21860, %r18505;
	and.b32  	%r21862, %r18498, 1359893119;
	sub.s32 	%r21863, -548834272, %r21856;
	and.b32  	%r21864, %r21863, -1694144372;
	or.b32  	%r21865, %r21862, %r21864;
	ld.shared.u32 	%r21866, [K_shared+4];
	add.s32 	%r21867, %r21865, %r21861;
	add.s32 	%r21868, %r21867, %r21866;
	add.s32 	%r21869, %r21868, %r17719;
	and.b32  	%r21870, %r18519, -781301534;
	add.s32 	%r21871, %r21869, %r21870;
	// begin inline asm
	shf.r.wrap.b32 %r18509, %r18519, %r18519, %r20000;
	// end inline asm
	// begin inline asm
	shf.r.wrap.b32 %r18513, %r18519, %r18519, %r20004;
	// end inline asm
	xor.b32  	%r21872, %r18513, %r18509;
	// begin inline asm
	shf.r.wrap.b32 %r18517, %r18519, %r18519, %r20008;
	// end inline asm
	xor.b32  	%r21873, %r21872, %r18517;
	add.s32 	%r18522, %r21869, 1542638877;
	add.s32 	%r21874, %r21871, %r21873;
	add.s32 	%r18543, %r21874, 1233485744;
	// begin inline asm
	shf.r.wrap.b32 %r18521, %r18522, %r18522, %r19988;
	// end inline asm
	// begin inline asm
	shf.r.wrap.b32 %r18525, %r18522, %r18522, %r19992;
	// end inline asm
	xor.b32  	%r21875, %r18525, %r18521;
	// begin inline asm
	shf.r.wrap.b32 %r18529, %r18522, %r18522, %r19996;
	// end inline asm
	xor.b32  	%r21876, %r21875, %r18529;
	and.b32  	%r21877, %r18522, %r18498;
	sub.s32 	%r21878, 604844770, %r21869;
	and.b32  	%r21879, %r21878, 1359893119;
	or.b32  	%r21880, %r21877, %r21879;
	ld.shared.u32 	%r21881, [K_shared+8];
	add.s32 	%r21882, %r21880, %r21876;
	add.s32 	%r21883, %r21882, %r21881;
	add.s32 	%r21884, %r21883, %r17735;
	xor.b32  	%r21885, %r18519, 1779033703;
	and.b32  	%r21886, %r18543, %r21885;
	and.b32  	%r21887, %r18519, 1779033703;
	xor.b32  	%r21888, %r21886, %r21887;
	add.s32 	%r21889, %r21884, %r21888;
	// begin inline asm
	shf.r.wrap.b32 %r18533, %r18543, %r18543, %r20000;
	// end inline asm
	// begin inline asm
	shf.r.wrap.b32 %r18537, %r18543, %r18543, %r20004;
	// end inline asm
	xor.b32  	%r21890, %r18537, %r18533;
	// begin inline asm
	shf.r.wrap.b32 %r18541, %r18543, %r18543, %r20008;
	// end inline asm
	xor.b32  	%r21891, %r21890, %r18541;
	add.s32 	%r18546, %r21884, 1449989905;
	add.s32 	%r21892, %r21889, %r21891;
	add.s32 	%r18558, %r21892, -1694144372;
	// begin inline asm
	shf.r.wrap.b32 %r18545, %r18546, %r18546, %r19988;
	// end inline asm
	// begin inline asm
	shf.r.wrap.b32 %r18549, %r18546, %r18546, %r19992;
	// end inline asm
	xor.b32  	%r21893, %r18549, %r18545;
	// begin inline asm
	shf.r.wrap.b32 %r18553, %r18546, %r18546, %r19996;
	// end inline asm
	xor.b32  	%r21894, %r21893, %r18553;
	and.b32  	%r21895, %r18546, %r18522;
	sub.s32 	%r21896, -1449989906, %r21884;
	and.b32  	%r21897, %r18498, %r21896;
	or.b32  	%r21898, %r21895, %r21897;
	ld.shared.u32 	%r21899, [K_shared+12];
	add.s32 	%r21900, %r21898, %r21894;
	add.s32 	%r21901, %r21900, %r21899;
	add.s32 	%r21902, %r21901, %r17751;
	xor.b32  	%r21903, %r18543, %r18519;
	and.b32  	%r21904, %r18558, %r21903;
	and.b32  	%r21905, %r18543, %r18519;
	xor.b32  	%r21906, %r21904, %r21905;
	add.s32 	%r21907, %r21902, %r21906;
	// begin inline asm
	shf.r.wrap.b32 %r18557, %r18558, %r18558, %r20000;
	// end inline asm
	// begin inline asm
	shf.r.wrap.b32 %r18561, %r18558, %r18558, %r20004;
	// end inline asm
	xor.b32  	%r21908, %r18561, %r18557;
	// begin inline asm
	shf.r.wrap.b32 %r18565, %r18558, %r18558, %r20008;
	// end inline asm
	xor.b32  	%r21909, %r21908, %r18565;
	add.s32 	%r18570, %r21902, -1156040474;
	add.s32 	%r21910, %r21907, %r21909;
	add.s32 	%r18582, %r21910, 1359893119;
	// begin inline asm
	shf.r.wrap.b32 %r18569, %r18570, %r18570, %r19988;
	// end inline asm
	// begin inline asm
	shf.r.wrap.b32 %r18573, %r18570, %r18570, %r19992;
	// end inline asm
	xor.b32  	%r21911, %r18573, %r18569;
	// begin inline asm
	shf.r.wrap.b32 %r18577, %r18570, %r18570, %r19996;
	// end inline asm
	xor.b32  	%r21912, %r21911, %r18577;
	and.b32  	%r21913, %r18570, %r18546;
	sub.s32 	%r21914, 1156040473, %r21902;
	and.b32  	%r21915, %r18522, %r21914;
	or.b32  	%r21916, %r21913, %r21915;
	ld.shared.u32 	%r21917, [K_shared+16];
	add.s32 	%r21918, %r21916, %r18498;
	add.s32 	%r21919, %r21918, %r21912;
	add.s32 	%r21920, %r21919, %r21917;
	add.s32 	%r21921, %r21920, %r17767;
	// begin inline asm
	shf.r.wrap.b32 %r18581, %r18582, %r18582, %r20000;
	// end inline asm
	// begin inline asm
	shf.r.wrap.b32 %r18585, %r18582, %r18582, %r20004;
	// end inline asm
	xor.b32  	%r21922, %r18585, %r18581;
	// begin inline asm
	shf.r.wrap.b32 %r18589, %r18582, %r18582, %r20008;
	// end inline asm
	xor.b32  	%r21923, %r21922, %r18589;
	xor.b32  	%r21924, %r18558, %r18543;
	and.b32  	%r21925, %r18582, %r21924;
	and.b32  	%r21926, %r18558, %r18543;
	xor.b32  	%r21927, %r21925, %r21926;
	add.s32 	%r18603, %r21921, %r18519;
	add.s32 	%r21928, %r21921, %r21927;
	add.s32 	%r18615, %r21928, %r21923;
	// begin inline asm
	shf.r.wrap.b32 %r18593, %r18603, %r18603, %r19988;
	// end inline asm
	// begin inline asm
	shf.r.wrap.b32 %r18597, %r18603, %r18603, %r19992;
	// end inline asm
	xor.b32  	%r21929, %r18597, %r18593;
	// begin inline asm
	shf.r.wrap.b32 %r18601, %r18603, %r18603, %r19996;
	// end inline asm
	xor.b32  	%r21930, %r21929, %r18601;
	and.b32  	%r21931, %r18603, %r18570;
	not.b32 	%r21932, %r18603;
	and.b32  	%r21933, %r18546, %r21932;
	or.b32  	%r21934, %r21931, %r21933;
	ld.shared.u32 	%r21935, [K_shared+20];
	add.s32 	%r21936, %r21934, %r18522;
	add.s32 	%r21937, %r21936, %r21930;
	add.s32 	%r21938, %r21937, %r21935;
	add.s32 	%r21939, %r21938, %r17783;
	// begin inline asm
	shf.r.wrap.b32 %r18605, %r18615, %r18615, %r20000;
	// end inline asm
	// begin inline asm
	shf.r.wrap.b32 %r18609, %r18615, %r18615, %r20004;
	// end inline asm
	xor.b32  	%r21940, %r18609, %r18605;
	// begin inline asm
	shf.r.wrap.b32 %r18613, %r18615, %r18615, %r20008;
	// end inline asm
	xor.b32  	%r21941, %r21940, %r18613;
	xor.b32  	%r21942, %r18582, %r18558;
	and.b32  	%r21943, %r18615, %r21942;
	and.b32  	%r21944, %r18582, %r18558;
	xor.b32  	%r21945, %r21943, %r21944;
	add.s32 	%r18627, %r21939, %r18543;
	add.s32 	%r21946, %r21939, %r21945;
	add.s32 	%r18639, %r21946, %r21941;
	// begin inline asm
	shf.r.wrap.b32 %r18617, %r18627, %r18627, %r19988;
	// end inline asm
	// begin inline asm
	shf.r.wrap.b32 %r18621, %r18627, %r18627, %r19992;
	// end inline asm
	xor.b32  	%r21947, %r18621, %r18617;
	// begin inline asm
	shf.r.wrap.b32 %r18625, %r18627, %r18627, %r19996;
	// end inline asm
	xor.b32  	%r21948, %r21947, %r18625;
	and.b32  	%r21949, %r18627, %r18603;
	not.b32 	%r21950, %r18627;
	and.b32  	%r21951, %r18570, %r21950;
	or.b32  	%r21952, %r21949, %r21951;
	ld.shared.u32 	%r21953, [K_shared+24];
	add.s32 	%r21954, %r21952, %r18546;
	add.s32 	%r21955, %r21954, %r21948;
	add.s32 	%r21956, %r21955, %r21953;
	add.s32 	%r21957, %r21956, %r17799;
	// begin inline asm
	shf.r.wrap.b32 %r18629, %r18639, %r18639, %r20000;
	// end inline asm
	// begin inline asm
	shf.r.wrap.b32 %r18633, %r18639, %r18639, %r20004;
	// end inline asm
	xor.b32  	%r21958, %r18633, %r18629;
	// begin inline asm
	shf.r.wrap.b32 %r18637, %r18639, %r18639, %r20008;
	// end inline asm
	xor.b32  	%r21959, %r21958, %r18637;
	xor.b32  	%r21960, %r18615, %r18582;
	and.b32  	%r21961, %r18639, %r21960;
	and.b32  	%r21962, %r18615, %r18582;
	xor.b32  	%r21963, %r21961, %r21962;
	add.s32 	%r18651, %r21957, %r18558;
	add.s32 	%r21964, %r21957, %r21963;
	add.s32 	%r18663, %r21964, %r21959;
	// begin inline asm
	shf.r.wrap.b32 %r18641, %r18651, %r18651, %r19988;
	// end inline asm
	// begin inline asm
	shf.r.wrap.b32 %r18645, %r18651, %r18651, %r19992;
	// end inline asm
	xor.b32  	%r21965, %r18645, %r18641;
	// begin inline asm
	shf.r.wrap.b32 %r18649, %r18651, %r18651, %r19996;
	// end inline asm
	xor.b32  	%r21966, %r21965, %r18649;
	and.b32  	%r21967, %r18651, %r18627;
	not.b32 	%r21968, %r18651;
	and.b32  	%r21969, %r18603, %r21968;
	or.b32  	%r21970, %r21967, %r21969;
	ld.shared.u32 	%r21971, [K_shared+28];
	add.s32 	%r21972, %r21970, %r18570;
	add.s32 	%r21973, %r21972, %r21966;
	add.s32 	%r21974, %r21973, %r21971;
	add.s32 	%r21975, %r21974, %r17815;
	// begin inline asm
	shf.r.wrap.b32 %r18653, %r18663, %r18663, %r20000;
	// end inline asm
	// begin inline asm
	shf.r.wrap.b32 %r18657, %r18663, %r18663, %r20004;
	// end inline asm
	xor.b32  	%r21976, %r18657, %r18653;
	// begin inline asm
	shf.r.wrap.b32 %r18661, %r18663, %r18663, %r20008;
	// end inline asm
	xor.b32  	%r21977, %r21976, %r18661;
	xor.b32  	%r21978, %r18639, %r18615;
	and.b32  	%r21979, %r18663, %r21978;
	and.b32  	%r21980, %r18639, %r18615;
	xor.b32  	%r21981, %r21979, %r21980;
	add.s32 	%r18675, %r21975, %r18582;
	add.s32 	%r21982, %r21975, %r21981;
	add.s32 	%r18687, %r21982, %r21977;
	// begin inline asm
	shf.r.wrap.b32 %r18665, %r18675, %r18675, %r19988;
	// end inline asm
	// begin inline asm
	shf.r.wrap.b32 %r18669, %r18675, %r18675, %r19992;
	// end inline asm
	xor.b32  	%r21983, %r18669, %r18665;
	// begin inline asm
	shf.r.wrap.b32 %r18673, %r18675, %r18675, %r19996;
	// end inline asm
	xor.b32  	%r21984, %r21983, %r18673;
	and.b32  	%r21985, %r18675, %r18651;
	not.b32 	%r21986, %r18675;
	and.b32  	%r21987, %r18627, %r21986;
	or.b32  	%r21988, %r21985, %r21987;
	ld.shared.u32 	%r21989, [K_shared+32];
	add.s32 	%r21990, %r21988, %r18603;
	add.s32 	%r21991, %r21990, %r21984;
	add.s32 	%r21992, %r21991, %r21989;
	xor.b32  	%r21993, %r21992, -2147483648;
	// begin inline asm
	shf.r.wrap.b32 %r18677, %r18687, %r18687, %r20000;
	// end inline asm
	// begin inline asm
	shf.r.wrap.b32 %r18681, %r18687, %r18687, %r20004;
	// end inline asm
	xor.b32  	%r21994, %r18681, %r18677;
	// begin inline asm
	shf.r.wrap.b32 %r18685, %r18687, %r18687, %r20008;
	// end inline asm
	xor.b32  	%r21995, %r21994, %r18685;
	xor.b32  	%r21996, %r18663, %r18639;
	and.b32  	%r21997, %r18687, %r21996;
	and.b32  	%r21998, %r18663, %r18639;
	xor.b32  	%r21999, %r21997, %r21998;
	add.s32 	%r18699, %r21993, %r18615;
	add.s32 	%r22000, %r21993, %r21999;
	add.s32 	%r18711, %r22000, %r21995;
	// begin inline asm
	shf.r.wrap.b32 %r18689, %r18699, %r18699, %r19988;
	// end inline asm
	// begin inline asm
	shf.r.wrap.b32 %r18693, %r18699, %r18699, %r19992;
	// end inline asm
	xor.b32  	%r22001, %r18693, %r18689;
	// begin inline asm
	shf.r.wrap.b32 %r18697, %r18699, %r18699, %r19996;
	// end inline asm
	xor.b32  	%r22002, %r22001, %r18697;
	and.b32  	%r22003, %r18699, %r18675;
	not.b32 	%r22004, %r18699;
	and.b32  	%r22005, %r18651, %r22004;
	or.b32  	%r22006, %r22003, %r22005;
	ld.shared.u32 	%r22007, [K_shared+36];
	add.s32 	%r22008, %r22006, %r18627;
	add.s32 	%r22009, %r22008, %r22002;
	add.s32 	%r22010, %r22009, %r22007;
	// begin inline asm
	shf.r.wrap.b32 %r18701, %r18711, %r18711, %r20000;
	// end inline asm
	// begin inline asm
	shf.r.wrap.b32 %r18705, %r18711, %r18711, %r20004;
	// end inline asm
	xor.b32  	%r22011, %r18705, %r18701;
	// begin inline asm
	shf.r.wrap.b32 %r18709, %r18711, %r18711, %r20008;
	// end inline asm
	xor.b32  	%r22012, %r22011, %r18709;
	xor.b32  	%r22013, %r18687, %r18663;
	and.b32  	%r22014, %r18711, %r22013;
	and.b32  	%r22015, %r18687, %r18663;
	xor.b32  	%r22016, %r22014, %r22015;
	add.s32 	%r18723, %r22010, %r18639;
	add.s32 	%r22017, %r22010, %r22016;
	add.s32 	%r18735, %r22017, %r22012;
	// begin inline asm
	shf.r.wrap.b32 %r18713, %r18723, %r18723, %r19988;
	// end inline asm
	// begin inline asm
	shf.r.wrap.b32 %r18717, %r18723, %r18723, %r19992;
	// end inline asm
	xor.b32  	%r22018, %r18717, %r18713;
	// begin inline asm
	shf.r.wrap.b32 %r18721, %r18723, %r18723, %r19996;
	// end inline asm
	xor.b32  	%r22019, %r22018, %r18721;
	and.b32  	%r22020, %r18723, %r18699;
	not.b32 	%r22021, %r18723;
	and.b32  	%r22022, %r18675, %r22021;
	or.b32  	%r22023, %r22020, %r22022;
	ld.shared.u32 	%r22024, [K_shared+40];
	add.s32 	%r22025, %r22023, %r18651;
	add.s32 	%r22026, %r22025, %r22019;
	add.s32 	%r22027, %r22026, %r22024;
	// begin inline asm
	shf.r.wrap.b32 %r18725, %r18735, %r18735, %r20000;
	// end inline asm
	// begin inline asm
	shf.r.wrap.b32 %r18729, %r18735, %r18735, %r20004;
	// end inline asm
	xor.b32  	%r22028, %r18729, %r18725;
	// begin inline asm
	shf.r.wrap.b32 %r18733, %r18735, %r18735, %r20008;
	// end inline asm
	xor.b32  	%r22029, %r22028, %r18733;
	xor.b32  	%r22030, %r18711, %r18687;
	and.b32  	%r22031, %r18735, %r22030;
	and.b32  	%r22032, %r18711, %r18687;
	xor.b32  	%r22033, %r22031, %r22032;
	add.s32 	%r18747, %r22027, %r18663;
	add.s32 	%r22034, %r22027, %r22033;
	add.s32 	%r18759, %r22034, %r22029;
	// begin inline asm
	shf.r.wrap.b32 %r18737, %r18747, %r18747, %r19988;
	// end inline asm
	// begin inline asm
	shf.r.wrap.b32 %r18741, %r18747, %r18747, %r19992;
	// end inline asm
	xor.b32  	%r22035, %r18741, %r18737;
	// begin inline asm
	shf.r.wrap.b32 %r18745, %r18747, %r18747, %r19996;
	// end inline asm
	xor.b32  	%r22036, %r22035, %r18745;
	and.b32  	%r22037, %r18747, %r18723;
	not.b32 	%r22038, %r18747;
	and.b32  	%r22039, %r18699, %r22038;
	or.b32  	%r22040, %r22037, %r22039;
	ld.shared.u32 	%r22041, [K_shared+44];
	add.s32 	%r22042, %r22040, %r18675;
	add.s32 	%r22043, %r22042, %r22036;
	add.s32 	%r22044, %r22043, %r22041;
	// begin inline asm
	shf.r.wrap.b32 %r18749, %r18759, %r18759, %r20000;
	// end inline asm
	// begin inline asm
	shf.r.wrap.b32 %r18753, %r18759, %r18759, %r20004;
	// end inline asm
	xor.b32  	%r22045, %r18753, %r18749;
	// begin inline asm
	shf.r.wrap.b32 %r18757, %r18759, %r18759, %r20008;
	// end inline asm
	xor.b32  	%r22046, %r22045, %r18757;
	xor.b32  	%r22047, %r18735, %r18711;
	and.b32  	%r22048, %r18759, %r22047;
	and.b32  	%r22049, %r18735, %r18711;
	xor.b32  	%r22050, %r22048, %r22049;
	add.s32 	%r18771, %r22044, %r18687;
	add.s32 	%r22051, %r22044, %r22050;
	add.s32 	%r18783, %r22051, %r22046;
	// begin inline asm
	shf.r.wrap.b32 %r18761, %r18771, %r18771, %r19988;
	// end inline asm
	// begin inline asm
	shf.r.wrap.b32 %r18765, %r18771, %r18771, %r19992;
	// end inline asm
	xor.b32  	%r22052, %r18765, %r18761;
	// begin inline asm
	shf.r.wrap.b32 %r18769, %r18771, %r18771, %r19996;
	// end inline asm
	xor.b32  	%r22053, %r22052, %r18769;
	and.b32  	%r22054, %r18771, %r18747;
	not.b32 	%r22055, %r18771;
	and.b32  	%r22056, %r18723, %r22055;
	or.b32  	%r22057, %r22054, %r22056;
	ld.shared.u32 	%r22058, [K_shared+48];
	add.s32 	%r22059, %r22057, %r18699;
	add.s32 	%r22060, %r22059, %r22053;
	add.s32 	%r22061, %r22060, %r22058;
	// begin inline asm
	shf.r.wrap.b32 %r18773, %r18783, %r18783, %r20000;
	// end inline asm
	// begin inline asm
	shf.r.wrap.b32 %r18777, %r18783, %r18783, %r20004;
	// end inline asm
	xor.b32  	%r22062, %r18777, %r18773;
	// begin inline asm
	shf.r.wrap.b32 %r18781, %r18783, %r18783, %r20008;
	// end inline asm
	xor.b32  	%r22063, %r22062, %r18781;
	xor.b32  	%r22064, %r18759, %r18735;
	and.b32  	%r22065, %r18783, %r22064;
	and.b32  	%r22066, %r18759, %r18735;
	xor.b32  	%r22067, %r22065, %r22066;
	add.s32 	%r18795, %r22061, %r18711;
	add.s32 	%r22068, %r22061, %r22067;
	add.s32 	%r18807, %r22068, %r22063;
	// begin inline asm
	shf.r.wrap.b32 %r18785, %r18795, %r18795, %r19988;
	// end inline asm
	// begin inline asm
	shf.r.wrap.b32 %r18789, %r18795, %r18795, %r19992;
	// end inline asm
	xor.b32  	%r22069, %r18789, %r18785;
	// begin inline asm
	shf.r.wrap.b32 %r18793, %r18795, %r18795, %r19996;
	// end inline asm
	xor.b32  	%r22070, %r22069, %r18793;
	and.b32  	%r22071, %r18795, %r18771;
	not.b32 	%r22072, %r18795;
	and.b32  	%r22073, %r18747, %r22072;
	or.b32  	%r22074, %r22071, %r22073;
	ld.shared.u32 	%r22075, [K_shared+52];
	add.s32 	%r22076, %r22074, %r18723;
	add.s32 	%r22077, %r22076, %r22070;
	add.s32 	%r22078, %r22077, %r22075;
	// begin inline asm
	shf.r.wrap.b32 %r18797, %r18807, %r18807, %r20000;
	// end inline asm
	// begin inline asm
	shf.r.wrap.b32 %r18801, %r18807, %r18807, %r20004;
	// end inline asm
	xor.b32  	%r22079, %r18801, %r18797;
	// begin inline asm
	shf.r.wrap.b32 %r18805, %r18807, %r18807, %r20008;
	// end inline asm
	xor.b32  	%r22080, %r22079, %r18805;
	xor.b32  	%r22081, %r18783, %r18759;
	and.b32  	%r22082, %r18807, %r22081;
	and.b32  	%r22083, %r18783, %r18759;
	xor.b32  	%r22084, %r22082, %r22083;
	add.s32 	%r18819, %r22078, %r18735;
	add.s32 	%r22085, %r22078, %r22084;
	add.s32 	%r18831, %r22085, %r22080;
	// begin inline asm
	shf.r.wrap.b32 %r18809, %r18819, %r18819, %r19988;
	// end inline asm
	// begin inline asm
	shf.r.wrap.b32 %r18813, %r18819, %r18819, %r19992;
	// end inline asm
	xor.b32  	%r22086, %r18813, %r18809;
	// begin inline asm
	shf.r.wrap.b32 %r18817, %r18819, %r18819, %r19996;
	// end inline asm
	xor.b32  	%r22087, %r22086, %r18817;
	and.b32  	%r22088, %r18819, %r18795;
	not.b32 	%r22089, %r18819;
	and.b32  	%r22090, %r18771, %r22089;
	or.b32  	%r22091, %r22088, %r22090;
	ld.shared.u32 	%r22092, [K_shared+56];
	add.s32 	%r22093, %r22091, %r18747;
	add.s32 	%r22094, %r22093, %r22087;
	add.s32 	%r22095, %r22094, %r22092;
	// begin inline asm
	shf.r.wrap.b32 %r18821, %r18831, %r18831, %r20000;
	// end inline asm
	// begin inline asm
	shf.r.wrap.b32 %r18825, %r18831, %r18831, %r20004;
	// end inline asm
	xor.b32  	%r22096, %r18825, %r18821;
	// begin inline asm
	shf.r.wrap.b32 %r18829, %r18831, %r18831, %r20008;
	// end inline asm
	xor.b32  	%r22097, %r22096, %r18829;
	xor.b32  	%r22098, %r18807, %r18783;
	and.b32  	%r22099, %r18831, %r22098;
	and.b32  	%r22100, %r18807, %r18783;
	xor.b32  	%r22101, %r22099, %r22100;
	add.s32 	%r18843, %r22095, %r18759;
	add.s32 	%r22102, %r22095, %r22101;
	add.s32 	%r18855, %r22102, %r22097;
	// begin inline asm
	shf.r.wrap.b32 %r18833, %r18843, %r18843, %r19988;
	// end inline asm
	// begin inline asm
	shf.r.wrap.b32 %r18837, %r18843, %r18843, %r19992;
	// end inline asm
	xor.b32  	%r22103, %r18837, %r18833;
	// begin inline asm
	shf.r.wrap.b32 %r18841, %r18843, %r18843, %r19996;
	// end inline asm
	xor.b32  	%r22104, %r22103, %r18841;
	and.b32  	%r22105, %r18843, %r18819;
	not.b32 	%r22106, %r18843;
	and.b32  	%r22107, %r18795, %r22106;
	or.b32  	%r22108, %r22105, %r22107;
	ld.shared.u32 	%r22109, [K_shared+60];
	add.s32 	%r22110, %r22108, %r18771;
	add.s32 	%r22111, %r22110, %r22104;
	add.s32 	%r22112, %r22111, %r22109;
	add.s32 	%r22113, %r22112, 256;
	// begin inline asm
	shf.r.wrap.b32 %r18845, %r18855, %r18855, %r20000;
	// end inline asm
	// begin inline asm
	shf.r.wrap.b32 %r18849, %r18855, %r18855, %r20004;
	// end inline asm
	xor.b32  	%r22114, %r18849, %r18845;
	// begin inline asm
	shf.r.wrap.b32 %r18853, %r18855, %r18855, %r20008;
	// end inline asm
	xor.b32  	%r22115, %r22114, %r18853;
	xor.b32  	%r22116, %r18831, %r18807;
	and.b32  	%r22117, %r18855, %r22116;
	and.b32  	%r22118, %r18831, %r18807;
	xor.b32  	%r22119, %r22117, %r22118;
	add.s32 	%r18867, %r22113, %r18783;
	add.s32 	%r22120, %r22113, %r22119;
	add.s32 	%r18879, %r22120, %r22115;
	// begin inline asm
	shf.r.wrap.b32 %r18857, %r18867, %r18867, %r19988;
	// end inline asm
	// begin inline asm
	shf.r.wrap.b32 %r18861, %r18867, %r18867, %r19992;
	// end inline asm
	xor.b32  	%r22121, %r18861, %r18857;
	// begin inline asm
	shf.r.wrap.b32 %r18865, %r18867, %r18867, %r19996;
	// end inline asm
	xor.b32  	%r22122, %r22121, %r18865;
	and.b32  	%r22123, %r18867, %r18843;
	not.b32 	%r22124, %r18867;
	and.b32  	%r22125, %r18819, %r22124;
	or.b32  	%r22126, %r22123, %r22125;
	ld.shared.u32 	%r22127, [K_shared+64];
	add.s32 	%r22128, %r22126, %r18795;
	add.s32 	%r22129, %r22128, %r22122;
	add.s32 	%r22130, %r22129, %r22127;
	add.s32 	%r22131, %r22130, %r17959;
	// begin inline asm
	shf.r.wrap.b32 %r18869, %r18879, %r18879, %r20000;
	// end inline asm
	// begin inline asm
	shf.r.wrap.b32 %r18873, %r18879, %r18879, %r20004;
	// end inline asm
	xor.b32  	%r22132, %r18873, %r18869;
	// begin inline asm
	shf.r.wrap.b32 %r18877, %r18879, %r18879, %r20008;
	// end inline asm
	xor.b32  	%r22133, %r22132, %r18877;
	xor.b32  	%r22134, %r18855, %r18831;
	and.b32  	%r22135, %r18879, %r22134;
	and.b32  	%r22136, %r18855, %r18831;
	xor.b32  	%r22137, %r22135, %r22136;
	add.s32 	%r18891, %r22131, %r18807;
	add.s32 	%r22138, %r22131, %r22137;
	add.s32 	%r18903, %r22138, %r22133;
	// begin inline asm
	shf.r.wrap.b32 %r18881, %r18891, %r18891, %r19988;
	// end inline asm
	// begin inline asm
	shf.r.wrap.b32 %r18885, %r18891, %r18891, %r19992;
	// end inline asm
	xor.b32  	%r22139, %r18885, %r18881;
	// begin inline asm
	shf.r.wrap.b32 %r18889, %r18891, %r18891, %r19996;
	// end inline asm
	xor.b32  	%r22140, %r22139, %r18889;
	and.b32  	%r22141, %r18891, %r18867;
	not.b32 	%r22142, %r18891;
	and.b32  	%r22143, %r18843, %r22142;
	or.b32  	%r22144, %r22141, %r22143;
	ld.shared.u32 	%r22145, [K_shared+68];
	add.s32 	%r22146, %r22144, %r18819;
	add.s32 	%r22147, %r22146, %r22140;
	add.s32 	%r22148, %r22147, %r22145;
	add.s32 	%r22149, %r22148, %r17975;
	// begin inline asm
	shf.r.wrap.b32 %r18893, %r18903, %r18903, %r20000;
	// end inline asm
	// begin inline asm
	shf.r.wrap.b32 %r18897, %r18903, %r18903, %r20004;
	// end inline asm
	xor.b32  	%r22150, %r18897, %r18893;
	// begin inline asm
	shf.r.wrap.b32 %r18901, %r18903, %r18903, %r20008;
	// end inline asm
	xor.b32  	%r22151, %r22150, %r18901;
	xor.b32  	%r22152, %r18879, %r18855;
	and.b32  	%r22153, %r18903, %r22152;
	and.b32  	%r22154, %r18879, %r18855;
	xor.b32  	%r22155, %r22153, %r22154;
	add.s32 	%r18915, %r22149, %r18831;
	add.s32 	%r22156, %r22149, %r22155;
	add.s32 	%r18927, %r22156, %r22151;
	// begin inline asm
	shf.r.wrap.b32 %r18905, %r18915, %r18915, %r19988;
	// end inline asm
	// begin inline asm
	shf.r.wrap.b32 %r18909, %r18915, %r18915, %r19992;
	// end inline asm
	xor.b32  	%r22157, %r18909, %r18905;
	// begin inline asm
	shf.r.wrap.b32 %r18913, %r18915, %r18915, %r19996;
	// end inline asm
	xor.b32  	%r22158, %r22157, %r18913;
	and.b32  	%r22159, %r18915, %r18891;
	not.b32 	%r22160, %r18915;
	and.b32  	%r22161, %r18867, %r22160;
	or.b32  	%r22162, %r22159, %r22161;
	ld.shared.u32 	%r22163, [K_shared+72];
	add.s32 	%r22164, %r22162, %r18843;
	add.s32 	%r22165, %r22164, %r22158;
	add.s32 	%r22166, %r22165, %r22163;
	add.s32 	%r22167, %r22166, %r17991;
	// begin inline asm
	shf.r.wrap.b32 %r18917, %r18927, %r18927, %r20000;
	// end inline asm
	// begin inline asm
	shf.r.wrap.b32 %r18921, %r18927, %r18927, %r20004;
	// end inline asm
	xor.b32  	%r22168, %r18921, %r18917;
	// begin inline asm
	shf.r.wrap.b32 %r18925, %r18927, %r18927, %r20008;
	// end inline asm
	xor.b32  	%r22169, %r22168, %r18925;
	xor.b32  	%r22170, %r18903, %r18879;
	and.b32  	%r22171, %r18927, %r22170;
	and.b32  	%r22172, %r18903, %r18879;
	xor.b32  	%r22173, %r22171, %r22172;
	add.s32 	%r18939, %r22167, %r18855;
	add.s32 	%r22174, %r22167, %r22173;
	add.s32 	%r18951, %r22174, %r22169;
	// begin inline asm
	shf.r.wrap.b32 %r18929, %r18939, %r18939, %r19988;
	// end inline asm
	// begin inline asm
	shf.r.wrap.b32 %r18933, %r18939, %r18939, %r19992;
	// end inline asm
	xor.b32  	%r22175, %r18933, %r18929;
	// begin inline asm
	shf.r.wrap.b32 %r18937, %r18939, %r18939, %r19996;
	// end inline asm
	xor.b32  	%r22176, %r22175, %r18937;
	and.b32  	%r22177, %r18939, %r18915;
	not.b32 	%r22178, %r18939;
	and.b32  	%r22179, %r18891, %r22178;
	or.b32  	%r22180, %r22177, %r22179;
	ld.shared.u32 	%r22181, [K_shared+76];
	add.s32 	%r22182, %r22180, %r18867;
	add.s32 	%r22183, %r22182, %r22176;
	add.s32 	%r22184, %r22183, %r22181;
	add.s32 	%r22185, %r22184, %r18007;
	// begin inline asm
	shf.r.wrap.b32 %r18941, %r18951, %r18951, %r20000;
	// end inline asm
	// begin inline asm
	shf.r.wrap.b32 %r18945, %r18951, %r18951, %r20004;
	// end inline asm
	xor.b32  	%r22186, %r18945, %r18941;
	// begin inline asm
	shf.r.wrap.b32 %r18949, %r18951, %r18951, %r20008;
	// end inline asm
	xor.b32  	%r22187, %r22186, %r18949;
	xor.b32  	%r22188, %r18927, %r18903;
	and.b32  	%r22189, %r18951, %r22188;
	and.b32  	%r22190, %r18927, %r18903;
	xor.b32  	%r22191, %r22189, %r22190;
	add.s32 	%r18963, %r22185, %r18879;
	add.s32 	%r22192, %r22185, %r22191;
	add.s32 	%r18975, %r22192, %r22187;
	// begin inline asm
	shf.r.wrap.b32 %r18953, %r18963, %r18963, %r19988;
	// end inline asm
	// begin inline asm
	shf.r.wrap.b32 %r18957, %r18963, %r18963, %r19992;
	// end inline asm
	xor.b32  	%r22193, %r18957, %r18953;
	// begin inline asm
	shf.r.wrap.b32 %r18961, %r18963, %r18963, %r19996;
	// end inline asm
	xor.b32  	%r22194, %r22193, %r18961;
	and.b32  	%r22195, %r18963, %r18939;
	not.b32 	%r22196, %r18963;
	and.b32  	%r22197, %r18915, %r22196;
	or.b32  	%r22198, %r22195, %r22197;
	ld.shared.u32 	%r22199, [K_shared+80];
	add.s32 	%r22200, %r22198, %r18891;
	add.s32 	%r22201, %r22200, %r22194;
	add.s32 	%r22202, %r22201, %r22199;
	add.s32 	%r22203, %r22202, %r18023;
	// begin inline asm
	shf.r.wrap.b32 %r18965, %r18975, %r18975, %r20000;
	// end inline asm
	// begin inline asm
	shf.r.wrap.b32 %r18969, %r18975, %r18975, %r20004;
	// end inline asm
	xor.b32  	%r22204, %r18969, %r18965;
	// begin inline asm
	shf.r.wrap.b32 %r18973, %r18975, %r18975, %r20008;
	// end inline asm
	xor.b32  	%r22205, %r22204, %r18973;
	xor.b32  	%r22206, %r18951, %r18927;
	and.b32  	%r22207, %r18975, %r22206;
	and.b32  	%r22208, %r18951, %r18927;
	xor.b32  	%r22209, %r22207, %r22208;
	add.s32 	%r18987, %r22203, %r18903;
	add.s32 	%r22210, %r22203, %r22209;
	add.s32 	%r18999, %r22210, %r22205;
	// begin inline asm
	shf.r.wrap.b32 %r18977, %r18987, %r18987, %r19988;
	// end inline asm
	// begin inline asm
	shf.r.wrap.b32 %r18981, %r18987, %r18987, %r19992;
	// end inline asm
	xor.b32  	%r22211, %r18981, %r18977;
	// begin inline asm
	shf.r.wrap.b32 %r18985, %r18987, %r18987, %r19996;
	// end inline asm
	xor.b32  	%r22212, %r22211, %r18985;
	and.b32  	%r22213, %r18987, %r18963;
	not.b32 	%r22214, %r18987;
	and.b32  	%r22215, %r18939, %r22214;
	or.b32  	%r22216, %r22213, %r22215;
	ld.shared.u32 	%r22217, [K_shared+84];
	add.s32 	%r22218, %r22216, %r18915;
	add.s32 	%r22219, %r22218, %r22212;
	add.s32 	%r22220, %r22219, %r22217;
	add.s32 	%r22221, %r22220, %r18039;
	// begin inline asm
	shf.r.wrap.b32 %r18989, %r18999, %r18999, %r20000;
	// end inline asm
	// begin inline asm
	shf.r.wrap.b32 %r18993, %r18999, %r18999, %r20004;
	// end inline asm
	xor.b32  	%r22222, %r18993, %r18989;
	// begin inline asm
	shf.r.wrap.b32 %r18997, %r18999, %r18999, %r20008;
	// end inline asm
	xor.b32  	%r22223, %r22222, %r18997;
	xor.b32  	%r22224, %r18975, %r18951;
	and.b32  	%r22225, %r18999, %r22224;
	and.b32  	%r22226, %r18975, %r18951;
	xor.b32  	%r22227, %r22225, %r22226;
	add.s32 	%r19011, %r22221, %r18927;
	add.s32 	%r22228, %r22221, %r22227;
	add.s32 	%r19023, %r22228, %r22223;
	// begin inline asm
	shf.r.wrap.b32 %r19001, %r19011, %r19011, %r19988;
	// end inline asm
	// begin inline asm
	shf.r.wrap.b32 %r19005, %r19011, %r19011, %r19992;
	// end inline asm
	xor.b32  	%r22229, %r19005, %r19001;
	// begin inline asm
	shf.r.wrap.b32 %r19009, %r19011, %r19011, %r19996;
	// end inline asm
	xor.b32  	%r22230, %r22229, %r19009;
	and.b32  	%r22231, %r19011, %r18987;
	not.b32 	%r22232, %r19011;
	and.b32  	%r22233, %r18963, %r22232;
	or.b32  	%r22234, %r22231, %r22233;
	ld.shared.u32 	%r22235, [K_shared+88];
	add.s32 	%r22236, %r22234, %r18939;
	add.s32 	%r22237, %r22236, %r22230;
	add.s32 	%r22238, %r22237, %r22235;
	add.s32 	%r22239, %r22238, %r17834;
	// begin inline asm
	shf.r.wrap.b32 %r19013, %r19023, %r19023, %r20000;
	// end inline asm
	// begin inline asm
	shf.r.wrap.b32 %r19017, %r19023, %r19023, %r20004;
	// end inline asm
	xor.b32  	%r22240, %r19017, %r19013;
	// begin inline asm
	shf.r.wrap.b32 %r19021, %r19023, %r19023, %r20008;
	// end inline asm
	xor.b32  	%r22241, %r22240, %r19021;
	xor.b32  	%r22242, %r18999, %r18975;
	and.b32  	%r22243, %r19023, %r22242;
	and.b32  	%r22244, %r18999, %r18975;
	xor.b32  	%r22245, %r22243, %r22244;
	add.s32 	%r19035, %r22239, %r18951;
	add.s32 	%r22246, %r22239, %r22245;
	add.s32 	%r19047, %r22246, %r22241;
	// begin inline asm
	shf.r.wrap.b32 %r19025, %r19035, %r19035, %r19988;
	// end inline asm
	// begin inline asm
	shf.r.wrap.b32 %r19029, %r19035, %r19035, %r19992;
	// end inline asm
	xor.b32  	%r22247, %r19029, %r19025;
	// begin inline asm
	shf.r.wrap.b32 %r19033, %r19035, %r19035, %r19996;
	// end inline asm
	xor.b32  	%r22248, %r22247, %r19033;
	and.b32  	%r22249, %r19035, %r19011;
	not.b32 	%r22250, %r19035;
	and.b32  	%r22251, %r18987, %r22250;
	or.b32  	%r22252, %r22249, %r22251;
	ld.shared.u32 	%r22253, [K_shared+92];
	add.s32 	%r22254, %r22252, %r18963;
	add.s32 	%r22255, %r22254, %r22248;
	add.s32 	%r22256, %r22255, %r22253;
	add.s32 	%r22257, %r22256, %r18071;
	// begin inline asm
	shf.r.wrap.b32 %r19037, %r19047, %r19047, %r20000;
	// end inline asm
	// begin inline asm
	shf.r.wrap.b32 %r19041, %r19047, %r19047, %r20004;
	// end inline asm
	xor.b32  	%r22258, %r19041, %r19037;
	// begin inline asm
	shf.r.wrap.b32 %r19045, %r19047, %r19047, %r20008;
	// end inline asm
	xor.b32  	%r22259, %r22258, %r19045;
	xor.b32  	%r22260, %r19023, %r18999;
	and.b32  	%r22261, %r19047, %r22260;
	and.b32  	%r22262, %r19023, %r18999;
	xor.b32  	%r22263, %r22261, %r22262;
	add.s32 	%r19059, %r22257, %r18975;
	add.s32 	%r22264, %r22257, %r22263;
	add.s32 	%r19071, %r22264, %r22259;
	// begin inline asm
	shf.r.wrap.b32 %r19049, %r19059, %r19059, %r19988;
	// end inline asm
	// begin inline asm
	shf.r.wrap.b32 %r19053, %r19059, %r19059, %r19992;
	// end inline asm
	xor.b32  	%r22265, %r19053, %r19049;
	// begin inline asm
	shf.r.wrap.b32 %r19057, %r19059, %r19059, %r19996;
	// end inline asm
	xor.b32  	%r22266, %r22265, %r19057;
	and.b32  	%r22267, %r19059, %r19035;
	not.b32 	%r22268, %r19059;
	and.b32  	%r22269, %r19011, %r22268;
	or.b32  	%r22270, %r22267, %r22269;
	ld.shared.u32 	%r22271, [K_shared+96];
	add.s32 	%r22272, %r22270, %r18987;
	add.s32 	%r22273, %r22272, %r22266;
	add.s32 	%r22274, %r22273, %r22271;
	add.s32 	%r22275, %r22274, %r17866;
	// begin inline asm
	shf.r.wrap.b32 %r19061, %r19071, %r19071, %r20000;
	// end inline asm
	// begin inline asm
	shf.r.wrap.b32 %r19065, %r19071, %r19071, %r20004;
	// end inline asm
	xor.b32  	%r22276, %r19065, %r19061;
	// begin inline asm
	shf.r.wrap.b32 %r19069, %r19071, %r19071, %r20008;
	// end inline asm
	xor.b32  	%r22277, %r22276, %r19069;
	xor.b32  	%r22278, %r19047, %r19023;
	and.b32  	%r22279, %r19071, %r22278;
	and.b32  	%r22280, %r19047, %r19023;
	xor.b32  	%r22281, %r22279, %r22280;
	add.s32 	%r19083, %r22275, %r18999;
	add.s32 	%r22282, %r22275, %r22281;
	add.s32 	%r19095, %r22282, %r22277;
	// begin inline asm
	shf.r.wrap.b32 %r19073, %r19083, %r19083, %r19988;
	// end inline asm
	// begin inline asm
	shf.r.wrap.b32 %r19077, %r19083, %r19083, %r19992;
	// end inline asm
	xor.b32  	%r22283, %r19077, %r19073;
	// begin inline asm
	shf.r.wrap.b32 %r19081, %r19083, %r19083, %r19996;
	// end inline asm
	xor.b32  	%r22284, %r22283, %r19081;
	and.b32  	%r22285, %r19083, %r19059;
	not.b32 	%r22286, %r19083;
	and.b32  	%r22287, %r19035, %r22286;
	or.b32  	%r22288, %r22285, %r22287;
	ld.shared.u32 	%r22289, [K_shared+100];
	add.s32 	%r22290, %r22288, %r19011;
	add.s32 	%r22291, %r22290, %r22284;
	add.s32 	%r22292, %r22291, %r22289;
	add.s32 	%r22293, %r22292, %r18103;
	// begin inline asm
	shf.r.wrap.b32 %r19085, %r19095, %r19095, %r20000;
	// end inline asm
	// begin inline asm
	shf.r.wrap.b32 %r19089, %r19095, %r19095, %r20004;
	// end inline asm
	xor.b32  	%r22294, %r19089, %r19085;
	// begin inline asm
	shf.r.wrap.b32 %r19093, %r19095, %r19095, %r20008;
	// end inline asm
	xor.b32  	%r22295, %r22294, %r19093;
	xor.b32  	%r22296, %r19071, %r19047;
	and.b32  	%r22297, %r19095, %r22296;
	and.b32  	%r22298, %r19071, %r19047;
	xor.b32  	%r22299, %r22297, %r22298;
	add.s32 	%r19107, %r22293, %r19023;
	add.s32 	%r22300, %r22293, %r22299;
	add.s32 	%r19119, %r22300, %r22295;
	// begin inline asm
	shf.r.wrap.b32 %r19097, %r19107, %r19107, %r19988;
	// end inline asm
	// begin inline asm
	shf.r.wrap.b32 %r19101, %r19107, %r19107, %r19992;
	// end inline asm
	xor.b32  	%r22301, %r19101, %r19097;
	// begin inline asm
	shf.r.wrap.b32 %r19105, %r19107, %r19107, %r19996;
	// end inline asm
	xor.b32  	%r22302, %r22301, %r19105;
	and.b32  	%r22303, %r19107, %r19083;
	not.b32 	%r22304, %r19107;
	and.b32  	%r22305, %r19059, %r22304;
	or.b32  	%r22306, %r22303, %r22305;
	ld.shared.u32 	%r22307, [K_shared+104];
	add.s32 	%r22308, %r22306, %r19035;
	add.s32 	%r22309, %r22308, %r22302;
	add.s32 	%r22310, %r22309, %r22307;
	add.s32 	%r22311, %r22310, %r18119;
	// begin inline asm
	shf.r.wrap.b32 %r19109, %r19119, %r19119, %r20000;
	// end inline asm
	// begin inline asm
	shf.r.wrap.b32 %r19113, %r19119, %r19119, %r20004;
	// end inline asm
	xor.b32  	%r22312, %r19113, %r19109;
	// begin inline asm
	shf.r.wrap.b32 %r19117, %r19119, %r19119, %r20008;
	// end inline asm
	xor.b32  	%r22313, %r22312, %r19117;
	xor.b32  	%r22314, %r19095, %r19071;
	and.b32  	%r22315, %r19119, %r22314;
	and.b32  	%r22316, %r19095, %r19071;
	xor.b32  	%r22317, %r22315, %r22316;
	add.s32 	%r19131, %r22311, %r19047;
	add.s32 	%r22318, %r22311, %r22317;
	add.s32 	%r19143, %r22318, %r22313;
	// begin inline asm
	shf.r.wrap.b32 %r19121, %r19131, %r19131, %r19988;
	// end inline asm
	// begin inline asm
	shf.r.wrap.b32 %r19125, %r19131, %r19131, %r19992;
	// end inline asm
	xor.b32  	%r22319, %r19125, %r19121;
	// begin inline asm
	shf.r.wrap.b32 %r19129, %r19131, %r19131, %r19996;
	// end inline asm
	xor.b32  	%r22320, %r22319, %r19129;
	and.b32  	%r22321, %r19131, %r19107;
	not.b32 	%r22322, %r19131;
	and.b32  	%r22323, %r19083, %r22322;
	or.b32  	%r22324, %r22321, %r22323;
	ld.shared.u32 	%r22325, [K_shared+108];
	add.s32 	%r22326, %r22324, %r19059;
	add.s32 	%r22327, %r22326, %r22320;
	add.s32 	%r22328, %r22327, %r22325;
	add.s32 	%r22329, %r22328, %r18135;
	// begin inline asm
	shf.r.wrap.b32 %r19133, %r19143, %r19143, %r20000;
	// end inline asm
	// begin inline asm
	shf.r.wrap.b32 %r19137, %r19143, %r19143, %r20004;
	// end inline asm
	xor.b32  	%r22330, %r19137, %r19133;
	// begin inline asm
	shf.r.wrap.b32 %r19141, %r19143, %r19143, %r20008;
	// end inline asm
	xor.b32  	%r22331, %r22330, %r19141;
	xor.b32  	%r22332, %r19119, %r19095;
	and.b32  	%r22333, %r19143, %r22332;
	and.b32  	%r22334, %r19119, %r19095;
	xor.b32  	%r22335, %r22333, %r22334;
	add.s32 	%r19155, %r22329, %r19071;
	add.s32 	%r22336, %r22329, %r22335;
	add.s32 	%r19167, %r22336, %r22331;
	// begin inline asm
	shf.r.wrap.b32 %r19145, %r19155, %r19155, %r19988;
	// end inline asm
	// begin inline asm
	shf.r.wrap.b32 %r19149, %r19155, %r19155, %r19992;
	// end inline asm
	xor.b32  	%r22337, %r19149, %r19145;
	// begin inline asm
	shf.r.wrap.b32 %r19153, %r19155, %r19155, %r19996;
	// end inline asm
	xor.b32  	%r22338, %r22337, %r19153;
	and.b32  	%r22339, %r19155, %r19131;
	not.b32 	%r22340, %r19155;
	and.b32  	%r22341, %r19107, %r22340;
	or.b32  	%r22342, %r22339, %r22341;
	ld.shared.u32 	%r22343, [K_shared+112];
	add.s32 	%r22344, %r22342, %r19083;
	add.s32 	%r22345, %r22344, %r22338;
	add.s32 	%r22346, %r22345, %r22343;
	add.s32 	%r22347, %r22346, %r18151;
	// begin inline asm
	shf.r.wrap.b32 %r19157, %r19167, %r19167, %r20000;
	// end inline asm
	// begin inline asm
	shf.r.wrap.b32 %r19161, %r19167, %r19167, %r20004;
	// end inline asm
	xor.b32  	%r22348, %r19161, %r19157;
	// begin inline asm
	shf.r.wrap.b32 %r19165, %r19167, %r19167, %r20008;
	// end inline asm
	xor.b32  	%r22349, %r22348, %r19165;
	xor.b32  	%r22350, %r19143, %r19119;
	and.b32  	%r22351, %r19167, %r22350;
	and.b32  	%r22352, %r19143, %r19119;
	xor.b32  	%r22353, %r22351, %r22352;
	add.s32 	%r19179, %r22347, %r19095;
	add.s32 	%r22354, %r22347, %r22353;
	add.s32 	%r19191, %r22354, %r22349;
	// begin inline asm
	shf.r.wrap.b32 %r19169, %r19179, %r19179, %r19988;
	// end inline asm
	// begin inline asm
	shf.r.wrap.b32 %r19173, %r19179, %r19179, %r19992;
	// end inline asm
	xor.b32  	%r22355, %r19173, %r19169;
	// begin inline asm
	shf.r.wrap.b32 %r19177, %r19179, %r19179, %r19996;
	// end inline asm
	xor.b32  	%r22356, %r22355, %r19177;
	and.b32  	%r22357, %r19179, %r19155;
	not.b32 	%r22358, %r19179;
	and.b32  	%r22359, %r19131, %r22358;
	or.b32  	%r22360, %r22357, %r22359;
	ld.shared.u32 	%r22361, [K_shared+116];
	add.s32 	%r22362, %r22360, %r19107;
	add.s32 	%r22363, %r22362, %r22356;
	add.s32 	%r22364, %r22363, %r22361;
	add.s32 	%r22365, %r22364, %r18167;
	// begin inline asm
	shf.r.wrap.b32 %r19181, %r19191, %r19191, %r20000;
	// end inline asm
	// begin inline asm
	shf.r.wrap.b32 %r19185, %r19191, %r19191, %r20004;
	// end inline asm
	xor.b32  	%r22366, %r19185, %r19181;
	// begin inline asm
	shf.r.wrap.b32 %r19189, %r19191, %r19191, %r20008;
	// end inline asm
	xor.b32  	%r22367, %r22366, %r19189;
	xor.b32  	%r22368, %r19167, %r19143;
	and.b32  	%r22369, %r19191, %r22368;
	and.b32  	%r22370, %r19167, %r19143;
	xor.b32  	%r22371, %r22369, %r22370;
	add.s32 	%r19203, %r22365, %r19119;
	add.s32 	%r22372, %r22365, %r22371;
	add.s32 	%r19215, %r22372, %r22367;
	// begin inline asm
	shf.r.wrap.b32 %r19193, %r19203, %r19203, %r19988;
	// end inline asm
	// begin inline asm
	shf.r.wrap.b32 %r19197, %r19203, %r19203, %r19992;
	// end inline asm
	xor.b32  	%r22373, %r19197, %r19193;
	// begin inline asm
	shf.r.wrap.b32 %r19201, %r19203, %r19203, %r19996;
	// end inline asm
	xor.b32  	%r22374, %r22373, %r19201;
	and.b32  	%r22375, %r19203, %r19179;
	not.b32 	%r22376, %r19203;
	and.b32  	%r22377, %r19155, %r22376;
	or.b32  	%r22378, %r22375, %r22377;
	ld.shared.u32 	%r22379, [K_shared+120];
	add.s32 	%r22380, %r22378, %r19131;
	add.s32 	%r22381, %r22380, %r22374;
	add.s32 	%r22382, %r22381, %r22379;
	add.s32 	%r22383, %r22382, %r18183;
	// begin inline asm
	shf.r.wrap.b32 %r19205, %r19215, %r19215, %r20000;
	// end inline asm
	// begin inline asm
	shf.r.wrap.b32 %r19209, %r19215, %r19215, %r20004;
	// end inline asm
	xor.b32  	%r22384, %r19209, %r19205;
	// begin inline asm
	shf.r.wrap.b32 %r19213, %r19215, %r19215, %r20008;
	// end inline asm
	xor.b32  	%r22385, %r22384, %r19213;
	xor.b32  	%r22386, %r19191, %r19167;
	and.b32  	%r22387, %r19215, %r22386;
	and.b32  	%r22388, %r19191, %r19167;
	xor.b32  	%r22389, %r22387, %r22388;
	add.s32 	%r19227, %r22383, %r19143;
	add.s32 	%r22390, %r22383, %r22389;
	add.s32 	%r19239, %r22390, %r22385;
	// begin inline asm
	shf.r.wrap.b32 %r19217, %r19227, %r19227, %r19988;
	// end inline asm
	// begin inline asm
	shf.r.wrap.b32 %r19221, %r19227, %r19227, %r19992;
	// end inline asm
	xor.b32  	%r22391, %r19221, %r19217;
	// begin inline asm
	shf.r.wrap.b32 %r19225, %r19227, %r19227, %r19996;
	// end inline asm
	xor.b32  	%r22392, %r22391, %r19225;
	and.b32  	%r22393, %r19227, %r19203;
	not.b32 	%r22394, %r19227;
	and.b32  	%r22395, %r19179, %r22394;
	or.b32  	%r22396, %r22393, %r22395;
	ld.shared.u32 	%r22397, [K_shared+124];
	add.s32 	%r22398, %r22396, %r19155;
	add.s32 	%r22399, %r22398, %r22392;
	add.s32 	%r22400, %r22399, %r22397;
	add.s32 	%r22401, %r22400, %r17978;
	// begin inline asm
	shf.r.wrap.b32 %r19229, %r19239, %r19239, %r20000;
	// end inline asm
	// begin inline asm
	shf.r.wrap.b32 %r19233, %r19239, %r19239, %r20004;
	// end inline asm
	xor.b32  	%r22402, %r19233, %r19229;
	// begin inline asm
	shf.r.wrap.b32 %r19237, %r19239, %r19239, %r20008;
	// end inline asm
	xor.b32  	%r22403, %r22402, %r19237;
	xor.b32  	%r22404, %r19215, %r19191;
	and.b32  	%r22405, %r19239, %r22404;
	and.b32  	%r22406, %r19215, %r19191;
	xor.b32  	%r22407, %r22405, %r22406;
	add.s32 	%r19251, %r22401, %r19167;
	add.s32 	%r22408, %r22401, %r22407;
	add.s32 	%r19263, %r22408, %r22403;
	// begin inline asm
	shf.r.wrap.b32 %r19241, %r19251, %r19251, %r19988;
	// end inline asm
	// begin inline asm
	shf.r.wrap.b32 %r19245, %r19251, %r19251, %r19992;
	// end inline asm
	xor.b32  	%r22409, %r19245, %r19241;
	// begin inline asm
	shf.r.wrap.b32 %r19249, %r19251, %r19251, %r19996;
	// end inline asm
	xor.b32  	%r22410, %r22409, %r19249;
	and.b32  	%r22411, %r19251, %r19227;
	not.b32 	%r22412, %r19251;
	and.b32  	%r22413, %r19203, %r22412;
	or.b32  	%r22414, %r22411, %r22413;
	ld.shared.u32 	%r22415, [K_shared+128];
	add.s32 	%r22416, %r22414, %r19179;
	add.s32 	%r22417, %r22416, %r22410;
	add.s32 	%r22418, %r22417, %r22415;
	add.s32 	%r22419, %r22418, %r18215;
	// begin inline asm
	shf.r.wrap.b32 %r19253, %r19263, %r19263, %r20000;
	// end inline asm
	// begin inline asm
	shf.r.wrap.b32 %r19257, %r19263, %r19263, %r20004;
	// end inline asm
	xor.b32  	%r22420, %r19257, %r19253;
	// begin inline asm
	shf.r.wrap.b32 %r19261, %r19263, %r19263, %r20008;
	// end inline asm
	xor.b32  	%r22421, %r22420, %r19261;
	xor.b32  	%r22422, %r19239, %r19215;
	and.b32  	%r22423, %r19263, %r22422;
	and.b32  	%r22424, %r19239, %r19215;
	xor.b32  	%r22425, %r22423, %r22424;
	add.s32 	%r19275, %r22419, %r19191;
	add.s32 	%r22426, %r22419, %r22425;
	add.s32 	%r19287, %r22426, %r22421;
	// begin inline asm
	shf.r.wrap.b32 %r19265, %r19275, %r19275, %r19988;
	// end inline asm
	// begin inline asm
	shf.r.wrap.b32 %r19269, %r19275, %r19275, %r19992;
	// end inline asm
	xor.b32  	%r22427, %r19269, %r19265;
	// begin inline asm
	shf.r.wrap.b32 %r19273, %r19275, %r19275, %r19996;
	// end inline asm
	xor.b32  	%r22428, %r22427, %r19273;
	and.b32  	%r22429, %r19275, %r19251;
	not.b32 	%r22430, %r19275;
	and.b32  	%r22431, %r19227, %r22430;
	or.b32  	%r22432, %r22429, %r22431;
	ld.shared.u32 	%r22433, [K_shared+132];
	add.s32 	%r22434, %r22432, %r19203;
	add.s32 	%r22435, %r22434, %r22428;
	add.s32 	%r22436, %r22435, %r22433;
	add.s32 	%r22437, %r22436, %r18231;
	// begin inline asm
	shf.r.wrap.b32 %r19277, %r19287, %r19287, %r20000;
	// end inline asm
	// begin inline asm
	shf.r.wrap.b32 %r19281, %r19287, %r19287, %r20004;
	// end inline asm
	xor.b32  	%r22438, %r19281, %r19277;
	// begin inline asm
	shf.r.wrap.b32 %r19285, %r19287, %r19287, %r20008;
	// end inline asm
	xor.b32  	%r22439, %r22438, %r19285;
	xor.b32  	%r22440, %r19263, %r19239;
	and.b32  	%r22441, %r19287, %r22440;
	and.b32  	%r22442, %r19263, %r19239;
	xor.b32  	%r22443, %r22441, %r22442;
	add.s32 	%r19299, %r22437, %r19215;
	add.s32 	%r22444, %r22437, %r22443;
	add.s32 	%r19311, %r22444, %r22439;
	// begin inline asm
	shf.r.wrap.b32 %r19289, %r19299, %r19299, %r19988;
	// end inline asm
	// begin inline asm
	shf.r.wrap.b32 %r19293, %r19299, %r19299, %r19992;
	// end inline asm
	xor.b32  	%r22445, %r19293, %r19289;
	// begin inline asm
	shf.r.wrap.b32 %r19297, %r19299, %r19299, %r19996;
	// end inline asm
	xor.b32  	%r22446, %r22445, %r19297;
	and.b32  	%r22447, %r19299, %r19275;
	not.b32 	%r22448, %r19299;
	and.b32  	%r22449, %r19251, %r22448;
	or.b32  	%r22450, %r22447, %r22449;
	ld.shared.u32 	%r22451, [K_shared+136];
	add.s32 	%r22452, %r22450, %r19227;
	add.s32 	%r22453, %r22452, %r22446;
	add.s32 	%r22454, %r22453, %r22451;
	add.s32 	%r22455, %r22454, %r18247;
	// begin inline asm
	shf.r.wrap.b32 %r19301, %r19311, %r19311, %r20000;
	// end inline asm
	// begin inline asm
	shf.r.wrap.b32 %r19305, %r19311, %r19311, %r20004;
	// end inline asm
	xor.b32  	%r22456, %r19305, %r19301;
	// begin inline asm
	shf.r.wrap.b32 %r19309, %r19311, %r19311, %r20008;
	// end inline asm
	xor.b32  	%r22457, %r22456, %r19309;
	xor.b32  	%r22458, %r19287, %r19263;
	and.b32  	%r22459, %r19311, %r22458;
	and.b32  	%r22460, %r19287, %r19263;
	xor.b32  	%r22461, %r22459, %r22460;
	add.s32 	%r19323, %r22455, %r19239;
	add.s32 	%r22462, %r22455, %r22461;
	add.s32 	%r19335, %r22462, %r22457;
	// begin inline asm
	shf.r.wrap.b32 %r19313, %r19323, %r19323, %r19988;
	// end inline asm
	// begin inline asm
	shf.r.wrap.b32 %r19317, %r19323, %r19323, %r19992;
	// end inline asm
	xor.b32  	%r22463, %r19317, %r19313;
	// begin inline asm
	shf.r.wrap.b32 %r19321, %r19323, %r19323, %r19996;
	// end inline asm
	xor.b32  	%r22464, %r22463, %r19321;
	and.b32  	%r22465, %r19323, %r19299;
	not.b32 	%r22466, %r19323;
	and.b32  	%r22467, %r19275, %r22466;
	or.b32  	%r22468, %r22465, %r22467;
	ld.shared.u32 	%r22469, [K_shared+140];
	add.s32 	%r22470, %r22468, %r19251;
	add.s32 	%r22471, %r22470, %r22464;
	add.s32 	%r22472, %r22471, %r22469;
	add.s32 	%r22473, %r22472, %r18263;
	// begin inline asm
	shf.r.wrap.b32 %r19325, %r19335, %r19335, %r20000;
	// end inline asm
	// begin inline asm
	shf.r.wrap.b32 %r19329, %r19335, %r19335, %r20004;
	// end inline asm
	xor.b32  	%r22474, %r19329, %r19325;
	// begin inline asm
	shf.r.wrap.b32 %r19333, %r19335, %r19335, %r20008;
	// end inline asm
	xor.b32  	%r22475, %r22474, %r19333;
	xor.b32  	%r22476, %r19311, %r19287;
	and.b32  	%r22477, %r19335, %r22476;
	and.b32  	%r22478, %r19311, %r19287;
	xor.b32  	%r22479, %r22477, %r22478;
	add.s32 	%r19347, %r22473, %r19263;
	add.s32 	%r22480, %r22473, %r22479;
	add.s32 	%r19359, %r22480, %r22475;
	// begin inline asm
	shf.r.wrap.b32 %r19337, %r19347, %r19347, %r19988;
	// end inline asm
	// begin inline asm
	shf.r.wrap.b32 %r19341, %r19347, %r19347, %r19992;
	// end inline asm
	xor.b32  	%r22481, %r19341, %r19337;
	// begin inline asm
	shf.r.wrap.b32 %r19345, %r19347, %r19347, %r19996;
	// end inline asm
	xor.b32  	%r22482, %r22481, %r19345;
	and.b32  	%r22483, %r19347, %r19323;
	not.b32 	%r22484, %r19347;
	and.b32  	%r22485, %r19299, %r22484;
	or.b32  	%r22486, %r22483, %r22485;
	ld.shared.u32 	%r22487, [K_shared+144];
	add.s32 	%r22488, %r22486, %r19275;
	add.s32 	%r22489, %r22488, %r22482;
	add.s32 	%r22490, %r22489, %r22487;
	add.s32 	%r22491, %r22490, %r18279;
	// begin inline asm
	shf.r.wrap.b32 %r19349, %r19359, %r19359, %r20000;
	// end inline asm
	// begin inline asm
	shf.r.wrap.b32 %r19353, %r19359, %r19359, %r20004;
	// end inline asm
	xor.b32  	%r22492, %r19353, %r19349;
	// begin inline asm
	shf.r.wrap.b32 %r19357, %r19359, %r19359, %r20008;
	// end inline asm
	xor.b32  	%r22493, %r22492, %r19357;
	xor.b32  	%r22494, %r19335, %r19311;
	and.b32  	%r22495, %r19359, %r22494;
	and.b32  	%r22496, %r19335, %r19311;
	xor.b32  	%r22497, %r22495, %r22496;
	add.s32 	%r19371, %r22491, %r19287;
	add.s32 	%r22498, %r22491, %r22497;
	add.s32 	%r19383, %r22498, %r22493;
	// begin inline asm
	shf.r.wrap.b32 %r19361, %r19371, %r19371, %r19988;
	// end inline asm
	// begin inline asm
	shf.r.wrap.b32 %r19365, %r19371, %r19371, %r19992;
	// end inline asm
	xor.b32  	%r22499, %r19365, %r19361;
	// begin inline asm
	shf.r.wrap.b32 %r19369, %r19371, %r19371, %r19996;
	// end inline asm
	xor.b32  	%r22500, %r22499, %r19369;
	and.b32  	%r22501, %r19371, %r19347;
	not.b32 	%r22502, %r19371;
	and.b32  	%r22503, %r19323, %r22502;
	or.b32  	%r22504, %r22501, %r22503;
	ld.shared.u32 	%r22505, [K_shared+148];
	add.s32 	%r22506, %r22504, %r19299;
	add.s32 	%r22507, %r22506, %r22500;
	add.s32 	%r22508, %r22507, %r22505;
	add.s32 	%r22509, %r22508, %r18295;
	// begin inline asm
	shf.r.wrap.b32 %r19373, %r19383, %r19383, %r20000;
	// end inline asm
	// begin inline asm
	shf.r.wrap.b32 %r19377, %r19383, %r19383, %r20004;
	// end inline asm
	xor.b32  	%r22510, %r19377, %r19373;
	// begin inline asm
	shf.r.wrap.b32 %r19381, %r19383, %r19383, %r20008;
	// end inline asm
	xor.b32  	%r22511, %r22510, %r19381;
	xor.b32  	%r22512, %r19359, %r19335;
	and.b32  	%r22513, %r19383, %r22512;
	and.b32  	%r22514, %r19359, %r19335;
	xor.b32  	%r22515, %r22513, %r22514;
	add.s32 	%r19395, %r22509, %r19311;
	add.s32 	%r22516, %r22509, %r22515;
	add.s32 	%r19407, %r22516, %r22511;
	// begin inline asm
	shf.r.wrap.b32 %r19385, %r19395, %r19395, %r19988;
	// end inline asm
	// begin inline asm
	shf.r.wrap.b32 %r19389, %r19395, %r19395, %r19992;
	// end inline asm
	xor.b32  	%r22517, %r19389, %r19385;
	// begin inline asm
	shf.r.wrap.b32 %r19393, %r19395, %r19395, %r19996;
	// end inline asm
	xor.b32  	%r22518, %r22517, %r19393;
	and.b32  	%r22519, %r19395, %r19371;
	not.b32 	%r22520, %r19395;
	and.b32  	%r22521, %r19347, %r22520;
	or.b32  	%r22522, %r22519, %r22521;
	ld.shared.u32 	%r22523, [K_shared+152];
	add.s32 	%r22524, %r22522, %r19323;
	add.s32 	%r22525, %r22524, %r22518;
	add.s32 	%r22526, %r22525, %r22523;
	add.s32 	%r22527, %r22526, %r18311;
	// begin inline asm
	shf.r.wrap.b32 %r19397, %r19407, %r19407, %r20000;
	// end inline asm
	// begin inline asm
	shf.r.wrap.b32 %r19401, %r19407, %r19407, %r20004;
	// end inline asm
	xor.b32  	%r22528, %r19401, %r19397;
	// begin inline asm
	shf.r.wrap.b32 %r19405, %r19407, %r19407, %r20008;
	// end inline asm
	xor.b32  	%r22529, %r22528, %r19405;
	xor.b32  	%r22530, %r19383, %r19359;
	and.b32  	%r22531, %r19407, %r22530;
	and.b32  	%r22532, %r19383, %r19359;
	xor.b32  	%r22533, %r22531, %r22532;
	add.s32 	%r19419, %r22527, %r19335;
	add.s32 	%r22534, %r22527, %r22533;
	add.s32 	%r19431, %r22534, %r22529;
	// begin inline asm
	shf.r.wrap.b32 %r19409, %r19419, %r19419, %r19988;
	// end inline asm
	// begin inline asm
	shf.r.wrap.b32 %r19413, %r19419, %r19419, %r19992;
	// end inline asm
	xor.b32  	%r22535, %r19413, %r19409;
	// begin inline asm
	shf.r.wrap.b32 %r19417, %r19419, %r19419, %r19996;
	// end inline asm
	xor.b32  	%r22536, %r22535, %r19417;
	and.b32  	%r22537, %r19419, %r19395;
	not.b32 	%r22538, %r19419;
	and.b32  	%r22539, %r19371, %r22538;
	or.b32  	%r22540, %r22537, %r22539;
	ld.shared.u32 	%r22541, [K_shared+156];
	add.s32 	%r22542, %r22540, %r19347;
	add.s32 	%r22543, %r22542, %r22536;
	add.s32 	%r22544, %r22543, %r22541;
	add.s32 	%r22545, %r22544, %r18327;
	// begin inline asm
	shf.r.wrap.b32 %r19421, %r19431, %r19431, %r20000;
	// end inline asm
	// begin inline asm
	shf.r.wrap.b32 %r19425, %r19431, %r19431, %r20004;
	// end inline asm
	xor.b32  	%r22546, %r19425, %r19421;
	// begin inline asm
	shf.r.wrap.b32 %r19429, %r19431, %r19431, %r20008;
	// end inline asm
	xor.b32  	%r22547, %r22546, %r19429;
	xor.b32  	%r22548, %r19407, %r19383;
	and.b32  	%r22549, %r19431, %r22548;
	and.b32  	%r22550, %r19407, %r19383;
	xor.b32  	%r22551, %r22549, %r22550;
	add.s32 	%r19443, %r22545, %r19359;
	add.s32 	%r22552, %r22545, %r22551;
	add.s32 	%r19455, %r22552, %r22547;
	// begin inline asm
	shf.r.wrap.b32 %r19433, %r19443, %r19443, %r19988;
	// end inline asm
	// begin inline asm
	shf.r.wrap.b32 %r19437, %r19443, %r19443, %r19992;
	// end inline asm
	xor.b32  	%r22553, %r19437, %r19433;
	// begin inline asm
	shf.r.wrap.b32 %r19441, %r19443, %r19443, %r19996;
	// end inline asm
	xor.b32  	%r22554, %r22553, %r19441;
	and.b32  	%r22555, %r19443, %r19419;
	not.b32 	%r22556, %r19443;
	and.b32  	%r22557, %r19395, %r22556;
	or.b32  	%r22558, %r22555, %r22557;
	ld.shared.u32 	%r22559, [K_shared+160];
	add.s32 	%r22560, %r22558, %r19371;
	add.s32 	%r22561, %r22560, %r22554;
	add.s32 	%r22562, %r22561, %r22559;
	add.s32 	%r22563, %r22562, %r18343;
	// begin inline asm
	shf.r.wrap.b32 %r19445, %r19455, %r19455, %r20000;
	// end inline asm
	// begin inline asm
	shf.r.wrap.b32 %r19449, %r19455, %r19455, %r20004;
	// end inline asm
	xor.b32  	%r22564, %r19449, %r19445;
	// begin inline asm
	shf.r.wrap.b32 %r19453, %r19455, %r19455, %r20008;
	// end inline asm
	xor.b32  	%r22565, %r22564, %r19453;
	xor.b32  	%r22566, %r19431, %r19407;
	and.b32  	%r22567, %r19455, %r22566;
	and.b32  	%r22568, %r19431, %r19407;
	xor.b32  	%r22569, %r22567, %r22568;
	add.s32 	%r19467, %r22563, %r19383;
	add.s32 	%r22570, %r22563, %r22569;
	add.s32 	%r19479, %r22570, %r22565;
	// begin inline asm
	shf.r.wrap.b32 %r19457, %r19467, %r19467, %r19988;
	// end inline asm
	// begin inline asm
	shf.r.wrap.b32 %r19461, %r19467, %r19467, %r19992;
	// end inline asm
	xor.b32  	%r22571, %r19461, %r19457;
	// begin inline asm
	shf.r.wrap.b32 %r19465, %r19467, %r19467, %r19996;
	// end inline asm
	xor.b32  	%r22572, %r22571, %r19465;
	and.b32  	%r22573, %r19467, %r19443;
	not.b32 	%r22574, %r19467;
	and.b32  	%r22575, %r19419, %r22574;
	or.b32  	%r22576, %r22573, %r22575;
	ld.shared.u32 	%r22577, [K_shared+164];
	add.s32 	%r22578, %r22576, %r19395;
	add.s32 	%r22579, %r22578, %r22572;
	add.s32 	%r22580, %r22579, %r22577;
	add.s32 	%r22581, %r22580, %r18359;
	// begin inline asm
	shf.r.wrap.b32 %r19469, %r19479, %r19479, %r20000;
	// end inline asm
	// begin inline asm
	shf.r.wrap.b32 %r19473, %r19479, %r19479, %r20004;
	// end inline asm
	xor.b32  	%r22582, %r19473, %r19469;
	// begin inline asm
	shf.r.wrap.b32 %r19477, %r19479, %r19479, %r20008;
	// end inline asm
	xor.b32  	%r22583, %r22582, %r19477;
	xor.b32  	%r22584, %r19455, %r19431;
	and.b32  	%r22585, %r19479, %r22584;
	and.b32  	%r22586, %r19455, %r19431;
	xor.b32  	%r22587, %r22585, %r22586;
	add.s32 	%r19491, %r22581, %r19407;
	add.s32 	%r22588, %r22581, %r22587;
	add.s32 	%r19503, %r22588, %r22583;
	// begin inline asm
	shf.r.wrap.b32 %r19481, %r19491, %r19491, %r19988;
	// end inline asm
	// begin inline asm
	shf.r.wrap.b32 %r19485, %r19491, %r19491, %r19992;
	// end inline asm
	xor.b32  	%r22589, %r19485, %r19481;
	// begin inline asm
	shf.r.wrap.b32 %r19489, %r19491, %r19491, %r19996;
	// end inline asm
	xor.b32  	%r22590, %r22589, %r19489;
	and.b32  	%r22591, %r19491, %r19467;
	not.b32 	%r22592, %r19491;
	and.b32  	%r22593, %r19443, %r22592;
	or.b32  	%r22594, %r22591, %r22593;
	ld.shared.u32 	%r22595, [K_shared+168];
	add.s32 	%r22596, %r22594, %r19419;
	add.s32 	%r22597, %r22596, %r22590;
	add.s32 	%r22598, %r22597, %r22595;
	add.s32 	%r22599, %r22598, %r18375;
	// begin inline asm
	shf.r.wrap.b32 %r19493, %r19503, %r19503, %r20000;
	// end inline asm
	// begin inline asm
	shf.r.wrap.b32 %r19497, %r19503, %r19503, %r20004;
	// end inline asm
	xor.b32  	%r22600, %r19497, %r19493;
	// begin inline asm
	shf.r.wrap.b32 %r19501, %r19503, %r19503, %r20008;
	// end inline asm
	xor.b32  	%r22601, %r22600, %r19501;
	xor.b32  	%r22602, %r19479, %r19455;
	and.b32  	%r22603, %r19503, %r22602;
	and.b32  	%r22604, %r19479, %r19455;
	xor.b32  	%r22605, %r22603, %r22604;
	add.s32 	%r19515, %r22599, %r19431;
	add.s32 	%r22606, %r22599, %r22605;
	add.s32 	%r19527, %r22606, %r22601;
	// begin inline asm
	shf.r.wrap.b32 %r19505, %r19515, %r19515, %r19988;
	// end inline asm
	// begin inline asm
	shf.r.wrap.b32 %r19509, %r19515, %r19515, %r19992;
	// end inline asm
	xor.b32  	%r22607, %r19509, %r19505;
	// begin inline asm
	shf.r.wrap.b32 %r19513, %r19515, %r19515, %r19996;
	// end inline asm
	xor.b32  	%r22608, %r22607, %r19513;
	and.b32  	%r22609, %r19515, %r19491;
	not.b32 	%r22610, %r19515;
	and.b32  	%r22611, %r19467, %r22610;
	or.b32  	%r22612, %r22609, %r22611;
	ld.shared.u32 	%r22613, [K_shared+172];
	add.s32 	%r22614, %r22612, %r19443;
	add.s32 	%r22615, %r22614, %r22608;
	add.s32 	%r22616, %r22615, %r22613;
	add.s32 	%r22617, %r22616, %r18391;
	// begin inline asm
	shf.r.wrap.b32 %r19517, %r19527, %r19527, %r20000;
	// end inline asm
	// begin inline asm
	shf.r.wrap.b32 %r19521, %r19527, %r19527, %r20004;
	// end inline asm
	xor.b32  	%r22618, %r19521, %r19517;
	// begin inline asm
	shf.r.wrap.b32 %r19525, %r19527, %r19527, %r20008;
	// end inline asm
	xor.b32  	%r22619, %r22618, %r19525;
	xor.b32  	%r22620, %r19503, %r19479;
	and.b32  	%r22621, %r19527, %r22620;
	and.b32  	%r22622, %r19503, %r19479;
	xor.b32  	%r22623, %r22621, %r22622;
	add.s32 	%r19539, %r22617, %r19455;
	add.s32 	%r22624, %r22617, %r22623;
	add.s32 	%r19551, %r22624, %r22619;
	// begin inline asm
	shf.r.wrap.b32 %r19529, %r19539, %r19539, %r19988;
	// end inline asm
	// begin inline asm
	shf.r.wrap.b32 %r19533, %r19539, %r19539, %r19992;
	// end inline asm
	xor.b32  	%r22625, %r19533, %r19529;
	// begin inline asm
	shf.r.wrap.b32 %r19537, %r19539, %r19539, %r19996;
	// end inline asm
	xor.b32  	%r22626, %r22625, %r19537;
	and.b32  	%r22627, %r19539, %r19515;
	not.b32 	%r22628, %r19539;
	and.b32  	%r22629, %r19491, %r22628;
	or.b32  	%r22630, %r22627, %r22629;
	ld.shared.u32 	%r22631, [K_shared+176];
	add.s32 	%r22632, %r22630, %r19467;
	add.s32 	%r22633, %r22632, %r22626;
	add.s32 	%r22634, %r22633, %r22631;
	add.s32 	%r22635, %r22634, %r18407;
	// begin inline asm
	shf.r.wrap.b32 %r19541, %r19551, %r19551, %r20000;
	// end inline asm
	// begin inline asm
	shf.r.wrap.b32 %r19545, %r19551, %r19551, %r20004;
	// end inline asm
	xor.b32  	%r22636, %r19545, %r19541;
	// begin inline asm
	shf.r.wrap.b32 %r19549, %r19551, %r19551, %r20008;
	// end inline asm
	xor.b32  	%r22637, %r22636, %r19549;
	xor.b32  	%r22638, %r19527, %r19503;
	and.b32  	%r22639, %r19551, %r22638;
	and.b32  	%r22640, %r19527, %r19503;
	xor.b32  	%r22641, %r22639, %r22640;
	add.s32 	%r19563, %r22635, %r19479;
	add.s32 	%r22642, %r22635, %r22641;
	add.s32 	%r19575, %r22642, %r22637;
	// begin inline asm
	shf.r.wrap.b32 %r19553, %r19563, %r19563, %r19988;
	// end inline asm
	// begin inline asm
	shf.r.wrap.b32 %r19557, %r19563, %r19563, %r19992;
	// end inline asm
	xor.b32  	%r22643, %r19557, %r19553;
	// begin inline asm
	shf.r.wrap.b32 %r19561, %r19563, %r19563, %r19996;
	// end inline asm
	xor.b32  	%r22644, %r22643, %r19561;
	and.b32  	%r22645, %r19563, %r19539;
	not.b32 	%r22646, %r19563;
	and.b32  	%r22647, %r19515, %r22646;
	or.b32  	%r22648, %r22645, %r22647;
	ld.shared.u32 	%r22649, [K_shared+180];
	add.s32 	%r22650, %r22648, %r19491;
	add.s32 	%r22651, %r22650, %r22644;
	add.s32 	%r22652, %r22651, %r22649;
	add.s32 	%r22653, %r22652, %r18423;
	// begin inline asm
	shf.r.wrap.b32 %r19565, %r19575, %r19575, %r20000;
	// end inline asm
	// begin inline asm
	shf.r.wrap.b32 %r19569, %r19575, %r19575, %r20004;
	// end inline asm
	xor.b32  	%r22654, %r19569, %r19565;
	// begin inline asm
	shf.r.wrap.b32 %r19573, %r19575, %r19575, %r20008;
	// end inline asm
	xor.b32  	%r22655, %r22654, %r19573;
	xor.b32  	%r22656, %r19551, %r19527;
	and.b32  	%r22657, %r19575, %r22656;
	and.b32  	%r22658, %r19551, %r19527;
	xor.b32  	%r22659, %r22657, %r22658;
	add.s32 	%r19587, %r22653, %r19503;
	add.s32 	%r22660, %r22653, %r22659;
	add.s32 	%r19599, %r22660, %r22655;
	// begin inline asm
	shf.r.wrap.b32 %r19577, %r19587, %r19587, %r19988;
	// end inline asm
	// begin inline asm
	shf.r.wrap.b32 %r19581, %r19587, %r19587, %r19992;
	// end inline asm
	xor.b32  	%r22661, %r19581, %r19577;
	// begin inline asm
	shf.r.wrap.b32 %r19585, %r19587, %r19587, %r19996;
	// end inline asm
	xor.b32  	%r22662, %r22661, %r19585;
	and.b32  	%r22663, %r19587, %r19563;
	not.b32 	%r22664, %r19587;
	and.b32  	%r22665, %r19539, %r22664;
	or.b32  	%r22666, %r22663, %r22665;
	ld.shared.u32 	%r22667, [K_shared+184];
	add.s32 	%r22668, %r22666, %r19515;
	add.s32 	%r22669, %r22668, %r22662;
	add.s32 	%r22670, %r22669, %r22667;
	add.s32 	%r22671, %r22670, %r18439;
	// begin inline asm
	shf.r.wrap.b32 %r19589, %r19599, %r19599, %r20000;
	// end inline asm
	// begin inline asm
	shf.r.wrap.b32 %r19593, %r19599, %r19599, %r20004;
	// end inline asm
	xor.b32  	%r22672, %r19593, %r19589;
	// begin inline asm
	shf.r.wrap.b32 %r19597, %r19599, %r19599, %r20008;
	// end inline asm
	xor.b32  	%r22673, %r22672, %r19597;
	xor.b32  	%r22674, %r19575, %r19551;
	and.b32  	%r22675, %r19599, %r22674;
	and.b32  	%r22676, %r19575, %r19551;
	xor.b32  	%r22677, %r22675, %r22676;
	add.s32 	%r19611, %r22671, %r19527;
	add.s32 	%r22678, %r22671, %r22677;
	add.s32 	%r19623, %r22678, %r22673;
	// begin inline asm
	shf.r.wrap.b32 %r19601, %r19611, %r19611, %r19988;
	// end inline asm
	// begin inline asm
	shf.r.wrap.b32 %r19605, %r19611, %r19611, %r19992;
	// end inline asm
	xor.b32  	%r22679, %r19605, %r19601;
	// begin inline asm
	shf.r.wrap.b32 %r19609, %r19611, %r19611, %r19996;
	// end inline asm
	xor.b32  	%r22680, %r22679, %r19609;
	and.b32  	%r22681, %r19611, %r19587;
	not.b32 	%r22682, %r19611;
	and.b32  	%r22683, %r19563, %r22682;
	or.b32  	%r22684, %r22681, %r22683;
	ld.shared.u32 	%r22685, [K_shared+188];
	add.s32 	%r22686, %r22684, %r19539;
	add.s32 	%r22687, %r22686, %r22680;
	add.s32 	%r22688, %r22687, %r22685;
	add.s32 	%r22689, %r22688, %r18455;
	// begin inline asm
	shf.r.wrap.b32 %r19613, %r19623, %r19623, %r20000;
	// end inline asm
	// begin inline asm
	shf.r.wrap.b32 %r19617, %r19623, %r19623, %r20004;
	// end inline asm
	xor.b32  	%r22690, %r19617, %r19613;
	// begin inline asm
	shf.r.wrap.b32 %r19621, %r19623, %r19623, %r20008;
	// end inline asm
	xor.b32  	%r22691, %r22690, %r19621;
	xor.b32  	%r22692, %r19599, %r19575;
	and.b32  	%r22693, %r19623, %r22692;
	and.b32  	%r22694, %r19599, %r19575;
	xor.b32  	%r22695, %r22693, %r22694;
	add.s32 	%r19635, %r22689, %r19551;
	add.s32 	%r22696, %r22689, %r22695;
	add.s32 	%r19647, %r22696, %r22691;
	// begin inline asm
	shf.r.wrap.b32 %r19625, %r19635, %r19635, %r19988;
	// end inline asm
	// begin inline asm
	shf.r.wrap.b32 %r19629, %r19635, %r19635, %r19992;
	// end inline asm
	xor.b32  	%r22697, %r19629, %r19625;
	// begin inline asm
	shf.r.wrap.b32 %r19633, %r19635, %r19635, %r19996;
	// end inline asm
	xor.b32  	%r22698, %r22697, %r19633;
	and.b32  	%r22699, %r19635, %r19611;
	not.b32 	%r22700, %r19635;
	and.b32  	%r22701, %r19587, %r22700;
	or.b32  	%r22702, %r22699, %r22701;
	ld.shared.u32 	%r22703, [K_shared+192];
	add.s32 	%r22704, %r22702, %r19563;
	add.s32 	%r22705, %r22704, %r22698;
	add.s32 	%r22706, %r22705, %r22703;
	add.s32 	%r22707, %r22706, %r18471;
	// begin inline asm
	shf.r.wrap.b32 %r19637, %r19647, %r19647, %r20000;
	// end inline asm
	// begin inline asm
	shf.r.wrap.b32 %r19641, %r19647, %r19647, %r20004;
	// end inline asm
	xor.b32  	%r22708, %r19641, %r19637;
	// begin inline asm
	shf.r.wrap.b32 %r19645, %r19647, %r19647, %r20008;
	// end inline asm
	xor.b32  	%r22709, %r22708, %r19645;
	xor.b32  	%r22710, %r19623, %r19599;
	and.b32  	%r22711, %r19647, %r22710;
	and.b32  	%r22712, %r19623, %r19599;
	xor.b32  	%r22713, %r22711, %r22712;
	add.s32 	%r19659, %r22707, %r19575;
	add.s32 	%r22714, %r22707, %r22713;
	add.s32 	%r19671, %r22714, %r22709;
	// begin inline asm
	shf.r.wrap.b32 %r19649, %r19659, %r19659, %r19988;
	// end inline asm
	// begin inline asm
	shf.r.wrap.b32 %r19653, %r19659, %r19659, %r19992;
	// end inline asm
	xor.b32  	%r22715, %r19653, %r19649;
	// begin inline asm
	shf.r.wrap.b32 %r19657, %r19659, %r19659, %r19996;
	// end inline asm
	xor.b32  	%r22716, %r22715, %r19657;
	and.b32  	%r22717, %r19659, %r19635;
	not.b32 	%r22718, %r19659;
	and.b32  	%r22719, %r19611, %r22718;
	or.b32  	%r22720, %r22717, %r22719;
	ld.shared.u32 	%r22721, [K_shared+196];
	add.s32 	%r22722, %r22720, %r19587;
	add.s32 	%r22723, %r22722, %r22716;
	add.s32 	%r22724, %r22723, %r22721;
	add.s32 	%r22725, %r22724, %r18271;
	// begin inline asm
	shf.r.wrap.b32 %r19661, %r19671, %r19671, %r20000;
	// end inline asm
	// begin inline asm
	shf.r.wrap.b32 %r19665, %r19671, %r19671, %r20004;
	// end inline asm
	xor.b32  	%r22726, %r19665, %r19661;
	// begin inline asm
	shf.r.wrap.b32 %r19669, %r19671, %r19671, %r20008;
	// end inline asm
	xor.b32  	%r22727, %r22726, %r19669;
	xor.b32  	%r22728, %r19647, %r19623;
	and.b32  	%r22729, %r19671, %r22728;
	and.b32  	%r22730, %r19647, %r19623;
	xor.b32  	%r22731, %r22729, %r22730;
	add.s32 	%r19683, %r22725, %r19599;
	add.s32 	%r22732, %r22725, %r22731;
	add.s32 	%r19695, %r22732, %r22727;
	// begin inline asm
	shf.r.wrap.b32 %r19673, %r19683, %r19683, %r19988;
	// end inline asm
	// begin inline asm
	shf.r.wrap.b32 %r19677, %r19683, %r19683, %r19992;
	// end inline asm
	xor.b32  	%r22733, %r19677, %r19673;
	// begin inline asm
	shf.r.wrap.b32 %r19681, %r19683, %r19683, %r19996;
	// end inline asm
	xor.b32  	%r22734, %r22733, %r19681;
	and.b32  	%r22735, %r19683, %r19659;
	not.b32 	%r22736, %r19683;
	and.b32  	%r22737, %r19635, %r22736;
	or.b32  	%r22738, %r22735, %r22737;
	ld.shared.u32 	%r22739, [K_shared+200];
	add.s32 	%r22740, %r22738, %r19611;
	add.s32 	%r22741, %r22740, %r22734;
	add.s32 	%r22742, %r22741, %r22739;
	add.s32 	%r22743, %r22742, %r18287;
	// begin inline asm
	shf.r.wrap.b32 %r19685, %r19695, %r19695, %r20000;
	// end inline asm
	// begin inline asm
	shf.r.wrap.b32 %r19689, %r19695, %r19695, %r20004;
	// end inline asm
	xor.b32  	%r22744, %r19689, %r19685;
	// begin inline asm
	shf.r.wrap.b32 %r19693, %r19695, %r19695, %r20008;
	// end inline asm
	xor.b32  	%r22745, %r22744, %r19693;
	xor.b32  	%r22746, %r19671, %r19647;
	and.b32  	%r22747, %r19695, %r22746;
	and.b32  	%r22748, %r19671, %r19647;
	xor.b32  	%r22749, %r22747, %r22748;
	add.s32 	%r19707, %r22743, %r19623;
	add.s32 	%r22750, %r22743, %r22749;
	add.s32 	%r19719, %r22750, %r22745;
	// begin inline asm
	shf.r.wrap.b32 %r19697, %r19707, %r19707, %r19988;
	// end inline asm
	// begin inline asm
	shf.r.wrap.b32 %r19701, %r19707, %r19707, %r19992;
	// end inline asm
	xor.b32  	%r22751, %r19701, %r19697;
	// begin inline asm
	shf.r.wrap.b32 %r19705, %r19707, %r19707, %r19996;
	// end inline asm
	xor.b32  	%r22752, %r22751, %r19705;
	and.b32  	%r22753, %r19707, %r19683;
	not.b32 	%r22754, %r19707;
	and.b32  	%r22755, %r19659, %r22754;
	or.b32  	%r22756, %r22753, %r22755;
	ld.shared.u32 	%r22757, [K_shared+204];
	add.s32 	%r22758, %r22756, %r19635;
	add.s32 	%r22759, %r22758, %r22752;
	add.s32 	%r22760, %r22759, %r22757;
	add.s32 	%r22761, %r22760, %r18303;
	// begin inline asm
	shf.r.wrap.b32 %r19709, %r19719, %r19719, %r20000;
	// end inline asm
	// begin inline asm
	shf.r.wrap.b32 %r19713, %r19719, %r19719, %r20004;
	// end inline asm
	xor.b32  	%r22762, %r19713, %r19709;
	// begin inline asm
	shf.r.wrap.b32 %r19717, %r19719, %r19719, %r20008;
	// end inline asm
	xor.b32  	%r22763, %r22762, %r19717;
	xor.b32  	%r22764, %r19695, %r19671;
	and.b32  	%r22765, %r19719, %r22764;
	and.b32  	%r22766, %r19695, %r19671;
	xor.b32  	%r22767, %r22765, %r22766;
	add.s32 	%r19731, %r22761, %r19647;
	add.s32 	%r22768, %r22761, %r22767;
	add.s32 	%r19743, %r22768, %r22763;
	// begin inline asm
	shf.r.wrap.b32 %r19721, %r19731, %r19731, %r19988;
	// end inline asm
	// begin inline asm
	shf.r.wrap.b32 %r19725, %r19731, %r19731, %r19992;
	// end inline asm
	xor.b32  	%r22769, %r19725, %r19721;
	// begin inline asm
	shf.r.wrap.b32 %r19729, %r19731, %r19731, %r19996;
	// end inline asm
	xor.b32  	%r22770, %r22769, %r19729;
	and.b32  	%r22771, %r19731, %r19707;
	not.b32 	%r22772, %r19731;
	and.b32  	%r22773, %r19683, %r22772;
	or.b32  	%r22774, %r22771, %r22773;
	ld.shared.u32 	%r22775, [K_shared+208];
	add.s32 	%r22776, %r22774, %r19659;
	add.s32 	%r22777, %r22776, %r22770;
	add.s32 	%r22778, %r22777, %r22775;
	add.s32 	%r22779, %r22778, %r18319;
	// begin inline asm
	shf.r.wrap.b32 %r19733, %r19743, %r19743, %r20000;
	// end inline asm
	// begin inline asm
	shf.r.wrap.b32 %r19737, %r19743, %r19743, %r20004;
	// end inline asm
	xor.b32  	%r22780, %r19737, %r19733;
	// begin inline asm
	shf.r.wrap.b32 %r19741, %r19743, %r19743, %r20008;
	// end inline asm
	xor.b32  	%r22781, %r22780, %r19741;
	xor.b32  	%r22782, %r19719, %r19695;
	and.b32  	%r22783, %r19743, %r22782;
	and.b32  	%r22784, %r19719, %r19695;
	xor.b32  	%r22785, %r22783, %r22784;
	add.s32 	%r19755, %r22779, %r19671;
	add.s32 	%r22786, %r22779, %r22785;
	add.s32 	%r19767, %r22786, %r22781;
	// begin inline asm
	shf.r.wrap.b32 %r19745, %r19755, %r19755, %r19988;
	// end inline asm
	// begin inline asm
	shf.r.wrap.b32 %r19749, %r19755, %r19755, %r19992;
	// end inline asm
	xor.b32  	%r22787, %r19749, %r19745;
	// begin inline asm
	shf.r.wrap.b32 %r19753, %r19755, %r19755, %r19996;
	// end inline asm
	xor.b32  	%r22788, %r22787, %r19753;
	and.b32  	%r22789, %r19755, %r19731;
	not.b32 	%r22790, %r19755;
	and.b32  	%r22791, %r19707, %r22790;
	or.b32  	%r22792, %r22789, %r22791;
	ld.shared.u32 	%r22793, [K_shared+212];
	add.s32 	%r22794, %r22792, %r19683;
	add.s32 	%r22795, %r22794, %r22788;
	add.s32 	%r22796, %r22795, %r22793;
	add.s32 	%r22797, %r22796, %r18335;
	// begin inline asm
	shf.r.wrap.b32 %r19757, %r19767, %r19767, %r20000;
	// end inline asm
	// begin inline asm
	shf.r.wrap.b32 %r19761, %r19767, %r19767, %r20004;
	// end inline asm
	xor.b32  	%r22798, %r19761, %r19757;
	// begin inline asm
	shf.r.wrap.b32 %r19765, %r19767, %r19767, %r20008;
	// end inline asm
	xor.b32  	%r22799, %r22798, %r19765;
	xor.b32  	%r22800, %r19743, %r19719;
	and.b32  	%r22801, %r19767, %r22800;
	and.b32  	%r22802, %r19743, %r19719;
	xor.b32  	%r22803, %r22801, %r22802;
	add.s32 	%r19779, %r22797, %r19695;
	add.s32 	%r22804, %r22797, %r22803;
	add.s32 	%r19791, %r22804, %r22799;
	// begin inline asm
	shf.r.wrap.b32 %r19769, %r19779, %r19779, %r19988;
	// end inline asm
	// begin inline asm
	shf.r.wrap.b32 %r19773, %r19779, %r19779, %r19992;
	// end inline asm
	xor.b32  	%r22805, %r19773, %r19769;
	// begin inline asm
	shf.r.wrap.b32 %r19777, %r19779, %r19779, %r19996;
	// end inline asm
	xor.b32  	%r22806, %r22805, %r19777;
	and.b32  	%r22807, %r19779, %r19755;
	not.b32 	%r22808, %r19779;
	and.b32  	%r22809, %r19731, %r22808;
	or.b32  	%r22810, %r22807, %r22809;
	ld.shared.u32 	%r22811, [K_shared+216];
	add.s32 	%r22812, %r22810, %r19707;
	add.s32 	%r22813, %r22812, %r22806;
	add.s32 	%r22814, %r22813, %r22811;
	add.s32 	%r22815, %r22814, %r18351;
	// begin inline asm
	shf.r.wrap.b32 %r19781, %r19791, %r19791, %r20000;
	// end inline asm
	// begin inline asm
	shf.r.wrap.b32 %r19785, %r19791, %r19791, %r20004;
	// end inline asm
	xor.b32  	%r22816, %r19785, %r19781;
	// begin inline asm
	shf.r.wrap.b32 %r19789, %r19791, %r19791, %r20008;
	// end inline asm
	xor.b32  	%r22817, %r22816, %r19789;
	xor.b32  	%r22818, %r19767, %r19743;
	and.b32  	%r22819, %r19791, %r22818;
	and.b32  	%r22820, %r19767, %r19743;
	xor.b32  	%r22821, %r22819, %r22820;
	add.s32 	%r19803, %r22815, %r19719;
	add.s32 	%r22822, %r22815, %r22821;
	add.s32 	%r19815, %r22822, %r22817;
	// begin inline asm
	shf.r.wrap.b32 %r19793, %r19803, %r19803, %r19988;
	// end inline asm
	// begin inline asm
	shf.r.wrap.b32 %r19797, %r19803, %r19803, %r19992;
	// end inline asm
	xor.b32  	%r22823, %r19797, %r19793;
	// begin inline asm
	shf.r.wrap.b32 %r19801, %r19803, %r19803, %r19996;
	// end inline asm
	xor.b32  	%r22824, %r22823, %r19801;
	and.b32  	%r22825, %r19803, %r19779;
	not.b32 	%r22826, %r19803;
	and.b32  	%r22827, %r19755, %r22826;
	or.b32  	%r22828, %r22825, %r22827;
	ld.shared.u32 	%r22829, [K_shared+220];
	add.s32 	%r22830, %r22828, %r19731;
	add.s32 	%r22831, %r22830, %r22824;
	add.s32 	%r22832, %r22831, %r22829;
	add.s32 	%r22833, %r22832, %r18367;
	// begin inline asm
	shf.r.wrap.b32 %r19805, %r19815, %r19815, %r20000;
	// end inline asm
	// begin inline asm
	shf.r.wrap.b32 %r19809, %r19815, %r19815, %r20004;
	// end inline asm
	xor.b32  	%r22834, %r19809, %r19805;
	// begin inline asm
	shf.r.wrap.b32 %r19813, %r19815, %r19815, %r20008;
	// end inline asm
	xor.b32  	%r22835, %r22834, %r19813;
	xor.b32  	%r22836, %r19791, %r19767;
	and.b32  	%r22837, %r19815, %r22836;
	and.b32  	%r22838, %r19791, %r19767;
	xor.b32  	%r22839, %r22837, %r22838;
	add.s32 	%r19827, %r22833, %r19743;
	add.s32 	%r22840, %r22833, %r22839;
	add.s32 	%r19839, %r22840, %r22835;
	// begin inline asm
	shf.r.wrap.b32 %r19817, %r19827, %r19827, %r19988;
	// end inline asm
	// begin inline asm
	shf.r.wrap.b32 %r19821, %r19827, %r19827, %r19992;
	// end inline asm
	xor.b32  	%r22841, %r19821, %r19817;
	// begin inline asm
	shf.r.wrap.b32 %r19825, %r19827, %r19827, %r19996;
	// end inline asm
	xor.b32  	%r22842, %r22841, %r19825;
	and.b32  	%r22843, %r19827, %r19803;
	not.b32 	%r22844, %r19827;
	and.b32  	%r22845, %r19779, %r22844;
	or.b32  	%r22846, %r22843, %r22845;
	ld.shared.u32 	%r22847, [K_shared+224];
	add.s32 	%r22848, %r22846, %r19755;
	add.s32 	%r22849, %r22848, %r22842;
	add.s32 	%r22850, %r22849, %r22847;
	add.s32 	%r22851, %r22850, %r18383;
	// begin inline asm
	shf.r.wrap.b32 %r19829, %r19839, %r19839, %r20000;
	// end inline asm
	// begin inline asm
	shf.r.wrap.b32 %r19833, %r19839, %r19839, %r20004;
	// end inline asm
	xor.b32  	%r22852, %r19833, %r19829;
	// begin inline asm
	shf.r.wrap.b32 %r19837, %r19839, %r19839, %r20008;
	// end inline asm
	xor.b32  	%r22853, %r22852, %r19837;
	xor.b32  	%r22854, %r19815, %r19791;
	and.b32  	%r22855, %r19839, %r22854;
	and.b32  	%r22856, %r19815, %r19791;
	xor.b32  	%r22857, %r22855, %r22856;
	add.s32 	%r19851, %r22851, %r19767;
	add.s32 	%r22858, %r22851, %r22857;
	add.s32 	%r19863, %r22858, %r22853;
	// begin inline asm
	shf.r.wrap.b32 %r19841, %r19851, %r19851, %r19988;
	// end inline asm
	// begin inline asm
	shf.r.wrap.b32 %r19845, %r19851, %r19851, %r19992;
	// end inline asm
	xor.b32  	%r22859, %r19845, %r19841;
	// begin inline asm
	shf.r.wrap.b32 %r19849, %r19851, %r19851, %r19996;
	// end inline asm
	xor.b32  	%r22860, %r22859, %r19849;
	and.b32  	%r22861, %r19851, %r19827;
	not.b32 	%r22862, %r19851;
	and.b32  	%r22863, %r19803, %r22862;
	or.b32  	%r22864, %r22861, %r22863;
	ld.shared.u32 	%r22865, [K_shared+228];
	add.s32 	%r22866, %r22864, %r19779;
	add.s32 	%r22867, %r22866, %r22860;
	add.s32 	%r22868, %r22867, %r22865;
	add.s32 	%r22869, %r22868, %r18399;
	// begin inline asm
	shf.r.wrap.b32 %r19853, %r19863, %r19863, %r20000;
	// end inline asm
	// begin inline asm
	shf.r.wrap.b32 %r19857, %r19863, %r19863, %r20004;
	// end inline asm
	xor.b32  	%r22870, %r19857, %r19853;
	// begin inline asm
	shf.r.wrap.b32 %r19861, %r19863, %r19863, %r20008;
	// end inline asm
	xor.b32  	%r22871, %r22870, %r19861;
	xor.b32  	%r22872, %r19839, %r19815;
	and.b32  	%r22873, %r19863, %r22872;
	and.b32  	%r22874, %r19839, %r19815;
	xor.b32  	%r22875, %r22873, %r22874;
	add.s32 	%r19875, %r22869, %r19791;
	add.s32 	%r22876, %r22869, %r22875;
	add.s32 	%r19887, %r22876, %r22871;
	// begin inline asm
	shf.r.wrap.b32 %r19865, %r19875, %r19875, %r19988;
	// end inline asm
	// begin inline asm
	shf.r.wrap.b32 %r19869, %r19875, %r19875, %r19992;
	// end inline asm
	xor.b32  	%r22877, %r19869, %r19865;
	// begin inline asm
	shf.r.wrap.b32 %r19873, %r19875, %r19875, %r19996;
	// end inline asm
	xor.b32  	%r22878, %r22877, %r19873;
	and.b32  	%r22879, %r19875, %r19851;
	not.b32 	%r22880, %r19875;
	and.b32  	%r22881, %r19827, %r22880;
	or.b32  	%r22882, %r22879, %r22881;
	ld.shared.u32 	%r22883, [K_shared+232];
	add.s32 	%r22884, %r22882, %r19803;
	add.s32 	%r22885, %r22884, %r22878;
	add.s32 	%r22886, %r22885, %r22883;
	add.s32 	%r22887, %r22886, %r18415;
	// begin inline asm
	shf.r.wrap.b32 %r19877, %r19887, %r19887, %r20000;
	// end inline asm
	// begin inline asm
	shf.r.wrap.b32 %r19881, %r19887, %r19887, %r20004;
	// end inline asm
	xor.b32  	%r22888, %r19881, %r19877;
	// begin inline asm
	shf.r.wrap.b32 %r19885, %r19887, %r19887, %r20008;
	// end inline asm
	xor.b32  	%r22889, %r22888, %r19885;
	xor.b32  	%r22890, %r19863, %r19839;
	and.b32  	%r22891, %r19887, %r22890;
	and.b32  	%r22892, %r19863, %r19839;
	xor.b32  	%r22893, %r22891, %r22892;
	add.s32 	%r19899, %r22887, %r19815;
	add.s32 	%r22894, %r22887, %r22893;
	add.s32 	%r19911, %r22894, %r22889;
	// begin inline asm
	shf.r.wrap.b32 %r19889, %r19899, %r19899, %r19988;
	// end inline asm
	// begin inline asm
	shf.r.wrap.b32 %r19893, %r19899, %r19899, %r19992;
	// end inline asm
	xor.b32  	%r22895, %r19893, %r19889;
	// begin inline asm
	shf.r.wrap.b32 %r19897, %r19899, %r19899, %r19996;
	// end inline asm
	xor.b32  	%r22896, %r22895, %r19897;
	and.b32  	%r22897, %r19899, %r19875;
	not.b32 	%r22898, %r19899;
	and.b32  	%r22899, %r19851, %r22898;
	or.b32  	%r22900, %r22897, %r22899;
	ld.shared.u32 	%r22901, [K_shared+236];
	add.s32 	%r22902, %r22900, %r19827;
	add.s32 	%r22903, %r22902, %r22896;
	add.s32 	%r22904, %r22903, %r22901;
	add.s32 	%r22905, %r22904, %r18431;
	// begin inline asm
	shf.r.wrap.b32 %r19901, %r19911, %r19911, %r20000;
	// end inline asm
	// begin inline asm
	shf.r.wrap.b32 %r19905, %r19911, %r19911, %r20004;
	// end inline asm
	xor.b32  	%r22906, %r19905, %r19901;
	// begin inline asm
	shf.r.wrap.b32 %r19909, %r19911, %r19911, %r20008;
	// end inline asm
	xor.b32  	%r22907, %r22906, %r19909;
	xor.b32  	%r22908, %r19887, %r19863;
	and.b32  	%r22909, %r19911, %r22908;
	and.b32  	%r22910, %r19887, %r19863;
	xor.b32  	%r22911, %r22909, %r22910;
	add.s32 	%r19923, %r22905, %r19839;
	add.s32 	%r22912, %r22905, %r22911;
	add.s32 	%r19935, %r22912, %r22907;
	// begin inline asm
	shf.r.wrap.b32 %r19913, %r19923, %r19923, %r19988;
	// end inline asm
	// begin inline asm
	shf.r.wrap.b32 %r19917, %r19923, %r19923, %r19992;
	// end inline asm
	xor.b32  	%r22913, %r19917, %r19913;
	// begin inline asm
	shf.r.wrap.b32 %r19921, %r19923, %r19923, %r19996;
	// end inline asm
	xor.b32  	%r22914, %r22913, %r19921;
	and.b32  	%r22915, %r19923, %r19899;
	not.b32 	%r22916, %r19923;
	and.b32  	%r22917, %r19875, %r22916;
	or.b32  	%r22918, %r22915, %r22917;
	ld.shared.u32 	%r22919, [K_shared+240];
	add.s32 	%r22920, %r22918, %r19851;
	add.s32 	%r22921, %r22920, %r22914;
	add.s32 	%r22922, %r22921, %r22919;
	add.s32 	%r22923, %r22922, %r18447;
	// begin inline asm
	shf.r.wrap.b32 %r19925, %r19935, %r19935, %r20000;
	// end inline asm
	// begin inline asm
	shf.r.wrap.b32 %r19929, %r19935, %r19935, %r20004;
	// end inline asm
	xor.b32  	%r22924, %r19929, %r19925;
	// begin inline asm
	shf.r.wrap.b32 %r19933, %r19935, %r19935, %r20008;
	// end inline asm
	xor.b32  	%r22925, %r22924, %r19933;
	xor.b32  	%r22926, %r19911, %r19887;
	and.b32  	%r22927, %r19935, %r22926;
	and.b32  	%r22928, %r19911, %r19887;
	xor.b32  	%r22929, %r22927, %r22928;
	add.s32 	%r19947, %r22923, %r19863;
	add.s32 	%r22930, %r22923, %r22929;
	add.s32 	%r19959, %r22930, %r22925;
	// begin inline asm
	shf.r.wrap.b32 %r19937, %r19947, %r19947, %r19988;
	// end inline asm
	// begin inline asm
	shf.r.wrap.b32 %r19941, %r19947, %r19947, %r19992;
	// end inline asm
	xor.b32  	%r22931, %r19941, %r19937;
	// begin inline asm
	shf.r.wrap.b32 %r19945, %r19947, %r19947, %r19996;
	// end inline asm
	xor.b32  	%r22932, %r22931, %r19945;
	and.b32  	%r22933, %r19947, %r19923;
	not.b32 	%r22934, %r19947;
	and.b32  	%r22935, %r19899, %r22934;
	or.b32  	%r22936, %r22933, %r22935;
	ld.shared.u32 	%r22937, [K_shared+244];
	add.s32 	%r22938, %r22936, %r19875;
	add.s32 	%r22939, %r22938, %r22932;
	add.s32 	%r22940, %r22939, %r22937;
	add.s32 	%r22941, %r22940, %r18463;
	// begin inline asm
	shf.r.wrap.b32 %r19949, %r19959, %r19959, %r20000;
	// end inline asm
	// begin inline asm
	shf.r.wrap.b32 %r19953, %r19959, %r19959, %r20004;
	// end inline asm
	xor.b32  	%r22942, %r19953, %r19949;
	// begin inline asm
	shf.r.wrap.b32 %r19957, %r19959, %r19959, %r20008;
	// end inline asm
	xor.b32  	%r22943, %r22942, %r19957;
	xor.b32  	%r22944, %r19935, %r19911;
	and.b32  	%r22945, %r19959, %r22944;
	and.b32  	%r22946, %r19935, %r19911;
	xor.b32  	%r22947, %r22945, %r22946;
	add.s32 	%r19971, %r22941, %r19887;
	add.s32 	%r22948, %r22941, %r22947;
	add.s32 	%r19983, %r22948, %r22943;
	// begin inline asm
	shf.r.wrap.b32 %r19961, %r19971, %r19971, %r19988;
	// end inline asm
	// begin inline asm
	shf.r.wrap.b32 %r19965, %r19971, %r19971, %r19992;
	// end inline asm
	xor.b32  	%r22949, %r19965, %r19961;
	// begin inline asm
	shf.r.wrap.b32 %r19969, %r19971, %r19971, %r19996;
	// end inline asm
	xor.b32  	%r22950, %r22949, %r19969;
	and.b32  	%r22951, %r19971, %r19947;
	not.b32 	%r22952, %r19971;
	and.b32  	%r22953, %r19923, %r22952;
	or.b32  	%r22954, %r22951, %r22953;
	ld.shared.u32 	%r22955, [K_shared+248];
	add.s32 	%r22956, %r22954, %r19899;
	add.s32 	%r22957, %r22956, %r22950;
	add.s32 	%r22958, %r22957, %r22955;
	add.s32 	%r22959, %r22958, %r21842;
	// begin inline asm
	shf.r.wrap.b32 %r19973, %r19983, %r19983, %r20000;
	// end inline asm
	// begin inline asm
	shf.r.wrap.b32 %r19977, %r19983, %r19983, %r20004;
	// end inline asm
	xor.b32  	%r22960, %r19977, %r19973;
	// begin inline asm
	shf.r.wrap.b32 %r19981, %r19983, %r19983, %r20008;
	// end inline asm
	xor.b32  	%r22961, %r22960, %r19981;
	xor.b32  	%r22962, %r19959, %r19935;
	and.b32  	%r22963, %r19983, %r22962;
	and.b32  	%r22964, %r19959, %r19935;
	xor.b32  	%r22965, %r22963, %r22964;
	add.s32 	%r19995, %r22959, %r19911;
	add.s32 	%r22966, %r22959, %r22965;
	add.s32 	%r20007, %r22966, %r22961;
	// begin inline asm
	shf.r.wrap.b32 %r19985, %r19995, %r19995, %r19988;
	// end inline asm
	// begin inline asm
	shf.r.wrap.b32 %r19989, %r19995, %r19995, %r19992;
	// end inline asm
	xor.b32  	%r22967, %r19989, %r19985;
	// begin inline asm
	shf.r.wrap.b32 %r19993, %r19995, %r19995, %r19996;
	// end inline asm
	xor.b32  	%r22968, %r22967, %r19993;
	and.b32  	%r22969, %r19995, %r19971;
	not.b32 	%r22970, %r19995;
	and.b32  	%r22971, %r19947, %r22970;
	or.b32  	%r22972, %r22969, %r22971;
	ld.shared.u32 	%r22973, [K_shared+252];
	add.s32 	%r22974, %r22972, %r19923;
	add.s32 	%r22975, %r22974, %r22968;
	add.s32 	%r22976, %r22975, %r22973;
	add.s32 	%r22977, %r22976, %r21851;
	// begin inline asm
	shf.r.wrap.b32 %r19997, %r20007, %r20007, %r20000;
	// end inline asm
	// begin inline asm
	shf.r.wrap.b32 %r20001, %r20007, %r20007, %r20004;
	// end inline asm
	xor.b32  	%r22978, %r20001, %r19997;
	// begin inline asm
	shf.r.wrap.b32 %r20005, %r20007, %r20007, %r20008;
	// end inline asm
	xor.b32  	%r22979, %r22978, %r20005;
	xor.b32  	%r22980, %r19983, %r19959;
	and.b32  	%r22981, %r20007, %r22980;
	and.b32  	%r22982, %r19983, %r19959;
	xor.b32  	%r22983, %r22981, %r22982;
	add.s32 	%r22984, %r22977, %r19935;
	add.s32 	%r22985, %r22977, %r22983;
	add.s32 	%r22986, %r22985, %r22979;
	add.s32 	%r22987, %r22986, 1779033703;
	add.s32 	%r22988, %r20007, -1150833019;
	add.s32 	%r22989, %r19983, 1013904242;
	add.s32 	%r22990, %r19959, -1521486534;
	add.s32 	%r22991, %r22984, 1359893119;
	add.s32 	%r22992, %r19995, -1694144372;
	add.s32 	%r22993, %r19971, 528734635;
	add.s32 	%r22994, %r19947, 1541459225;
	shr.u32 	%r22995, %r22987, 24;
	cvt.u16.u32 	%rs127, %r22995;
	{ .reg .b16 tmp; mov.b32 {tmp, %rs128}, %r22987; }
	shr.u32 	%r22996, %r22987, 8;
	cvt.u16.u32 	%rs129, %r22996;
	cvt.u16.u32 	%rs130, %r22987;
	shr.u32 	%r22997, %r22988, 24;
	cvt.u16.u32 	%rs131, %r22997;
	{ .reg .b16 tmp; mov.b32 {tmp, %rs132}, %r22988; }
	shr.u32 	%r22998, %r22988, 8;
	cvt.u16.u32 	%rs133, %r22998;
	cvt.u16.u32 	%rs134, %r22988;
	shr.u32 	%r22999, %r22989, 24;
	cvt.u16.u32 	%rs135, %r22999;
	{ .reg .b16 tmp; mov.b32 {tmp, %rs136}, %r22989; }
	shr.u32 	%r23000, %r22989, 8;
	cvt.u16.u32 	%rs137, %r23000;
	cvt.u16.u32 	%rs138, %r22989;
	shr.u32 	%r23001, %r22990, 24;
	cvt.u16.u32 	%rs139, %r23001;
	{ .reg .b16 tmp; mov.b32 {tmp, %rs140}, %r22990; }
	shr.u32 	%r23002, %r22990, 8;
	cvt.u16.u32 	%rs141, %r23002;
	cvt.u16.u32 	%rs142, %r22990;
	shr.u32 	%r23003, %r22991, 24;
	cvt.u16.u32 	%rs143, %r23003;
	{ .reg .b16 tmp; mov.b32 {tmp, %rs144}, %r22991; }
	shr.u32 	%r23004, %r22991, 8;
	cvt.u16.u32 	%rs145, %r23004;
	cvt.u16.u32 	%rs146, %r22991;
	shr.u32 	%r23005, %r22992, 24;
	cvt.u16.u32 	%rs147, %r23005;
	{ .reg .b16 tmp; mov.b32 {tmp, %rs148}, %r22992; }
	shr.u32 	%r23006, %r22992, 8;
	cvt.u16.u32 	%rs149, %r23006;
	cvt.u16.u32 	%rs150, %r22992;
	shr.u32 	%r23007, %r22993, 24;
	cvt.u16.u32 	%rs151, %r23007;
	{ .reg .b16 tmp; mov.b32 {tmp, %rs152}, %r22993; }
	shr.u32 	%r23008, %r22993, 8;
	cvt.u16.u32 	%rs153, %r23008;
	cvt.u16.u32 	%rs154, %r22993;
	shr.u32 	%r23009, %r22994, 24;
	cvt.u16.u32 	%rs155, %r23009;
	{ .reg .b16 tmp; mov.b32 {tmp, %rs156}, %r22994; }
	shr.u32 	%r23010, %r22994, 8;
	cvt.u16.u32 	%rs157, %r23010;
	cvt.u16.u32 	%rs158, %r22994;
	ld.global.nc.u8 	%rs430, [%rd6];
	cvt.u16.u8 	%rs159, %rs430;
	setp.gt.u16 	%p134, %rs159, %rs127;
	@%p134 bra 	$L__BB1_202;
	setp.lt.u16 	%p135, %rs159, %rs127;
	@%p135 bra 	$L__BB1_205;
	ld.global.nc.u8 	%rs431, [%rd6+1];
	cvt.u16.u8 	%rs160, %rs431;
	and.b16  	%rs432, %rs128, 255;
	setp.gt.u16 	%p136, %rs160, %rs432;
	@%p136 bra 	$L__BB1_202;
	setp.lt.u16 	%p137, %rs160, %rs432;
	@%p137 bra 	$L__BB1_205;
	ld.global.nc.u8 	%rs434, [%rd6+2];
	cvt.u16.u8 	%rs161, %rs434;
	and.b16  	%rs435, %rs129, 255;
	setp.gt.u16 	%p138, %rs161, %rs435;
	@%p138 bra 	$L__BB1_202;
	setp.lt.u16 	%p139, %rs161, %rs435;
	@%p139 bra 	$L__BB1_205;
	ld.global.nc.u8 	%rs437, [%rd6+3];
	cvt.u16.u8 	%rs162, %rs437;
	and.b16  	%rs438, %rs130, 255;
	setp.gt.u16 	%p140, %rs162, %rs438;
	@%p140 bra 	$L__BB1_202;
	setp.lt.u16 	%p141, %rs162, %rs438;
	@%p141 bra 	$L__BB1_205;
	ld.global.nc.u8 	%rs440, [%rd6+4];
	cvt.u16.u8 	%rs163, %rs440;
	setp.gt.u16 	%p142, %rs163, %rs131;
	@%p142 bra 	$L__BB1_202;
	setp.lt.u16 	%p143, %rs163, %rs131;
	@%p143 bra 	$L__BB1_205;
	ld.global.nc.u8 	%rs441, [%rd6+5];
	cvt.u16.u8 	%rs164, %rs441;
	and.b16  	%rs442, %rs132, 255;
	setp.gt.u16 	%p144, %rs164, %rs442;
	@%p144 bra 	$L__BB1_202;
	setp.lt.u16 	%p145, %rs164, %rs442;
	@%p145 bra 	$L__BB1_205;
	ld.global.nc.u8 	%rs444, [%rd6+6];
	cvt.u16.u8 	%rs165, %rs444;
	and.b16  	%rs445, %rs133, 255;
	setp.gt.u16 	%p146, %rs165, %rs445;
	@%p146 bra 	$L__BB1_202;
	setp.lt.u16 	%p147, %rs165, %rs445;
	@%p147 bra 	$L__BB1_205;
	ld.global.nc.u8 	%rs447, [%rd6+7];
	cvt.u16.u8 	%rs166, %rs447;
	and.b16  	%rs448, %rs134, 255;
	setp.gt.u16 	%p148, %rs166, %rs448;
	@%p148 bra 	$L__BB1_202;
	setp.lt.u16 	%p149, %rs166, %rs448;
	@%p149 bra 	$L__BB1_205;
	ld.global.nc.u8 	%rs450, [%rd6+8];
	cvt.u16.u8 	%rs167, %rs450;
	setp.gt.u16 	%p150, %rs167, %rs135;
	@%p150 bra 	$L__BB1_202;
	setp.lt.u16 	%p151, %rs167, %rs135;
	@%p151 bra 	$L__BB1_205;
	ld.global.nc.u8 	%rs451, [%rd6+9];
	cvt.u16.u8 	%rs168, %rs451;
	and.b16  	%rs452, %rs136, 255;
	setp.gt.u16 	%p152, %rs168, %rs452;
	@%p152 bra 	$L__BB1_202;
	setp.lt.u16 	%p153, %rs168, %rs452;
	@%p153 bra 	$L__BB1_205;
	ld.global.nc.u8 	%rs454, [%rd6+10];
	cvt.u16.u8 	%rs169, %rs454;
	and.b16  	%rs455, %rs137, 255;
	setp.gt.u16 	%p154, %rs169, %rs455;
	@%p154 bra 	$L__BB1_202;
	setp.lt.u16 	%p155, %rs169, %rs455;
	@%p155 bra 	$L__BB1_205;
	ld.global.nc.u8 	%rs457, [%rd6+11];
	cvt.u16.u8 	%rs170, %rs457;
	and.b16  	%rs458, %rs138, 255;
	setp.gt.u16 	%p156, %rs170, %rs458;
	@%p156 bra 	$L__BB1_202;
	setp.lt.u16 	%p157, %rs170, %rs458;
	@%p157 bra 	$L__BB1_205;
	ld.global.nc.u8 	%rs460, [%rd6+12];
	cvt.u16.u8 	%rs171, %rs460;
	setp.gt.u16 	%p158, %rs171, %rs139;
	@%p158 bra 	$L__BB1_202;
	setp.lt.u16 	%p159, %rs171, %rs139;
	@%p159 bra 	$L__BB1_205;
	ld.global.nc.u8 	%rs461, [%rd6+13];
	cvt.u16.u8 	%rs172, %rs461;
	and.b16  	%rs462, %rs140, 255;
	setp.gt.u16 	%p160, %rs172, %rs462;
	@%p160 bra 	$L__BB1_202;
	setp.lt.u16 	%p161, %rs172, %rs462;
	@%p161 bra 	$L__BB1_205;
	ld.global.nc.u8 	%rs464, [%rd6+14];
	cvt.u16.u8 	%rs173, %rs464;
	and.b16  	%rs465, %rs141, 255;
	setp.gt.u16 	%p162, %rs173, %rs465;
	@%p162 bra 	$L__BB1_202;
	setp.lt.u16 	%p163, %rs173, %rs465;
	@%p163 bra 	$L__BB1_205;
	ld.global.nc.u8 	%rs467, [%rd6+15];
	cvt.u16.u8 	%rs174, %rs467;
	and.b16  	%rs468, %rs142, 255;
	setp.gt.u16 	%p164, %rs174, %rs468;
	@%p164 bra 	$L__BB1_202;
	setp.lt.u16 	%p165, %rs174, %rs468;
	@%p165 bra 	$L__BB1_205;
	ld.global.nc.u8 	%rs470, [%rd6+16];
	cvt.u16.u8 	%rs175, %rs470;
	setp.gt.u16 	%p166, %rs175, %rs143;
	@%p166 bra 	$L__BB1_202;
	setp.lt.u16 	%p167, %rs175, %rs143;
	@%p167 bra 	$L__BB1_205;
	ld.global.nc.u8 	%rs471, [%rd6+17];
	cvt.u16.u8 	%rs176, %rs471;
	and.b16  	%rs472, %rs144, 255;
	setp.gt.u16 	%p168, %rs176, %rs472;
	@%p168 bra 	$L__BB1_202;
	setp.lt.u16 	%p169, %rs176, %rs472;
	@%p169 bra 	$L__BB1_205;
	ld.global.nc.u8 	%rs474, [%rd6+18];
	cvt.u16.u8 	%rs177, %rs474;
	and.b16  	%rs475, %rs145, 255;
	setp.gt.u16 	%p170, %rs177, %rs475;
	@%p170 bra 	$L__BB1_202;
	setp.lt.u16 	%p171, %rs177, %rs475;
	@%p171 bra 	$L__BB1_205;
	ld.global.nc.u8 	%rs477, [%rd6+19];
	cvt.u16.u8 	%rs178, %rs477;
	and.b16  	%rs478, %rs146, 255;
	setp.gt.u16 	%p172, %rs178, %rs478;
	@%p172 bra 	$L__BB1_202;
	setp.lt.u16 	%p173, %rs178, %rs478;
	@%p173 bra 	$L__BB1_205;
	ld.global.nc.u8 	%rs480, [%rd6+20];
	cvt.u16.u8 	%rs179, %rs480;
	setp.gt.u16 	%p174, %rs179, %rs147;
	@%p174 bra 	$L__BB1_202;
	setp.lt.u16 	%p175, %rs179, %rs147;
	@%p175 bra 	$L__BB1_205;
	ld.global.nc.u8 	%rs481, [%rd6+21];
	cvt.u16.u8 	%rs180, %rs481;
	and.b16  	%rs482, %rs148, 255;
	setp.gt.u16 	%p176, %rs180, %rs482;
	@%p176 bra 	$L__BB1_202;
	setp.lt.u16 	%p177, %rs180, %rs482;
	@%p177 bra 	$L__BB1_205;
	ld.global.nc.u8 	%rs484, [%rd6+22];
	cvt.u16.u8 	%rs181, %rs484;
	and.b16  	%rs485, %rs149, 255;
	setp.gt.u16 	%p178, %rs181, %rs485;
	@%p178 bra 	$L__BB1_202;
	setp.lt.u16 	%p179, %rs181, %rs485;
	@%p179 bra 	$L__BB1_205;
	ld.global.nc.u8 	%rs487, [%rd6+23];
	cvt.u16.u8 	%rs182, %rs487;
	and.b16  	%rs488, %rs150, 255;
	setp.gt.u16 	%p180, %rs182, %rs488;
	@%p180 bra 	$L__BB1_202;
	setp.lt.u16 	%p181, %rs182, %rs488;
	@%p181 bra 	$L__BB1_205;
	ld.global.nc.u8 	%rs490, [%rd6+24];
	cvt.u16.u8 	%rs183, %rs490;
	setp.gt.u16 	%p182, %rs183, %rs151;
	@%p182 bra 	$L__BB1_202;
	setp.lt.u16 	%p183, %rs183, %rs151;
	@%p183 bra 	$L__BB1_205;
	ld.global.nc.u8 	%rs491, [%rd6+25];
	cvt.u16.u8 	%rs184, %rs491;
	and.b16  	%rs492, %rs152, 255;
	setp.gt.u16 	%p184, %rs184, %rs492;
	@%p184 bra 	$L__BB1_202;
	setp.lt.u16 	%p185, %rs184, %rs492;
	@%p185 bra 	$L__BB1_205;
	ld.global.nc.u8 	%rs494, [%rd6+26];
	cvt.u16.u8 	%rs185, %rs494;
	and.b16  	%rs495, %rs153, 255;
	setp.gt.u16 	%p186, %rs185, %rs495;
	@%p186 bra 	$L__BB1_202;
	setp.lt.u16 	%p187, %rs185, %rs495;
	@%p187 bra 	$L__BB1_205;
	ld.global.nc.u8 	%rs497, [%rd6+27];
	cvt.u16.u8 	%rs186, %rs497;
	and.b16  	%rs498, %rs154, 255;
	setp.gt.u16 	%p188, %rs186, %rs498;
	@%p188 bra 	$L__BB1_202;
	setp.lt.u16 	%p189, %rs186, %rs498;
	@%p189 bra 	$L__BB1_205;
	ld.global.nc.u8 	%rs500, [%rd6+28];
	cvt.u16.u8 	%rs187, %rs500;
	setp.gt.u16 	%p190, %rs187, %rs155;
	@%p190 bra 	$L__BB1_202;
	setp.lt.u16 	%p191, %rs187, %rs155;
	@%p191 bra 	$L__BB1_205;
	ld.global.nc.u8 	%rs501, [%rd6+29];
	cvt.u16.u8 	%rs188, %rs501;
	and.b16  	%rs502, %rs156, 255;
	setp.gt.u16 	%p192, %rs188, %rs502;
	@%p192 bra 	$L__BB1_202;
	setp.lt.u16 	%p193, %rs188, %rs502;
	@%p193 bra 	$L__BB1_205;
	ld.global.nc.u8 	%rs504, [%rd6+30];
	cvt.u16.u8 	%rs189, %rs504;
	and.b16  	%rs505, %rs157, 255;
	setp.gt.u16 	%p194, %rs189, %rs505;
	@%p194 bra 	$L__BB1_202;
	setp.lt.u16 	%p195, %rs189, %rs505;
	@%p195 bra 	$L__BB1_205;
	ld.global.nc.u8 	%rs507, [%rd6+31];
	cvt.u16.u8 	%rs508, %rs507;
	and.b16  	%rs509, %rs158, 255;
	setp.lt.u16 	%p196, %rs508, %rs509;
	@%p196 bra 	$L__BB1_205;
$L__BB1_202:
	ld.param.u64 	%rd72, [sha256d_scan_kernel_param_7];
	ld.param.u32 	%r30788, [sha256d_scan_kernel_param_6];
	setp.eq.s32 	%p197, %r30788, 0;
	cvta.to.global.u64 	%rd43, %rd72;
	atom.global.add.u32 	%r25, [%rd43], 1;
	mov.b64 	%rd81, 0;
	@%p197 bra 	$L__BB1_204;
	ld.param.u32 	%r30789, [sha256d_scan_kernel_param_6];
	rem.u32 	%r23011, %r25, %r30789;
	cvt.u64.u32 	%rd81, %r23011;
$L__BB1_204:
	ld.param.u64 	%rd76, [sha256d_scan_kernel_param_8];
	ld.param.u64 	%rd68, [sha256d_scan_kernel_param_5];
	cvta.to.global.u64 	%rd44, %rd76;
	mad.lo.s64 	%rd45, %rd81, 48, %rd44;
	st.global.u32 	[%rd45], %r24;
	cvt.u32.u16 	%r23012, %rs130;
	cvt.u32.u16 	%r23013, %rs129;
	prmt.b32 	%r23014, %r23013, %r23012, 0x3340U;
	cvt.u32.u16 	%r23015, %rs128;
	cvt.u32.u16 	%r23016, %rs127;
	prmt.b32 	%r23017, %r23016, %r23015, 0x3340U;
	prmt.b32 	%r23018, %r23017, %r23014, 0x5410U;
	st.global.u32 	[%rd45+4], %r23018;
	cvt.u32.u16 	%r23019, %rs138;
	cvt.u32.u16 	%r23020, %rs137;
	prmt.b32 	%r23021, %r23020, %r23019, 0x3340U;
	cvt.u32.u16 	%r23022, %rs136;
	cvt.u32.u16 	%r23023, %rs135;
	prmt.b32 	%r23024, %r23023, %r23022, 0x3340U;
	prmt.b32 	%r23025, %r23024, %r23021, 0x5410U;
	cvt.u32.u16 	%r23026, %rs134;
	cvt.u32.u16 	%r23027, %rs133;
	prmt.b32 	%r23028, %r23027, %r23026, 0x3340U;
	cvt.u32.u16 	%r23029, %rs132;
	cvt.u32.u16 	%r23030, %rs131;
	prmt.b32 	%r23031, %r23030, %r23029, 0x3340U;
	prmt.b32 	%r23032, %r23031, %r23028, 0x5410U;
	st.global.v2.b32 	[%rd45+8], {%r23032, %r23025};
	cvt.u32.u16 	%r23033, %rs146;
	cvt.u32.u16 	%r23034, %rs145;
	prmt.b32 	%r23035, %r23034, %r23033, 0x3340U;
	cvt.u32.u16 	%r23036, %rs144;
	cvt.u32.u16 	%r23037, %rs143;
	prmt.b32 	%r23038, %r23037, %r23036, 0x3340U;
	prmt.b32 	%r23039, %r23038, %r23035, 0x5410U;
	cvt.u32.u16 	%r23040, %rs142;
	cvt.u32.u16 	%r23041, %rs141;
	prmt.b32 	%r23042, %r23041, %r23040, 0x3340U;
	cvt.u32.u16 	%r23043, %rs140;
	cvt.u32.u16 	%r23044, %rs139;
	prmt.b32 	%r23045, %r23044, %r23043, 0x3340U;
	prmt.b32 	%r23046, %r23045, %r23042, 0x5410U;
	st.global.v2.b32 	[%rd45+16], {%r23046, %r23039};
	cvt.u32.u16 	%r23047, %rs154;
	cvt.u32.u16 	%r23048, %rs153;
	prmt.b32 	%r23049, %r23048, %r23047, 0x3340U;
	cvt.u32.u16 	%r23050, %rs152;
	cvt.u32.u16 	%r23051, %rs151;
	prmt.b32 	%r23052, %r23051, %r23050, 0x3340U;
	prmt.b32 	%r23053, %r23052, %r23049, 0x5410U;
	cvt.u32.u16 	%r23054, %rs150;
	cvt.u32.u16 	%r23055, %rs149;
	prmt.b32 	%r23056, %r23055, %r23054, 0x3340U;
	cvt.u32.u16 	%r23057, %rs148;
	cvt.u32.u16 	%r23058, %rs147;
	prmt.b32 	%r23059, %r23058, %r23057, 0x3340U;
	prmt.b32 	%r23060, %r23059, %r23056, 0x5410U;
	st.global.v2.b32 	[%rd45+24], {%r23060, %r23053};
	cvt.u32.u16 	%r23061, %rs158;
	cvt.u32.u16 	%r23062, %rs157;
	prmt.b32 	%r23063, %r23062, %r23061, 0x3340U;
	cvt.u32.u16 	%r23064, %rs156;
	cvt.u32.u16 	%r23065, %rs155;
	prmt.b32 	%r23066, %r23065, %r23064, 0x3340U;
	prmt.b32 	%r23067, %r23066, %r23063, 0x5410U;
	st.global.u32 	[%rd45+32], %r23067;
	st.global.u64 	[%rd45+40], %rd68;
$L__BB1_205:
	ld.param.u32 	%r30782, [sha256d_scan_kernel_param_4];
	add.s64 	%rd46, %rd78, 3;
	cvt.u64.u32 	%rd47, %r30782;
	setp.ge.u64 	%p198, %rd46, %rd47;
	@%p198 bra 	$L__BB1_272;
	ld.param.u32 	%r30777, [sha256d_scan_kernel_param_3];
	ld.param.u64 	%rd63, [sha256d_scan_kernel_param_1];
	ld.param.u64 	%rd59, [sha256d_scan_kernel_param_0];
	add.s32 	%r27677, %r20009, %r30777;
	add.s32 	%r26, %r27677, 3;
	cvta.to.global.u64 	%rd48, %rd63;
	ld.global.nc.u8 	%rs510, [%rd48+1];
	cvt.u32.u8 	%r27678, %rs510;
	ld.global.nc.u8 	%rs511, [%rd48+2];
	cvt.u16.u8 	%rs512, %rs511;
	ld.global.nc.u8 	%rs513, [%rd48+3];
	cvt.u32.u8 	%r27679, %rs513;
	ld.global.nc.u8 	%rs514, [%rd48+5];
	cvt.u32.u8 	%r27680, %rs514;
	ld.global.nc.u8 	%rs515, [%rd48+6];
	cvt.u16.u8 	%rs516, %rs515;
	ld.global.nc.u8 	%rs517, [%rd48+7];
	cvt.u32.u8 	%r27681, %rs517;
	ld.global.nc.u8 	%rs518, [%rd48+9];
	cvt.u32.u8 	%r27682, %rs518;
	ld.global.nc.u8 	%rs519, [%rd48+10];
	cvt.u16.u8 	%rs520, %rs519;
	ld.global.nc.u8 	%rs521, [%rd48+11];
	cvt.u32.u8 	%r27683, %rs521;
	cvta.to.global.u64 	%rd49, %rd59;
	ld.global.nc.u32 	%r23849, [%rd49];
	ld.global.nc.u32 	%r27684, [%rd49+4];
	ld.global.nc.u32 	%r27685, [%rd49+8];
	ld.global.nc.u32 	%r27686, [%rd49+12];
	ld.global.nc.u32 	%r23837, [%rd49+16];
	ld.global.nc.u32 	%r27687, [%rd49+20];
	ld.global.nc.u32 	%r27688, [%rd49+24];
	ld.global.nc.u32 	%r27689, [%rd49+28];
	ld.global.nc.u8 	%rs522, [%rd48];
	cvt.u32.u8 	%r27690, %rs522;
	shl.b32 	%r27691, %r27690, 24;
	shl.b32 	%r27692, %r27678, 16;
	or.b32  	%r27693, %r27692, %r27691;
	mul.wide.u16 	%r27694, %rs512, 256;
	or.b32  	%r27695, %r27693, %r27694;
	or.b32  	%r27696, %r27695, %r27679;
	ld.global.nc.u8 	%rs523, [%rd48+4];
	cvt.u32.u8 	%r27697, %rs523;
	shl.b32 	%r27698, %r27697, 24;
	shl.b32 	%r27699, %r27680, 16;
	or.b32  	%r27700, %r27699, %r27698;
	mul.wide.u16 	%r27701, %rs516, 256;
	or.b32  	%r27702, %r27700, %r27701;
	or.b32  	%r23082, %r27702, %r27681;
	ld.global.nc.u8 	%rs524, [%rd48+8];
	cvt.u32.u8 	%r27703, %rs524;
	shl.b32 	%r27704, %r27703, 24;
	shl.b32 	%r27705, %r27682, 16;
	or.b32  	%r27706, %r27705, %r27704;
	mul.wide.u16 	%r27707, %rs520, 256;
	or.b32  	%r27708, %r27706, %r27707;
	or.b32  	%r23098, %r27708, %r27683;
	prmt.b32 	%r23114, %r26, 0, 291;
	mov.b32 	%r25594, 0;
	mov.b32 	%r26127, 17;
	// begin inline asm
	shf.r.wrap.b32 %r23068, %r25594, %r25594, %r26127;
	// end inline asm
	mov.b32 	%r26131, 19;
	// begin inline asm
	shf.r.wrap.b32 %r23072, %r25594, %r25594, %r26131;
	// end inline asm
	xor.b32  	%r27709, %r23068, %r23072;
	mov.b32 	%r26135, 7;
	// begin inline asm
	shf.r.wrap.b32 %r23076, %r23082, %r23082, %r26135;
	// end inline asm
	mov.b32 	%r26139, 18;
	// begin inline asm
	shf.r.wrap.b32 %r23080, %r23082, %r23082, %r26139;
	// end inline asm
	shr.u32 	%r27710, %r23082, 3;
	xor.b32  	%r27711, %r27710, %r23076;
	xor.b32  	%r27712, %r27711, %r23080;
	add.s32 	%r27713, %r27709, %r27696;
	add.s32 	%r23322, %r27713, %r27712;
	mov.b32 	%r23306, 640;
	// begin inline asm
	shf.r.wrap.b32 %r23084, %r23306, %r23306, %r26127;
	// end inline asm
	// begin inline asm
	shf.r.wrap.b32 %r23088, %r23306, %r23306, %r26131;
	// end inline asm
	xor.b32  	%r27714, %r23084, %r23088;
	// begin inline asm
	shf.r.wrap.b32 %r23092, %r23098, %r23098, %r26135;
	// end inline asm
	// begin inline asm
	shf.r.wrap.b32 %r23096, %r23098, %r23098, %r26139;
	// end inline asm
	shr.u32 	%r27715, %r23098, 3;
	xor.b32  	%r27716, %r27715, %r23092;
	xor.b32  	%r27717, %r27716, %r23096;
	add.s32 	%r27718, %r27714, %r23082;
	add.s32 	%r23338, %r27718, %r27717;
	// begin inline asm
	shf.r.wrap.b32 %r23100, %r23322, %r23322, %r26127;
	// end inline asm
	// begin inline asm
	shf.r.wrap.b32 %r23104, %r23322, %r23322, %r26131;
	// end inline asm
	shr.u32 	%r27719, %r23322, 10;
	xor.b32  	%r27720, %r27719, %r23100;
	xor.b32  	%r27721, %r27720, %r23104;
	// begin inline asm
	shf.r.wrap.b32 %r23108, %r23114, %r23114, %r26135;
	// end inline asm
	// begin inline asm
	shf.r.wrap.b32 %r23112, %r23114, %r23114, %r26139;
	// end inline asm
	shr.u32 	%r27722, %r23114, 3;
	xor.b32  	%r27723, %r27722, %r23108;
	xor.b32  	%r27724, %r27723, %r23112;
	add.s32 	%r27725, %r27721, %r23098;
	add.s32 	%r23354, %r27725, %r27724;
	// begin inline asm
	shf.r.wrap.b32 %r23116, %r23338, %r23338, %r26127;
	// end inline asm
	// begin inline asm
	shf.r.wrap.b32 %r23120, %r23338, %r23338, %r26131;
	// end inline asm
	shr.u32 	%r27726, %r23338, 10;
	xor.b32  	%r27727, %r27726, %r23116;
	xor.b32  	%r27728, %r27727, %r23120;
	mov.b32 	%r25498, -2147483648;
	// begin inline asm
	shf.r.wrap.b32 %r23124, %r25498, %r25498, %r26135;
	// end inline asm
	// begin inline asm
	shf.r.wrap.b32 %r23128, %r25498, %r25498, %r26139;
	// end inline asm
	xor.b32  	%r27729, %r23124, %r23128;
	xor.b32  	%r27730, %r27729, 268435456;
	add.s32 	%r27731, %r27728, %r23114;
	add.s32 	%r23370, %r27731, %r27730;
	// begin inline asm
	shf.r.wrap.b32 %r23132, %r23354, %r23354, %r26127;
	// end inline asm
	// begin inline asm
	shf.r.wrap.b32 %r23136, %r23354, %r23354, %r26131;
	// end inline asm
	shr.u32 	%r27732, %r23354, 10;
	xor.b32  	%r27733, %r27732, %r23132;
	xor.b32  	%r27734, %r27733, %r23136;
	// begin inline asm
	shf.r.wrap.b32 %r23140, %r25594, %r25594, %r26135;
	// end inline asm
	// begin inline asm
	shf.r.wrap.b32 %r23144, %r25594, %r25594, %r26139;
	// end inline asm
	xor.b32  	%r27735, %r23140, %r23144;
	add.s32 	%r27736, %r27735, %r27734;
	add.s32 	%r23165, %r27736, -2147483648;
	// begin inline asm
	shf.r.wrap.b32 %r23148, %r23370, %r23370, %r26127;
	// end inline asm
	// begin inline asm
	shf.r.wrap.b32 %r23152, %r23370, %r23370, %r26131;
	// end inline asm
	shr.u32 	%r27737, %r23370, 10;
	xor.b32  	%r27738, %r27737, %r23148;
	xor.b32  	%r27739, %r27738, %r23152;
	// begin inline asm
	shf.r.wrap.b32 %r23156, %r25594, %r25594, %r26135;
	// end inline asm
	// begin inline asm
	shf.r.wrap.b32 %r23160, %r25594, %r25594, %r26139;
	// end inline asm
	xor.b32  	%r27740, %r23156, %r23160;
	add.s32 	%r23402, %r27739, %r27740;
	// begin inline asm
	shf.r.wrap.b32 %r23164, %r23165, %r23165, %r26127;
	// end inline asm
	// begin inline asm
	shf.r.wrap.b32 %r23168, %r23165, %r23165, %r26131;
	// end inline asm
	shr.u32 	%r27741, %r23165, 10;
	xor.b32  	%r27742, %r27741, %r23164;
	xor.b32  	%r27743, %r27742, %r23168;
	// begin inline asm
	shf.r.wrap.b32 %r23172, %r25594, %r25594, %r26135;
	// end inline asm
	// begin inline asm
	shf.r.wrap.b32 %r23176, %r25594, %r25594, %r26139;
	// end inline asm
	xor.b32  	%r27744, %r23172, %r23176;
	add.s32 	%r27745, %r27743, %r27744;
	add.s32 	%r23197, %r27745, 640;
	// begin inline asm
	shf.r.wrap.b32 %r23180, %r23402, %r23402, %r26127;
	// end inline asm
	// begin inline asm
	shf.r.wrap.b32 %r23184, %r23402, %r23402, %r26131;
	// end inline asm
	shr.u32 	%r27746, %r23402, 10;
	xor.b32  	%r27747, %r27746, %r23180;
	xor.b32  	%r27748, %r27747, %r23184;
	add.s32 	%r27749, %r27748, %r23322;
	// begin inline asm
	shf.r.wrap.b32 %r23188, %r25594, %r25594, %r26135;
	// end inline asm
	// begin inline asm
	shf.r.wrap.b32 %r23192, %r25594, %r25594, %r26139;
	// end inline asm
	xor.b32  	%r27750, %r23188, %r23192;
	add.s32 	%r23434, %r27749, %r27750;
	// begin inline asm
	shf.r.wrap.b32 %r23196, %r23197, %r23197, %r26127;
	// end inline asm
	// begin inline asm
	shf.r.wrap.b32 %r23200, %r23197, %r23197, %r26131;
	// end inline asm
	shr.u32 	%r27751, %r23197, 10;
	xor.b32  	%r27752, %r27751, %r23196;
	xor.b32  	%r27753, %r27752, %r23200;
	add.s32 	%r27754, %r27753, %r23338;
	// begin inline asm
	shf.r.wrap.b32 %r23204, %r25594, %r25594, %r26135;
	// end inline asm
	// begin inline asm
	shf.r.wrap.b32 %r23208, %r25594, %r25594, %r26139;
	// end inline asm
	xor.b32  	%r27755, %r23204, %r23208;
	add.s32 	%r23450, %r27754, %r27755;
	// begin inline asm
	shf.r.wrap.b32 %r23212, %r23434, %r23434, %r26127;
	// end inline asm
	// begin inline asm
	shf.r.wrap.b32 %r23216, %r23434, %r23434, %r26131;
	// end inline asm
	shr.u32 	%r27756, %r23434, 10;
	xor.b32  	%r27757, %r27756, %r23212;
	xor.b32  	%r27758, %r27757, %r23216;
	add.s32 	%r27759, %r27758, %r23354;
	// begin inline asm
	shf.r.wrap.b32 %r23220, %r25594, %r25594, %r26135;
	// end inline asm
	// begin inline asm
	shf.r.wrap.b32 %r23224, %r25594, %r25594, %r26139;
	// end inline asm
	xor.b32  	%r27760, %r23220, %r23224;
	add.s32 	%r23466, %r27759, %r27760;
	// begin inline asm
	shf.r.wrap.b32 %r23228, %r23450, %r23450, %r26127;
	// end inline asm
	// begin inline asm
	shf.r.wrap.b32 %r23232, %r23450, %r23450, %r26131;
	// end inline asm
	shr.u32 	%r27761, %r23450, 10;
	xor.b32  	%r27762, %r27761, %r23228;
	xor.b32  	%r27763, %r27762, %r23232;
	add.s32 	%r27764, %r27763, %r23370;
	// begin inline asm
	shf.r.wrap.b32 %r23236, %r25594, %r25594, %r26135;
	// end inline asm
	// begin inline asm
	shf.r.wrap.b32 %r23240, %r25594, %r25594, %r26139;
	// end inline asm
	xor.b32  	%r27765, %r23236, %r23240;
	add.s32 	%r23482, %r27764, %r27765;
	// begin inline asm
	shf.r.wrap.b32 %r23244, %r23466, %r23466, %r26127;
	// end inline asm
	// begin inline asm
	shf.r.wrap.b32 %r23248, %r23466, %r23466, %r26131;
	// end inline asm
	shr.u32 	%r27766, %r23466, 10;
	xor.b32  	%r27767, %r27766, %r23244;
	xor.b32  	%r27768, %r27767, %r23248;
	add.s32 	%r27769, %r27768, %r23165;
	// begin inline asm
	shf.r.wrap.b32 %r23252, %r25594, %r25594, %r26135;
	// end inline asm
	// begin inline asm
	shf.r.wrap.b32 %r23256, %r25594, %r25594, %r26139;
	// end inline asm
	xor.b32  	%r27770, %r23252, %r23256;
	add.s32 	%r23498, %r27769, %r27770;
	// begin inline asm
	shf.r.wrap.b32 %r23260, %r23482, %r23482, %r26127;
	// end inline asm
	// begin inline asm
	shf.r.wrap.b32 %r23264, %r23482, %r23482, %r26131;
	// end inline asm
	shr.u32 	%r27771, %r23482, 10;
	xor.b32  	%r27772, %r27771, %r23260;
	xor.b32  	%r27773, %r27772, %r23264;
	add.s32 	%r27774, %r27773, %r23402;
	// begin inline asm
	shf.r.wrap.b32 %r23268, %r25594, %r25594, %r26135;
	// end inline asm
	// begin inline asm
	shf.r.wrap.b32 %r23272, %r25594, %r25594, %r26139;
	// end inline asm
	xor.b32  	%r27775, %r23268, %r23272;
	add.s32 	%r23514, %r27774, %r27775;
	// begin inline asm
	shf.r.wrap.b32 %r23276, %r23498, %r23498, %r26127;
	// end inline asm
	// begin inline asm
	shf.r.wrap.b32 %r23280, %r23498, %r23498, %r26131;
	// end inline asm
	shr.u32 	%r27776, %r23498, 10;
	xor.b32  	%r27777, %r27776, %r23276;
	xor.b32  	%r27778, %r27777, %r23280;
	add.s32 	%r27779, %r27778, %r23197;
	// begin inline asm
	shf.r.wrap.b32 %r23284, %r25594, %r25594, %r26135;
	// end inline asm
	// begin inline asm
	shf.r.wrap.b32 %r23288, %r25594, %r25594, %r26139;
	// end inline asm
	xor.b32  	%r27780, %r23284, %r23288;
	add.s32 	%r23530, %r27779, %r27780;
	// begin inline asm
	shf.r.wrap.b32 %r23292, %r23514, %r23514, %r26127;
	// end inline asm
	// begin inline asm
	shf.r.wrap.b32 %r23296, %r23514, %r23514, %r26131;
	// end inline asm
	shr.u32 	%r27781, %r23514, 10;
	xor.b32  	%r27782, %r27781, %r23292;
	xor.b32  	%r27783, %r27782, %r23296;
	add.s32 	%r27784, %r27783, %r23434;
	// begin inline asm
	shf.r.wrap.b32 %r23300, %r23306, %r23306, %r26135;
	// end inline asm
	// begin inline asm
	shf.r.wrap.b32 %r23304, %r23306, %r23306, %r26139;
	// end inline asm
	xor.b32  	%r27785, %r23300, %r23304;
	xor.b32  	%r27786, %r27785, 80;
	add.s32 	%r23546, %r27784, %r27786;
	// begin inline asm
	shf.r.wrap.b32 %r23308, %r23530, %r23530, %r26127;
	// end inline asm
	// begin inline asm
	shf.r.wrap.b32 %r23312, %r23530, %r23530, %r26131;
	// end inline asm
	shr.u32 	%r27787, %r23530, 10;
	xor.b32  	%r27788, %r27787, %r23308;
	xor.b32  	%r27789, %r27788, %r23312;
	add.s32 	%r27790, %r27789, %r23450;
	// begin inline asm
	shf.r.wrap.b32 %r23316, %r23322, %r23322, %r26135;
	// end inline asm
	// begin inline asm
	shf.r.wrap.b32 %r23320, %r23322, %r23322, %r26139;
	// end inline asm
	shr.u32 	%r27791, %r23322, 3;
	xor.b32  	%r27792, %r27791, %r23316;
	xor.b32  	%r27793, %r27792, %r23320;
	add.s32 	%r27794, %r27790, %r27793;
	add.s32 	%r23341, %r27794, 640;
	// begin inline asm
	shf.r.wrap.b32 %r23324, %r23546, %r23546, %r26127;
	// end inline asm
	// begin inline asm
	shf.r.wrap.b32 %r23328, %r23546, %r23546, %r26131;
	// end inline asm
	shr.u32 	%r27795, %r23546, 10;
	xor.b32  	%r27796, %r27795, %r23324;
	xor.b32  	%r27797, %r27796, %r23328;
	add.s32 	%r27798, %r27797, %r23466;
	// begin inline asm
	shf.r.wrap.b32 %r23332, %r23338, %r23338, %r26135;
	// end inline asm
	// begin inline asm
	shf.r.wrap.b32 %r23336, %r23338, %r23338, %r26139;
	// end inline asm
	shr.u32 	%r27799, %r23338, 3;
	xor.b32  	%r27800, %r27799, %r23332;
	xor.b32  	%r27801, %r27800, %r23336;
	add.s32 	%r27802, %r27798, %r23322;
	add.s32 	%r23578, %r27802, %r27801;
	// begin inline asm
	shf.r.wrap.b32 %r23340, %r23341, %r23341, %r26127;
	// end inline asm
	// begin inline asm
	shf.r.wrap.b32 %r23344, %r23341, %r23341, %r26131;
	// end inline asm
	shr.u32 	%r27803, %r23341, 10;
	xor.b32  	%r27804, %r27803, %r23340;
	xor.b32  	%r27805, %r27804, %r23344;
	add.s32 	%r27806, %r27805, %r23482;
	// begin inline asm
	shf.r.wrap.b32 %r23348, %r23354, %r23354, %r26135;
	// end inline asm
	// begin inline asm
	shf.r.wrap.b32 %r23352, %r23354, %r23354, %r26139;
	// end inline asm
	shr.u32 	%r27807, %r23354, 3;
	xor.b32  	%r27808, %r27807, %r23348;
	xor.b32  	%r27809, %r27808, %r23352;
	add.s32 	%r27810, %r27806, %r23338;
	add.s32 	%r23594, %r27810, %r27809;
	// begin inline asm
	shf.r.wrap.b32 %r23356, %r23578, %r23578, %r26127;
	// end inline asm
	// begin inline asm
	shf.r.wrap.b32 %r23360, %r23578, %r23578, %r26131;
	// end inline asm
	shr.u32 	%r27811, %r23578, 10;
	xor.b32  	%r27812, %r27811, %r23356;
	xor.b32  	%r27813, %r27812, %r23360;
	add.s32 	%r27814, %r27813, %r23498;
	// begin inline asm
	shf.r.wrap.b32 %r23364, %r23370, %r23370, %r26135;
	// end inline asm
	// begin inline asm
	shf.r.wrap.b32 %r23368, %r23370, %r23370, %r26139;
	// end inline asm
	shr.u32 	%r27815, %r23370, 3;
	xor.b32  	%r27816, %r27815, %r23364;
	xor.b32  	%r27817, %r27816, %r23368;
	add.s32 	%r27818, %r27814, %r23354;
	add.s32 	%r23610, %r27818, %r27817;
	// begin inline asm
	shf.r.wrap.b32 %r23372, %r23594, %r23594, %r26127;
	// end inline asm
	// begin inline asm
	shf.r.wrap.b32 %r23376, %r23594, %r23594, %r26131;
	// end inline asm
	shr.u32 	%r27819, %r23594, 10;
	xor.b32  	%r27820, %r27819, %r23372;
	xor.b32  	%r27821, %r27820, %r23376;
	add.s32 	%r27822, %r27821, %r23514;
	// begin inline asm
	shf.r.wrap.b32 %r23380, %r23165, %r23165, %r26135;
	// end inline asm
	// begin inline asm
	shf.r.wrap.b32 %r23384, %r23165, %r23165, %r26139;
	// end inline asm
	shr.u32 	%r27823, %r23165, 3;
	xor.b32  	%r27824, %r27823, %r23380;
	xor.b32  	%r27825, %r27824, %r23384;
	add.s32 	%r27826, %r27822, %r23370;
	add.s32 	%r23626, %r27826, %r27825;
	// begin inline asm
	shf.r.wrap.b32 %r23388, %r23610, %r23610, %r26127;
	// end inline asm
	// begin inline asm
	shf.r.wrap.b32 %r23392, %r23610, %r23610, %r26131;
	// end inline asm
	shr.u32 	%r27827, %r23610, 10;
	xor.b32  	%r27828, %r27827, %r23388;
	xor.b32  	%r27829, %r27828, %r23392;
	add.s32 	%r27830, %r27829, %r23530;
	// begin inline asm
	shf.r.wrap.b32 %r23396, %r23402, %r23402, %r26135;
	// end inline asm
	// begin inline asm
	shf.r.wrap.b32 %r23400, %r23402, %r23402, %r26139;
	// end inline asm
	shr.u32 	%r27831, %r23402, 3;
	xor.b32  	%r27832, %r27831, %r23396;
	xor.b32  	%r27833, %r27832, %r23400;
	add.s32 	%r27834, %r27830, %r23165;
	add.s32 	%r23642, %r27834, %r27833;
	// begin inline asm
	shf.r.wrap.b32 %r23404, %r23626, %r23626, %r26127;
	// end inline asm
	// begin inline asm
	shf.r.wrap.b32 %r23408, %r23626, %r23626, %r26131;
	// end inline asm
	shr.u32 	%r27835, %r23626, 10;
	xor.b32  	%r27836, %r27835, %r23404;
	xor.b32  	%r27837, %r27836, %r23408;
	add.s32 	%r27838, %r27837, %r23546;
	// begin inline asm
	shf.r.wrap.b32 %r23412, %r23197, %r23197, %r26135;
	// end inline asm
	// begin inline asm
	shf.r.wrap.b32 %r23416, %r23197, %r23197, %r26139;
	// end inline asm
	shr.u32 	%r27839, %r23197, 3;
	xor.b32  	%r27840, %r27839, %r23412;
	xor.b32  	%r27841, %r27840, %r23416;
	add.s32 	%r27842, %r27838, %r23402;
	add.s32 	%r23658, %r27842, %r27841;
	// begin inline asm
	shf.r.wrap.b32 %r23420, %r23642, %r23642, %r26127;
	// end inline asm
	// begin inline asm
	shf.r.wrap.b32 %r23424, %r23642, %r23642, %r26131;
	// end inline asm
	shr.u32 	%r27843, %r23642, 10;
	xor.b32  	%r27844, %r27843, %r23420;
	xor.b32  	%r27845, %r27844, %r23424;
	add.s32 	%r27846, %r27845, %r23341;
	// begin inline asm
	shf.r.wrap.b32 %r23428, %r23434, %r23434, %r26135;
	// end inline asm
	// begin inline asm
	shf.r.wrap.b32 %r23432, %r23434, %r23434, %r26139;
	// end inline asm
	shr.u32 	%r27847, %r23434, 3;
	xor.b32  	%r27848, %r27847, %r23428;
	xor.b32  	%r27849, %r27848, %r23432;
	add.s32 	%r27850, %r27846, %r23197;
	add.s32 	%r23674, %r27850, %r27849;
	// begin inline asm
	shf.r.wrap.b32 %r23436, %r23658, %r23658, %r26127;
	// end inline asm
	// begin inline asm
	shf.r.wrap.b32 %r23440, %r23658, %r23658, %r26131;
	// end inline asm
	shr.u32 	%r27851, %r23658, 10;
	xor.b32  	%r27852, %r27851, %r23436;
	xor.b32  	%r27853, %r27852, %r23440;
	add.s32 	%r27854, %r27853, %r23578;
	// begin inline asm
	shf.r.wrap.b32 %r23444, %r23450, %r23450, %r26135;
	// end inline asm
	// begin inline asm
	shf.r.wrap.b32 %r23448, %r23450, %r23450, %r26139;
	// end inline asm
	shr.u32 	%r27855, %r23450, 3;
	xor.b32  	%r27856, %r27855, %r23444;
	xor.b32  	%r27857, %r27856, %r23448;
	add.s32 	%r27858, %r27854, %r23434;
	add.s32 	%r23690, %r27858, %r27857;
	// begin inline asm
	shf.r.wrap.b32 %r23452, %r23674, %r23674, %r26127;
	// end inline asm
	// begin inline asm
	shf.r.wrap.b32 %r23456, %r23674, %r23674, %r26131;
	// end inline asm
	shr.u32 	%r27859, %r23674, 10;
	xor.b32  	%r27860, %r27859, %r23452;
	xor.b32  	%r27861, %r27860, %r23456;
	add.s32 	%r27862, %r27861, %r23594;
	// begin inline asm
	shf.r.wrap.b32 %r23460, %r23466, %r23466, %r26135;
	// end inline asm
	// begin inline asm
	shf.r.wrap.b32 %r23464, %r23466, %r23466, %r26139;
	// end inline asm
	shr.u32 	%r27863, %r23466, 3;
	xor.b32  	%r27864, %r27863, %r23460;
	xor.b32  	%r27865, %r27864, %r23464;
	add.s32 	%r27866, %r27862, %r23450;
	add.s32 	%r23706, %r27866, %r27865;
	// begin inline asm
	shf.r.wrap.b32 %r23468, %r23690, %r23690, %r26127;
	// end inline asm
	// begin inline asm
	shf.r.wrap.b32 %r23472, %r23690, %r23690, %r26131;
	// end inline asm
	shr.u32 	%r27867, %r23690, 10;
	xor.b32  	%r27868, %r27867, %r23468;
	xor.b32  	%r27869, %r27868, %r23472;
	add.s32 	%r27870, %r27869, %r23610;
	// begin inline asm
	shf.r.wrap.b32 %r23476, %r23482, %r23482, %r26135;
	// end inline asm
	// begin inline asm
	shf.r.wrap.b32 %r23480, %r23482, %r23482, %r26139;
	// end inline asm
	shr.u32 	%r27871, %r23482, 3;
	xor.b32  	%r27872, %r27871, %r23476;
	xor.b32  	%r27873, %r27872, %r23480;
	add.s32 	%r27874, %r27870, %r23466;
	add.s32 	%r23722, %r27874, %r27873;
	// begin inline asm
	shf.r.wrap.b32 %r23484, %r23706, %r23706, %r26127;
	// end inline asm
	// begin inline asm
	shf.r.wrap.b32 %r23488, %r23706, %r23706, %r26131;
	// end inline asm
	shr.u32 	%r27875, %r23706, 10;
	xor.b32  	%r27876, %r27875, %r23484;
	xor.b32  	%r27877, %r27876, %r23488;
	add.s32 	%r27878, %r27877, %r23626;
	// begin inline asm
	shf.r.wrap.b32 %r23492, %r23498, %r23498, %r26135;
	// end inline asm
	// begin inline asm
	shf.r.wrap.b32 %r23496, %r23498, %r23498, %r26139;
	// end inline asm
	shr.u32 	%r27879, %r23498, 3;
	xor.b32  	%r27880, %r27879, %r23492;
	xor.b32  	%r27881, %r27880, %r23496;
	add.s32 	%r27882, %r27878, %r23482;
	add.s32 	%r23738, %r27882, %r27881;
	// begin inline asm
	shf.r.wrap.b32 %r23500, %r23722, %r23722, %r26127;
	// end inline asm
	// begin inline asm
	shf.r.wrap.b32 %r23504, %r23722, %r23722, %r26131;
	// end inline asm
	shr.u32 	%r27883, %r23722, 10;
	xor.b32  	%r27884, %r27883, %r23500;
	xor.b32  	%r27885, %r27884, %r23504;
	add.s32 	%r27886, %r27885, %r23642;
	// begin inline asm
	shf.r.wrap.b32 %r23508, %r23514, %r23514, %r26135;
	// end inline asm
	// begin inline asm
	shf.r.wrap.b32 %r23512, %r23514, %r23514, %r26139;
	// end inline asm
	shr.u32 	%r27887, %r23514, 3;
	xor.b32  	%r27888, %r27887, %r23508;
	xor.b32  	%r27889, %r27888, %r23512;
	add.s32 	%r27890, %r27886, %r23498;
	add.s32 	%r23754, %r27890, %r27889;
	// begin inline asm
	shf.r.wrap.b32 %r23516, %r23738, %r23738, %r26127;
	// end inline asm
	// begin inline asm
	shf.r.wrap.b32 %r23520, %r23738, %r23738, %r26131;
	// end inline asm
	shr.u32 	%r27891, %r23738, 10;
	xor.b32  	%r27892, %r27891, %r23516;
	xor.b32  	%r27893, %r27892, %r23520;
	add.s32 	%r27894, %r27893, %r23658;
	// begin inline asm
	shf.r.wrap.b32 %r23524, %r23530, %r23530, %r26135;
	// end inline asm
	// begin inline asm
	shf.r.wrap.b32 %r23528, %r23530, %r23530, %r26139;
	// end inline asm
	shr.u32 	%r27895, %r23530, 3;
	xor.b32  	%r27896, %r27895, %r23524;
	xor.b32  	%r27897, %r27896, %r23528;
	add.s32 	%r27898, %r27894, %r23514;
	add.s32 	%r23770, %r27898, %r27897;
	// begin inline asm
	shf.r.wrap.b32 %r23532, %r23754, %r23754, %r26127;
	// end inline asm
	// begin inline asm
	shf.r.wrap.b32 %r23536, %r23754, %r23754, %r26131;
	// end inline asm
	shr.u32 	%r27899, %r23754, 10;
	xor.b32  	%r27900, %r27899, %r23532;
	xor.b32  	%r27901, %r27900, %r23536;
	add.s32 	%r27902, %r27901, %r23674;
	// begin inline asm
	shf.r.wrap.b32 %r23540, %r23546, %r23546, %r26135;
	// end inline asm
	// begin inline asm
	shf.r.wrap.b32 %r23544, %r23546, %r23546, %r26139;
	// end inline asm
	shr.u32 	%r27903, %r23546, 3;
	xor.b32  	%r27904, %r27903, %r23540;
	xor.b32  	%r27905, %r27904, %r23544;
	add.s32 	%r27906, %r27902, %r23530;
	add.s32 	%r23786, %r27906, %r27905;
	// begin inline asm
	shf.r.wrap.b32 %r23548, %r23770, %r23770, %r26127;
	// end inline asm
	// begin inline asm
	shf.r.wrap.b32 %r23552, %r23770, %r23770, %r26131;
	// end inline asm
	shr.u32 	%r27907, %r23770, 10;
	xor.b32  	%r27908, %r27907, %r23548;
	xor.b32  	%r27909, %r27908, %r23552;
	add.s32 	%r27910, %r27909, %r23690;
	// begin inline asm
	shf.r.wrap.b32 %r23556, %r23341, %r23341, %r26135;
	// end inline asm
	// begin inline asm
	shf.r.wrap.b32 %r23560, %r23341, %r23341, %r26139;
	// end inline asm
	shr.u32 	%r27911, %r23341, 3;
	xor.b32  	%r27912, %r27911, %r23556;
	xor.b32  	%r27913, %r27912, %r23560;
	add.s32 	%r27914, %r27910, %r23546;
	add.s32 	%r23802, %r27914, %r27913;
	// begin inline asm
	shf.r.wrap.b32 %r23564, %r23786, %r23786, %r26127;
	// end inline asm
	// begin inline asm
	shf.r.wrap.b32 %r23568, %r23786, %r23786, %r26131;
	// end inline asm
	shr.u32 	%r27915, %r23786, 10;
	xor.b32  	%r27916, %r27915, %r23564;
	xor.b32  	%r27917, %r27916, %r23568;
	add.s32 	%r27918, %r27917, %r23706;
	// begin inline asm
	shf.r.wrap.b32 %r23572, %r23578, %r23578, %r26135;
	// end inline asm
	// begin inline asm
	shf.r.wrap.b32 %r23576, %r23578, %r23578, %r26139;
	// end inline asm
	shr.u32 	%r27919, %r23578, 3;
	xor.b32  	%r27920, %r27919, %r23572;
	xor.b32  	%r27921, %r27920, %r23576;
	add.s32 	%r27922, %r27918, %r23341;
	add.s32 	%r23818, %r27922, %r27921;
	// begin inline asm
	shf.r.wrap.b32 %r23580, %r23802, %r23802, %r26127;
	// end inline asm
	// begin inline asm
	shf.r.wrap.b32 %r23584, %r23802, %r23802, %r26131;
	// end inline asm
	shr.u32 	%r27923, %r23802, 10;
	xor.b32  	%r27924, %r27923, %r23580;
	xor.b32  	%r27925, %r27924, %r23584;
	add.s32 	%r27926, %r27925, %r23722;
	// begin inline asm
	shf.r.wrap.b32 %r23588, %r23594, %r23594, %r26135;
	// end inline asm
	// begin inline asm
	shf.r.wrap.b32 %r23592, %r23594, %r23594, %r26139;
	// end inline asm
	shr.u32 	%r27927, %r23594, 3;
	xor.b32  	%r27928, %r27927, %r23588;
	xor.b32  	%r27929, %r27928, %r23592;
	add.s32 	%r27930, %r27926, %r23578;
	add.s32 	%r23834, %r27930, %r27929;
	// begin inline asm
	shf.r.wrap.b32 %r23596, %r23818, %r23818, %r26127;
	// end inline asm
	// begin inline asm
	shf.r.wrap.b32 %r23600, %r23818, %r23818, %r26131;
	// end inline asm
	shr.u32 	%r27931, %r23818, 10;
	xor.b32  	%r27932, %r27931, %r23596;
	xor.b32  	%r27933, %r27932, %r23600;
	add.s32 	%r27934, %r27933, %r23738;
	// begin inline asm
	shf.r.wrap.b32 %r23604, %r23610, %r23610, %r26135;
	// end inline asm
	// begin inline asm
	shf.r.wrap.b32 %r23608, %r23610, %r23610, %r26139;
	// end inline asm
	shr.u32 	%r27935, %r23610, 3;
	xor.b32  	%r27936, %r27935, %r23604;
	xor.b32  	%r27937, %r27936, %r23608;
	add.s32 	%r27938, %r27934, %r23594;
	add.s32 	%r23634, %r27938, %r27937;
	// begin inline asm
	shf.r.wrap.b32 %r23612, %r23834, %r23834, %r26127;
	// end inline asm
	// begin inline asm
	shf.r.wrap.b32 %r23616, %r23834, %r23834, %r26131;
	// end inline asm
	shr.u32 	%r27939, %r23834, 10;
	xor.b32  	%r27940, %r27939, %r23612;
	xor.b32  	%r27941, %r27940, %r23616;
	add.s32 	%r27942, %r27941, %r23754;
	// begin inline asm
	shf.r.wrap.b32 %r23620, %r23626, %r23626, %r26135;
	// end inline asm
	// begin inline asm
	shf.r.wrap.b32 %r23624, %r23626, %r23626, %r26139;
	// end inline asm
	shr.u32 	%r27943, %r23626, 3;
	xor.b32  	%r27944, %r27943, %r23620;
	xor.b32  	%r27945, %r27944, %r23624;
	add.s32 	%r27946, %r27942, %r23610;
	add.s32 	%r23650, %r27946, %r27945;
	// begin inline asm
	shf.r.wrap.b32 %r23628, %r23634, %r23634, %r26127;
	// end inline asm
	// begin inline asm
	shf.r.wrap.b32 %r23632, %r23634, %r23634, %r26131;
	// end inline asm
	shr.u32 	%r27947, %r23634, 10;
	xor.b32  	%r27948, %r27947, %r23628;
	xor.b32  	%r27949, %r27948, %r23632;
	add.s32 	%r27950, %r27949, %r23770;
	// begin inline asm
	shf.r.wrap.b32 %r23636, %r23642, %r23642, %r26135;
	// end inline asm
	// begin inline asm
	shf.r.wrap.b32 %r23640, %r23642, %r23642, %r26139;
	// end inline asm
	shr.u32 	%r27951, %r23642, 3;
	xor.b32  	%r27952, %r27951, %r23636;
	xor.b32  	%r27953, %r27952, %r23640;
	add.s32 	%r27954, %r27950, %r23626;
	add.s32 	%r23666, %r27954, %r27953;
	// begin inline asm
	shf.r.wrap.b32 %r23644, %r23650, %r23650, %r26127;
	// end inline asm
	// begin inline asm
	shf.r.wrap.b32 %r23648, %r23650, %r23650, %r26131;
	// end inline asm
	shr.u32 	%r27955, %r23650, 10;
	xor.b32  	%r27956, %r27955, %r23644;
	xor.b32  	%r27957, %r27956, %r23648;
	add.s32 	%r27958, %r27957, %r23786;
	// begin inline asm
	shf.r.wrap.b32 %r23652, %r23658, %r23658, %r26135;
	// end inline asm
	// begin inline asm
	shf.r.wrap.b32 %r23656, %r23658, %r23658, %r26139;
	// end inline asm
	shr.u32 	%r27959, %r23658, 3;
	xor.b32  	%r27960, %r27959, %r23652;
	xor.b32  	%r27961, %r27960, %r23656;
	add.s32 	%r27962, %r27958, %r23642;
	add.s32 	%r23682, %r27962, %r27961;
	// begin inline asm
	shf.r.wrap.b32 %r23660, %r23666, %r23666, %r26127;
	// end inline asm
	// begin inline asm
	shf.r.wrap.b32 %r23664, %r23666, %r23666, %r26131;
	// end inline asm
	shr.u32 	%r27963, %r23666, 10;
	xor.b32  	%r27964, %r27963, %r23660;
	xor.b32  	%r27965, %r27964, %r23664;
	add.s32 	%r27966, %r27965, %r23802;
	// begin inline asm
	shf.r.wrap.b32 %r23668, %r23674, %r23674, %r26135;
	// end inline asm
	// begin inline asm
	shf.r.wrap.b32 %r23672, %r23674, %r23674, %r26139;
	// end inline asm
	shr.u32 	%r27967, %r23674, 3;
	xor.b32  	%r27968, %r27967, %r23668;
	xor.b32  	%r27969, %r27968, %r23672;
	add.s32 	%r27970, %r27966, %r23658;
	add.s32 	%r23698, %r27970, %r27969;
	// begin inline asm
	shf.r.wrap.b32 %r23676, %r23682, %r23682, %r26127;
	// end inline asm
	// begin inline asm
	shf.r.wrap.b32 %r23680, %r23682, %r23682, %r26131;
	// end inline asm
	shr.u32 	%r27971, %r23682, 10;
	xor.b32  	%r27972, %r27971, %r23676;
	xor.b32  	%r27973, %r27972, %r23680;
	add.s32 	%r27974, %r27973, %r23818;
	// begin inline asm
	shf.r.wrap.b32 %r23684, %r23690, %r23690, %r26135;
	// end inline asm
	// begin inline asm
	shf.r.wrap.b32 %r23688, %r23690, %r23690, %r26139;
	// end inline asm
	shr.u32 	%r27975, %r23690, 3;
	xor.b32  	%r27976, %r27975, %r23684;
	xor.b32  	%r27977, %r27976, %r23688;
	add.s32 	%r27978, %r27974, %r23674;
	add.s32 	%r23714, %r27978, %r27977;
	// begin inline asm
	shf.r.wrap.b32 %r23692, %r23698, %r23698, %r26127;
	// end inline asm
	// begin inline asm
	shf.r.wrap.b32 %r23696, %r23698, %r23698, %r26131;
	// end inline asm
	shr.u32 	%r27979, %r23698, 10;
	xor.b32  	%r27980, %r27979, %r23692;
	xor.b32  	%r27981, %r27980, %r23696;
	add.s32 	%r27982, %r27981, %r23834;
	// begin inline asm
	shf.r.wrap.b32 %r23700, %r23706, %r23706, %r26135;
	// end inline asm
	// begin inline asm
	shf.r.wrap.b32 %r23704, %r23706, %r23706, %r26139;
	// end inline asm
	shr.u32 	%r27983, %r23706, 3;
	xor.b32  	%r27984, %r27983, %r23700;
	xor.b32  	%r27985, %r27984, %r23704;
	add.s32 	%r27986, %r27982, %r23690;
	add.s32 	%r23730, %r27986, %r27985;
	// begin inline asm
	shf.r.wrap.b32 %r23708, %r23714, %r23714, %r26127;
	// end inline asm
	// begin inline asm
	shf.r.wrap.b32 %r23712, %r23714, %r23714, %r26131;
	// end inline asm
	shr.u32 	%r27987, %r23714, 10;
	xor.b32  	%r27988, %r27987, %r23708;
	xor.b32  	%r27989, %r27988, %r23712;
	add.s32 	%r27990, %r27989, %r23634;
	// begin inline asm
	shf.r.wrap.b32 %r23716, %r23722, %r23722, %r26135;
	// end inline asm
	// begin inline asm
	shf.r.wrap.b32 %r23720, %r23722, %r23722, %r26139;
	// end inline asm
	shr.u32 	%r27991, %r23722, 3;
	xor.b32  	%r27992, %r27991, %r23716;
	xor.b32  	%r27993, %r27992, %r23720;
	add.s32 	%r27994, %r27990, %r23706;
	add.s32 	%r23746, %r27994, %r27993;
	// begin inline asm
	shf.r.wrap.b32 %r23724, %r23730, %r23730, %r26127;
	// end inline asm
	// begin inline asm
	shf.r.wrap.b32 %r23728, %r23730, %r23730, %r26131;
	// end inline asm
	shr.u32 	%r27995, %r23730, 10;
	xor.b32  	%r27996, %r27995, %r23724;
	xor.b32  	%r27997, %r27996, %r23728;
	add.s32 	%r27998, %r27997, %r23650;
	// begin inline asm
	shf.r.wrap.b32 %r23732, %r23738, %r23738, %r26135;
	// end inline asm
	// begin inline asm
	shf.r.wrap.b32 %r23736, %r23738, %r23738, %r26139;
	// end inline asm
	shr.u32 	%r27999, %r23738, 3;
	xor.b32  	%r28000, %r27999, %r23732;
	xor.b32  	%r28001, %r28000, %r23736;
	add.s32 	%r28002, %r27998, %r23722;
	add.s32 	%r23762, %r28002, %r28001;
	// begin inline asm
	shf.r.wrap.b32 %r23740, %r23746, %r23746, %r26127;
	// end inline asm
	// begin inline asm
	shf.r.wrap.b32 %r23744, %r23746, %r23746, %r26131;
	// end inline asm
	shr.u32 	%r28003, %r23746, 10;
	xor.b32  	%r28004, %r28003, %r23740;
	xor.b32  	%r28005, %r28004, %r23744;
	add.s32 	%r28006, %r28005, %r23666;
	// begin inline asm
	shf.r.wrap.b32 %r23748, %r23754, %r23754, %r26135;
	// end inline asm
	// begin inline asm
	shf.r.wrap.b32 %r23752, %r23754, %r23754, %r26139;
	// end inline asm
	shr.u32 	%r28007, %r23754, 3;
	xor.b32  	%r28008, %r28007, %r23748;
	xor.b32  	%r28009, %r28008, %r23752;
	add.s32 	%r28010, %r28006, %r23738;
	add.s32 	%r23778, %r28010, %r28009;
	// begin inline asm
	shf.r.wrap.b32 %r23756, %r23762, %r23762, %r26127;
	// end inline asm
	// begin inline asm
	shf.r.wrap.b32 %r23760, %r23762, %r23762, %r26131;
	// end inline asm
	shr.u32 	%r28011, %r23762, 10;
	xor.b32  	%r28012, %r28011, %r23756;
	xor.b32  	%r28013, %r28012, %r23760;
	add.s32 	%r28014, %r28013, %r23682;
	// begin inline asm
	shf.r.wrap.b32 %r23764, %r23770, %r23770, %r26135;
	// end inline asm
	// begin inline asm
	shf.r.wrap.b32 %r23768, %r23770, %r23770, %r26139;
	// end inline asm
	shr.u32 	%r28015, %r23770, 3;
	xor.b32  	%r28016, %r28015, %r23764;
	xor.b32  	%r28017, %r28016, %r23768;
	add.s32 	%r28018, %r28014, %r23754;
	add.s32 	%r23794, %r28018, %r28017;
	// begin inline asm
	shf.r.wrap.b32 %r23772, %r23778, %r23778, %r26127;
	// end inline asm
	// begin inline asm
	shf.r.wrap.b32 %r23776, %r23778, %r23778, %r26131;
	// end inline asm
	shr.u32 	%r28019, %r23778, 10;
	xor.b32  	%r28020, %r28019, %r23772;
	xor.b32  	%r28021, %r28020, %r23776;
	add.s32 	%r28022, %r28021, %r23698;
	// begin inline asm
	shf.r.wrap.b32 %r23780, %r23786, %r23786, %r26135;
	// end inline asm
	// begin inline asm
	shf.r.wrap.b32 %r23784, %r23786, %r23786, %r26139;
	// end inline asm
	shr.u32 	%r28023, %r23786, 3;
	xor.b32  	%r28024, %r28023, %r23780;
	xor.b32  	%r28025, %r28024, %r23784;
	add.s32 	%r28026, %r28022, %r23770;
	add.s32 	%r23810, %r28026, %r28025;
	// begin inline asm
	shf.r.wrap.b32 %r23788, %r23794, %r23794, %r26127;
	// end inline asm
	// begin inline asm
	shf.r.wrap.b32 %r23792, %r23794, %r23794, %r26131;
	// end inline asm
	shr.u32 	%r28027, %r23794, 10;
	xor.b32  	%r28028, %r28027, %r23788;
	xor.b32  	%r28029, %r28028, %r23792;
	add.s32 	%r28030, %r28029, %r23714;
	// begin inline asm
	shf.r.wrap.b32 %r23796, %r23802, %r23802, %r26135;
	// end inline asm
	// begin inline asm
	shf.r.wrap.b32 %r23800, %r23802, %r23802, %r26139;
	// end inline asm
	shr.u32 	%r28031, %r23802, 3;
	xor.b32  	%r28032, %r28031, %r23796;
	xor.b32  	%r28033, %r28032, %r23800;
	add.s32 	%r28034, %r28030, %r23786;
	add.s32 	%r23826, %r28034, %r28033;
	// begin inline asm
	shf.r.wrap.b32 %r23804, %r23810, %r23810, %r26127;
	// end inline asm
	// begin inline asm
	shf.r.wrap.b32 %r23808, %r23810, %r23810, %r26131;
	// end inline asm
	shr.u32 	%r28035, %r23810, 10;
	xor.b32  	%r28036, %r28035, %r23804;
	xor.b32  	%r28037, %r28036, %r23808;
	add.s32 	%r28038, %r28037, %r23730;
	// begin inline asm
	shf.r.wrap.b32 %r23812, %r23818, %r23818, %r26135;
	// end inline asm
	// begin inline asm
	shf.r.wrap.b32 %r23816, %r23818, %r23818, %r26139;
	// end inline asm
	shr.u32 	%r28039, %r23818, 3;
	xor.b32  	%r28040, %r28039, %r23812;
	xor.b32  	%r28041, %r28040, %r23816;
	add.s32 	%r28042, %r28038, %r23802;
	add.s32 	%r28043, %r28042, %r28041;
	// begin inline asm
	shf.r.wrap.b32 %r23820, %r23826, %r23826, %r26127;
	// end inline asm
	// begin inline asm
	shf.r.wrap.b32 %r23824, %r23826, %r23826, %r26131;
	// end inline asm
	shr.u32 	%r28044, %r23826, 10;
	xor.b32  	%r28045, %r28044, %r23820;
	xor.b32  	%r28046, %r28045, %r23824;
	add.s32 	%r28047, %r28046, %r23746;
	// begin inline asm
	shf.r.wrap.b32 %r23828, %r23834, %r23834, %r26135;
	// end inline asm
	// begin inline asm
	shf.r.wrap.b32 %r23832, %r23834, %r23834, %r26139;
	// end inline asm
	shr.u32 	%r28048, %r23834, 3;
	xor.b32  	%r28049, %r28048, %r23828;
	xor.b32  	%r28050, %r28049, %r23832;
	add.s32 	%r28051, %r28047, %r23818;
	add.s32 	%r28052, %r28051, %r28050;
	mov.b32 	%r27655, 6;
	// begin inline asm
	shf.r.wrap.b32 %r23836, %r23837, %r23837, %r27655;
	// end inline asm
	mov.b32 	%r27659, 11;
	// begin inline asm
	shf.r.wrap.b32 %r23840, %r23837, %r23837, %r27659;
	// end inline asm
	xor.b32  	%r28053, %r23840, %r23836;
	mov.b32 	%r27663, 25;
	// begin inline asm
	shf.r.wrap.b32 %r23844, %r23837, %r23837, %r27663;
	// end inline asm
	xor.b32  	%r28054, %r28053, %r23844;
	and.b32  	%r28055, %r23837, %r27687;
	not.b32 	%r28056, %r23837;
	and.b32  	%r28057, %r27688, %r28056;
	or.b32  	%r28058, %r28055, %r28057;
	ld.shared.u32 	%r28059, [K_shared];
	add.s32 	%r28060, %r28058, %r27689;
	add.s32 	%r28061, %r28060, %r28054;
	add.s32 	%r28062, %r28061, %r28059;
	add.s32 	%r28063, %r28062, %r27696;
	mov.b32 	%r27667, 2;
	// begin inline asm
	shf.r.wrap.b32 %r23848, %r23849, %r23849, %r27667;
	// end inline asm
	mov.b32 	%r27671, 13;
	// begin inline asm
	shf.r.wrap.b32 %r23852, %r23849, %r23849, %r27671;
	// end inline asm
	xor.b32  	%r28064, %r23852, %r23848;
	mov.b32 	%r27675, 22;
	// begin inline asm
	shf.r.wrap.b32 %r23856, %r23849, %r23849, %r27675;
	// end inline asm
	xor.b32  	%r28065, %r28064, %r23856;
	xor.b32  	%r28066, %r27684, %r27685;
	and.b32  	%r28067, %r23849, %r28066;
	and.b32  	%r28068, %r27684, %r27685;
	xor.b32  	%r28069, %r28067, %r28068;
	add.s32 	%r23870, %r28063, %r27686;
	add.s32 	%r28070, %r28063, %r28069;
	add.s32 	%r23882, %r28070, %r28065;
	// begin inline asm
	shf.r.wrap.b32 %r23860, %r23870, %r23870, %r27655;
	// end inline asm
	// begin inline asm
	shf.r.wrap.b32 %r23864, %r23870, %r23870, %r27659;
	// end inline asm
	xor.b32  	%r28071, %r23864, %r23860;
	// begin inline asm
	shf.r.wrap.b32 %r23868, %r23870, %r23870, %r27663;
	// end inline asm
	xor.b32  	%r28072, %r28071, %r23868;
	and.b32  	%r28073, %r23870, %r23837;
	not.b32 	%r28074, %r23870;
	and.b32  	%r28075, %r27687, %r28074;
	or.b32  	%r28076, %r28073, %r28075;
	ld.shared.u32 	%r28077, [K_shared+4];
	add.s32 	%r28078, %r28076, %r27688;
	add.s32 	%r28079, %r28078, %r28072;
	add.s32 	%r28080, %r28079, %r28077;
	add.s32 	%r28081, %r28080, %r23082;
	// begin inline asm
	shf.r.wrap.b32 %r23872, %r23882, %r23882, %r27667;
	// end inline asm
	// begin inline asm
	shf.r.wrap.b32 %r23876, %r23882, %r23882, %r27671;
	// end inline asm
	xor.b32  	%r28082, %r23876, %r23872;
	// begin inline asm
	shf.r.wrap.b32 %r23880, %r23882, %r23882, %r27675;
	// end inline asm
	xor.b32  	%r28083, %r28082, %r23880;
	xor.b32  	%r28084, %r23849, %r27684;
	and.b32  	%r28085, %r23882, %r28084;
	and.b32  	%r28086, %r23849, %r27684;
	xor.b32  	%r28087, %r28085, %r28086;
	add.s32 	%r23894, %r28081, %r27685;
	add.s32 	%r28088, %r28081, %r28087;
	add.s32 	%r23906, %r28088, %r28083;
	// begin inline asm
	shf.r.wrap.b32 %r23884, %r23894, %r23894, %r27655;
	// end inline asm
	// begin inline asm
	shf.r.wrap.b32 %r23888, %r23894, %r23894, %r27659;
	// end inline asm
	xor.b32  	%r28089, %r23888, %r23884;
	// begin inline asm
	shf.r.wrap.b32 %r23892, %r23894, %r23894, %r27663;
	// end inline asm
	xor.b32  	%r28090, %r28089, %r23892;
	and.b32  	%r28091, %r23894, %r23870;
	not.b32 	%r28092, %r23894;
	and.b32  	%r28093, %r23837, %r28092;
	or.b32  	%r28094, %r28091, %r28093;
	ld.shared.u32 	%r28095, [K_shared+8];
	add.s32 	%r28096, %r28094, %r27687;
	add.s32 	%r28097, %r28096, %r28090;
	add.s32 	%r28098, %r28097, %r28095;
	add.s32 	%r28099, %r28098, %r23098;
	// begin inline asm
	shf.r.wrap.b32 %r23896, %r23906, %r23906, %r27667;
	// end inline asm
	// begin inline asm
	shf.r.wrap.b32 %r23900, %r23906, %r23906, %r27671;
	// end inline asm
	xor.b32  	%r28100, %r23900, %r23896;
	// begin inline asm
	shf.r.wrap.b32 %r23904, %r23906, %r23906, %r27675;
	// end inline asm
	xor.b32  	%r28101, %r28100, %r23904;
	xor.b32  	%r28102, %r23882, %r23849;
	and.b32  	%r28103, %r23906, %r28102;
	and.b32  	%r28104, %r23882, %r23849;
	xor.b32  	%r28105, %r28103, %r28104;
	add.s32 	%r23918, %r28099, %r27684;
	add.s32 	%r28106, %r28099, %r28105;
	add.s32 	%r23930, %r28106, %r28101;
	// begin inline asm
	shf.r.wrap.b32 %r23908, %r23918, %r23918, %r27655;
	// end inline asm
	// begin inline asm
	shf.r.wrap.b32 %r23912, %r23918, %r23918, %r27659;
	// end inline asm
	xor.b32  	%r28107, %r23912, %r23908;
	// begin inline asm
	shf.r.wrap.b32 %r23916, %r23918, %r23918, %r27663;
	// end inline asm
	xor.b32  	%r28108, %r28107, %r23916;
	and.b32  	%r28109, %r23918, %r23894;
	not.b32 	%r28110, %r23918;
	and.b32  	%r28111, %r23870, %r28110;
	or.b32  	%r28112, %r28109, %r28111;
	ld.shared.u32 	%r28113, [K_shared+12];
	add.s32 	%r28114, %r28112, %r23837;
	add.s32 	%r28115, %r28114, %r28108;
	add.s32 	%r28116, %r28115, %r28113;
	add.s32 	%r28117, %r28116, %r23114;
	// begin inline asm
	shf.r.wrap.b32 %r23920, %r23930, %r23930, %r27667;
	// end inline asm
	// begin inline asm
	shf.r.wrap.b32 %r23924, %r23930, %r23930, %r27671;
	// end inline asm
	xor.b32  	%r28118, %r23924, %r23920;
	// begin inline asm
	shf.r.wrap.b32 %r23928, %r23930, %r23930, %r27675;
	// end inline asm
	xor.b32  	%r28119, %r28118, %r23928;
	xor.b32  	%r28120, %r23906, %r23882;
	and.b32  	%r28121, %r23930, %r28120;
	and.b32  	%r28122, %r23906, %r23882;
	xor.b32  	%r28123, %r28121, %r28122;
	add.s32 	%r23942, %r28117, %r23849;
	add.s32 	%r28124, %r28117, %r28123;
	add.s32 	%r23954, %r28124, %r28119;
	// begin inline asm
	shf.r.wrap.b32 %r23932, %r23942, %r23942, %r27655;
	// end inline asm
	// begin inline asm
	shf.r.wrap.b32 %r23936, %r23942, %r23942, %r27659;
	// end inline asm
	xor.b32  	%r28125, %r23936, %r23932;
	// begin inline asm
	shf.r.wrap.b32 %r23940, %r23942, %r23942, %r27663;
	// end inline asm
	xor.b32  	%r28126, %r28125, %r23940;
	and.b32  	%r28127, %r23942, %r23918;
	not.b32 	%r28128, %r23942;
	and.b32  	%r28129, %r23894, %r28128;
	or.b32  	%r28130, %r28127, %r28129;
	ld.shared.u32 	%r28131, [K_shared+16];
	add.s32 	%r28132, %r28130, %r23870;
	add.s32 	%r28133, %r28132, %r28126;
	add.s32 	%r28134, %r28133, %r28131;
	xor.b32  	%r28135, %r28134, -2147483648;
	// begin inline asm
	shf.r.wrap.b32 %r23944, %r23954, %r23954, %r27667;
	// end inline asm
	// begin inline asm
	shf.r.wrap.b32 %r23948, %r23954, %r23954, %r27671;
	// end inline asm
	xor.b32  	%r28136, %r23948, %r23944;
	// begin inline asm
	shf.r.wrap.b32 %r23952, %r23954, %r23954, %r27675;
	// end inline asm
	xor.b32  	%r28137, %r28136, %r23952;
	xor.b32  	%r28138, %r23930, %r23906;
	and.b32  	%r28139, %r23954, %r28138;
	and.b32  	%r28140, %r23930, %r23906;
	xor.b32  	%r28141, %r28139, %r28140;
	add.s32 	%r23966, %r28135, %r23882;
	add.s32 	%r28142, %r28135, %r28141;
	add.s32 	%r23978, %r28142, %r28137;
	// begin inline asm
	shf.r.wrap.b32 %r23956, %r23966, %r23966, %r27655;
	// end inline asm
	// begin inline asm
	shf.r.wrap.b32 %r23960, %r23966, %r23966, %r27659;
	// end inline asm
	xor.b32  	%r28143, %r23960, %r23956;
	// begin inline asm
	shf.r.wrap.b32 %r23964, %r23966, %r23966, %r27663;
	// end inline asm
	xor.b32  	%r28144, %r28143, %r23964;
	and.b32  	%r28145, %r23966, %r23942;
	not.b32 	%r28146, %r23966;
	and.b32  	%r28147, %r23918, %r28146;
	or.b32  	%r28148, %r28145, %r28147;
	ld.shared.u32 	%r28149, [K_shared+20];
	add.s32 	%r28150, %r28148, %r23894;
	add.s32 	%r28151, %r28150, %r28144;
	add.s32 	%r28152, %r28151, %r28149;
	// begin inline asm
	shf.r.wrap.b32 %r23968, %r23978, %r23978, %r27667;
	// end inline asm
	// begin inline asm
	shf.r.wrap.b32 %r23972, %r23978, %r23978, %r27671;
	// end inline asm
	xor.b32  	%r28153, %r23972, %r23968;
	// begin inline asm
	shf.r.wrap.b32 %r23976, %r23978, %r23978, %r27675;
	// end inline asm
	xor.b32  	%r28154, %r28153, %r23976;
	xor.b32  	%r28155, %r23954, %r23930;
	and.b32  	%r28156, %r23978, %r28155;
	and.b32  	%r28157, %r23954, %r23930;
	xor.b32  	%r28158, %r28156, %r28157;
	add.s32 	%r23990, %r28152, %r23906;
	add.s32 	%r28159, %r28152, %r28158;
	add.s32 	%r24002, %r28159, %r28154;
	// begin inline asm
	shf.r.wrap.b32 %r23980, %r23990, %r23990, %r27655;
	// end inline asm
	// begin inline asm
	shf.r.wrap.b32 %r23984, %r23990, %r23990, %r27659;
	// end inline asm
	xor.b32  	%r28160, %r23984, %r23980;
	// begin inline asm
	shf.r.wrap.b32 %r23988, %r23990, %r23990, %r27663;
	// end inline asm
	xor.b32  	%r28161, %r28160, %r23988;
	and.b32  	%r28162, %r23990, %r23966;
	not.b32 	%r28163, %r23990;
	and.b32  	%r28164, %r23942, %r28163;
	or.b32  	%r28165, %r28162, %r28164;
	ld.shared.u32 	%r28166, [K_shared+24];
	add.s32 	%r28167, %r28165, %r23918;
	add.s32 	%r28168, %r28167, %r28161;
	add.s32 	%r28169, %r28168, %r28166;
	// begin inline asm
	shf.r.wrap.b32 %r23992, %r24002, %r24002, %r27667;
	// end inline asm
	// begin inline asm
	shf.r.wrap.b32 %r23996, %r24002, %r24002, %r27671;
	// end inline asm
	xor.b32  	%r28170, %r23996, %r23992;
	// begin inline asm
	shf.r.wrap.b32 %r24000, %r24002, %r24002, %r27675;
	// end inline asm
	xor.b32  	%r28171, %r28170, %r24000;
	xor.b32  	%r28172, %r23978, %r23954;
	and.b32  	%r28173, %r24002, %r28172;
	and.b32  	%r28174, %r23978, %r23954;
	xor.b32  	%r28175, %r28173, %r28174;
	add.s32 	%r24014, %r28169, %r23930;
	add.s32 	%r28176, %r28169, %r28175;
	add.s32 	%r24026, %r28176, %r28171;
	// begin inline asm
	shf.r.wrap.b32 %r24004, %r24014, %r24014, %r27655;
	// end inline asm
	// begin inline asm
	shf.r.wrap.b32 %r24008, %r24014, %r24014, %r27659;
	// end inline asm
	xor.b32  	%r28177, %r24008, %r24004;
	// begin inline asm
	shf.r.wrap.b32 %r24012, %r24014, %r24014, %r27663;
	// end inline asm
	xor.b32  	%r28178, %r28177, %r24012;
	and.b32  	%r28179, %r24014, %r23990;
	not.b32 	%r28180, %r24014;
	and.b32  	%r28181, %r23966, %r28180;
	or.b32  	%r28182, %r28179, %r28181;
	ld.shared.u32 	%r28183, [K_shared+28];
	add.s32 	%r28184, %r28182, %r23942;
	add.s32 	%r28185, %r28184, %r28178;
	add.s32 	%r28186, %r28185, %r28183;
	// begin inline asm
	shf.r.wrap.b32 %r24016, %r24026, %r24026, %r27667;
	// end inline asm
	// begin inline asm
	shf.r.wrap.b32 %r24020, %r24026, %r24026, %r27671;
	// end inline asm
	xor.b32  	%r28187, %r24020, %r24016;
	// begin inline asm
	shf.r.wrap.b32 %r24024, %r24026, %r24026, %r27675;
	// end inline asm
	xor.b32  	%r28188, %r28187, %r24024;
	xor.b32  	%r28189, %r24002, %r23978;
	and.b32  	%r28190, %r24026, %r28189;
	and.b32  	%r28191, %r24002, %r23978;
	xor.b32  	%r28192, %r28190, %r28191;
	add.s32 	%r24038, %r28186, %r23954;
	add.s32 	%r28193, %r28186, %r28192;
	add.s32 	%r24050, %r28193, %r28188;
	// begin inline asm
	shf.r.wrap.b32 %r24028, %r24038, %r24038, %r27655;
	// end inline asm
	// begin inline asm
	shf.r.wrap.b32 %r24032, %r24038, %r24038, %r27659;
	// end inline asm
	xor.b32  	%r28194, %r24032, %r24028;
	// begin inline asm
	shf.r.wrap.b32 %r24036, %r24038, %r24038, %r27663;
	// end inline asm
	xor.b32  	%r28195, %r28194, %r24036;
	and.b32  	%r28196, %r24038, %r24014;
	not.b32 	%r28197, %r24038;
	and.b32  	%r28198, %r23990, %r28197;
	or.b32  	%r28199, %r28196, %r28198;
	ld.shared.u32 	%r28200, [K_shared+32];
	add.s32 	%r28201, %r28199, %r23966;
	add.s32 	%r28202, %r28201, %r28195;
	add.s32 	%r28203, %r28202, %r28200;
	// begin inline asm
	shf.r.wrap.b32 %r24040, %r24050, %r24050, %r27667;
	// end inline asm
	// begin inline asm
	shf.r.wrap.b32 %r24044, %r24050, %r24050, %r27671;
	// end inline asm
	xor.b32  	%r28204, %r24044, %r24040;
	// begin inline asm
	shf.r.wrap.b32 %r24048, %r24050, %r24050, %r27675;
	// end inline asm
	xor.b32  	%r28205, %r28204, %r24048;
	xor.b32  	%r28206, %r24026, %r24002;
	and.b32  	%r28207, %r24050, %r28206;
	and.b32  	%r28208, %r24026, %r24002;
	xor.b32  	%r28209, %r28207, %r28208;
	add.s32 	%r24062, %r28203, %r23978;
	add.s32 	%r28210, %r28203, %r28209;
	add.s32 	%r24074, %r28210, %r28205;
	// begin inline asm
	shf.r.wrap.b32 %r24052, %r24062, %r24062, %r27655;
	// end inline asm
	// begin inline asm
	shf.r.wrap.b32 %r24056, %r24062, %r24062, %r27659;
	// end inline asm
	xor.b32  	%r28211, %r24056, %r24052;
	// begin inline asm
	shf.r.wrap.b32 %r24060, %r24062, %r24062, %r27663;
	// end inline asm
	xor.b32  	%r28212, %r28211, %r24060;
	and.b32  	%r28213, %r24062, %r24038;
	not.b32 	%r28214, %r24062;
	and.b32  	%r28215, %r24014, %r28214;
	or.b32  	%r28216, %r28213, %r28215;
	ld.shared.u32 	%r28217, [K_shared+36];
	add.s32 	%r28218, %r28216, %r23990;
	add.s32 	%r28219, %r28218, %r28212;
	add.s32 	%r28220, %r28219, %r28217;
	// begin inline asm
	shf.r.wrap.b32 %r24064, %r24074, %r24074, %r27667;
	// end inline asm
	// begin inline asm
	shf.r.wrap.b32 %r24068, %r24074, %r24074, %r27671;
	// end inline asm
	xor.b32  	%r28221, %r24068, %r24064;
	// begin inline asm
	shf.r.wrap.b32 %r24072, %r24074, %r24074, %r27675;
	// end inline asm
	xor.b32  	%r28222, %r28221, %r24072;
	xor.b32  	%r28223, %r24050, %r24026;
	and.b32  	%r28224, %r24074, %r28223;
	and.b32  	%r28225, %r24050, %r24026;
	xor.b32  	%r28226, %r28224, %r28225;
	add.s32 	%r24086, %r28220, %r24002;
	add.s32 	%r28227, %r28220, %r28226;
	add.s32 	%r24098, %r28227, %r28222;
	// begin inline asm
	shf.r.wrap.b32 %r24076, %r24086, %r24086, %r27655;
	// end inline asm
	// begin inline asm
	shf.r.wrap.b32 %r24080, %r24086, %r24086, %r27659;
	// end inline asm
	xor.b32  	%r28228, %r24080, %r24076;
	// begin inline asm
	shf.r.wrap.b32 %r24084, %r24086, %r24086, %r27663;
	// end inline asm
	xor.b32  	%r28229, %r28228, %r24084;
	and.b32  	%r28230, %r24086, %r24062;
	not.b32 	%r28231, %r24086;
	and.b32  	%r28232, %r24038, %r28231;
	or.b32  	%r28233, %r28230, %r28232;
	ld.shared.u32 	%r28234, [K_shared+40];
	add.s32 	%r28235, %r28233, %r24014;
	add.s32 	%r28236, %r28235, %r28229;
	add.s32 	%r28237, %r28236, %r28234;
	// begin inline asm
	shf.r.wrap.b32 %r24088, %r24098, %r24098, %r27667;
	// end inline asm
	// begin inline asm
	shf.r.wrap.b32 %r24092, %r24098, %r24098, %r27671;
	// end inline asm
	xor.b32  	%r28238, %r24092, %r24088;
	// begin inline asm
	shf.r.wrap.b32 %r24096, %r24098, %r24098, %r27675;
	// end inline asm
	xor.b32  	%r28239, %r28238, %r24096;
	xor.b32  	%r28240, %r24074, %r24050;
	and.b32  	%r28241, %r24098, %r28240;
	and.b32  	%r28242, %r24074, %r24050;
	xor.b32  	%r28243, %r28241, %r28242;
	add.s32 	%r24110, %r28237, %r24026;
	add.s32 	%r28244, %r28237, %r28243;
	add.s32 	%r24122, %r28244, %r28239;
	// begin inline asm
	shf.r.wrap.b32 %r24100, %r24110, %r24110, %r27655;
	// end inline asm
	// begin inline asm
	shf.r.wrap.b32 %r24104, %r24110, %r24110, %r27659;
	// end inline asm
	xor.b32  	%r28245, %r24104, %r24100;
	// begin inline asm
	shf.r.wrap.b32 %r24108, %r24110, %r24110, %r27663;
	// end inline asm
	xor.b32  	%r28246, %r28245, %r24108;
	and.b32  	%r28247, %r24110, %r24086;
	not.b32 	%r28248, %r24110;
	and.b32  	%r28249, %r24062, %r28248;
	or.b32  	%r28250, %r28247, %r28249;
	ld.shared.u32 	%r28251, [K_shared+44];
	add.s32 	%r28252, %r28250, %r24038;
	add.s32 	%r28253, %r28252, %r28246;
	add.s32 	%r28254, %r28253, %r28251;
	// begin inline asm
	shf.r.wrap.b32 %r24112, %r24122, %r24122, %r27667;
	// end inline asm
	// begin inline asm
	shf.r.wrap.b32 %r24116, %r24122, %r24122, %r27671;
	// end inline asm
	xor.b32  	%r28255, %r24116, %r24112;
	// begin inline asm
	shf.r.wrap.b32 %r24120, %r24122, %r24122, %r27675;
	// end inline asm
	xor.b32  	%r28256, %r28255, %r24120;
	xor.b32  	%r28257, %r24098, %r24074;
	and.b32  	%r28258, %r24122, %r28257;
	and.b32  	%r28259, %r24098, %r24074;
	xor.b32  	%r28260, %r28258, %r28259;
	add.s32 	%r24134, %r28254, %r24050;
	add.s32 	%r28261, %r28254, %r28260;
	add.s32 	%r24146, %r28261, %r28256;
	// begin inline asm
	shf.r.wrap.b32 %r24124, %r24134, %r24134, %r27655;
	// end inline asm
	// begin inline asm
	shf.r.wrap.b32 %r24128, %r24134, %r24134, %r27659;
	// end inline asm
	xor.b32  	%r28262, %r24128, %r24124;
	// begin inline asm
	shf.r.wrap.b32 %r24132, %r24134, %r24134, %r27663;
	// end inline asm
	xor.b32  	%r28263, %r28262, %r24132;
	and.b32  	%r28264, %r24134, %r24110;
	not.b32 	%r28265, %r24134;
	and.b32  	%r28266, %r24086, %r28265;
	or.b32  	%r28267, %r28264, %r28266;
	ld.shared.u32 	%r28268, [K_shared+48];
	add.s32 	%r28269, %r28267, %r24062;
	add.s32 	%r28270, %r28269, %r28263;
	add.s32 	%r28271, %r28270, %r28268;
	// begin inline asm
	shf.r.wrap.b32 %r24136, %r24146, %r24146, %r27667;
	// end inline asm
	// begin inline asm
	shf.r.wrap.b32 %r24140, %r24146, %r24146, %r27671;
	// end inline asm
	xor.b32  	%r28272, %r24140, %r24136;
	// begin inline asm
	shf.r.wrap.b32 %r24144, %r24146, %r24146, %r27675;
	// end inline asm
	xor.b32  	%r28273, %r28272, %r24144;
	xor.b32  	%r28274, %r24122, %r24098;
	and.b32  	%r28275, %r24146, %r28274;
	and.b32  	%r28276, %r24122, %r24098;
	xor.b32  	%r28277, %r28275, %r28276;
	add.s32 	%r24158, %r28271, %r24074;
	add.s32 	%r28278, %r28271, %r28277;
	add.s32 	%r24170, %r28278, %r28273;
	// begin inline asm
	shf.r.wrap.b32 %r24148, %r24158, %r24158, %r27655;
	// end inline asm
	// begin inline asm
	shf.r.wrap.b32 %r24152, %r24158, %r24158, %r27659;
	// end inline asm
	xor.b32  	%r28279, %r24152, %r24148;
	// begin inline asm
	shf.r.wrap.b32 %r24156, %r24158, %r24158, %r27663;
	// end inline asm
	xor.b32  	%r28280, %r28279, %r24156;
	and.b32  	%r28281, %r24158, %r24134;
	not.b32 	%r28282, %r24158;
	and.b32  	%r28283, %r24110, %r28282;
	or.b32  	%r28284, %r28281, %r28283;
	ld.shared.u32 	%r28285, [K_shared+52];
	add.s32 	%r28286, %r28284, %r24086;
	add.s32 	%r28287, %r28286, %r28280;
	add.s32 	%r28288, %r28287, %r28285;
	// begin inline asm
	shf.r.wrap.b32 %r24160, %r24170, %r24170, %r27667;
	// end inline asm
	// begin inline asm
	shf.r.wrap.b32 %r24164, %r24170, %r24170, %r27671;
	// end inline asm
	xor.b32  	%r28289, %r24164, %r24160;
	// begin inline asm
	shf.r.wrap.b32 %r24168, %r24170, %r24170, %r27675;
	// end inline asm
	xor.b32  	%r28290, %r28289, %r24168;
	xor.b32  	%r28291, %r24146, %r24122;
	and.b32  	%r28292, %r24170, %r28291;
	and.b32  	%r28293, %r24146, %r24122;
	xor.b32  	%r28294, %r28292, %r28293;
	add.s32 	%r24182, %r28288, %r24098;
	add.s32 	%r28295, %r28288, %r28294;
	add.s32 	%r24194, %r28295, %r28290;
	// begin inline asm
	shf.r.wrap.b32 %r24172, %r24182, %r24182, %r27655;
	// end inline asm
	// begin inline asm
	shf.r.wrap.b32 %r24176, %r24182, %r24182, %r27659;
	// end inline asm
	xor.b32  	%r28296, %r24176, %r24172;
	// begin inline asm
	shf.r.wrap.b32 %r24180, %r24182, %r24182, %r27663;
	// end inline asm
	xor.b32  	%r28297, %r28296, %r24180;
	and.b32  	%r28298, %r24182, %r24158;
	not.b32 	%r28299, %r24182;
	and.b32  	%r28300, %r24134, %r28299;
	or.b32  	%r28301, %r28298, %r28300;
	ld.shared.u32 	%r28302, [K_shared+56];
	add.s32 	%r28303, %r28301, %r24110;
	add.s32 	%r28304, %r28303, %r28297;
	add.s32 	%r28305, %r28304, %r28302;
	// begin inline asm
	shf.r.wrap.b32 %r24184, %r24194, %r24194, %r27667;
	// end inline asm
	// begin inline asm
	shf.r.wrap.b32 %r24188, %r24194, %r24194, %r27671;
	// end inline asm
	xor.b32  	%r28306, %r24188, %r24184;
	// begin inline asm
	shf.r.wrap.b32 %r24192, %r24194, %r24194, %r27675;
	// end inline asm
	xor.b32  	%r28307, %r28306, %r24192;
	xor.b32  	%r28308, %r24170, %r24146;
	and.b32  	%r28309, %r24194, %r28308;
	and.b32  	%r28310, %r24170, %r24146;
	xor.b32  	%r28311, %r28309, %r28310;
	add.s32 	%r24206, %r28305, %r24122;
	add.s32 	%r28312, %r28305, %r28311;
	add.s32 	%r24218, %r28312, %r28307;
	// begin inline asm
	shf.r.wrap.b32 %r24196, %r24206, %r24206, %r27655;
	// end inline asm
	// begin inline asm
	shf.r.wrap.b32 %r24200, %r24206, %r24206, %r27659;
	// end inline asm
	xor.b32  	%r28313, %r24200, %r24196;
	// begin inline asm
	shf.r.wrap.b32 %r24204, %r24206, %r24206, %r27663;
	// end inline asm
	xor.b32  	%r28314, %r28313, %r24204;
	and.b32  	%r28315, %r24206, %r24182;
	not.b32 	%r28316, %r24206;
	and.b32  	%r28317, %r24158, %r28316;
	or.b32  	%r28318, %r28315, %r28317;
	ld.shared.u32 	%r28319, [K_shared+60];
	add.s32 	%r28320, %r28318, %r24134;
	add.s32 	%r28321, %r28320, %r28314;
	add.s32 	%r28322, %r28321, %r28319;
	add.s32 	%r28323, %r28322, 640;
	// begin inline asm
	shf.r.wrap.b32 %r24208, %r24218, %r24218, %r27667;
	// end inline asm
	// begin inline asm
	shf.r.wrap.b32 %r24212, %r24218, %r24218, %r27671;
	// end inline asm
	xor.b32  	%r28324, %r24212, %r24208;
	// begin inline asm
	shf.r.wrap.b32 %r24216, %r24218, %r24218, %r27675;
	// end inline asm
	xor.b32  	%r28325, %r28324, %r24216;
	xor.b32  	%r28326, %r24194, %r24170;
	and.b32  	%r28327, %r24218, %r28326;
	and.b32  	%r28328, %r24194, %r24170;
	xor.b32  	%r28329, %r28327, %r28328;
	add.s32 	%r24230, %r28323, %r24146;
	add.s32 	%r28330, %r28323, %r28329;
	add.s32 	%r24242, %r28330, %r28325;
	// begin inline asm
	shf.r.wrap.b32 %r24220, %r24230, %r24230, %r27655;
	// end inline asm
	// begin inline asm
	shf.r.wrap.b32 %r24224, %r24230, %r24230, %r27659;
	// end inline asm
	xor.b32  	%r28331, %r24224, %r24220;
	// begin inline asm
	shf.r.wrap.b32 %r24228, %r24230, %r24230, %r27663;
	// end inline asm
	xor.b32  	%r28332, %r28331, %r24228;
	and.b32  	%r28333, %r24230, %r24206;
	not.b32 	%r28334, %r24230;
	and.b32  	%r28335, %r24182, %r28334;
	or.b32  	%r28336, %r28333, %r28335;
	ld.shared.u32 	%r28337, [K_shared+64];
	add.s32 	%r28338, %r28336, %r24158;
	add.s32 	%r28339, %r28338, %r28332;
	add.s32 	%r28340, %r28339, %r28337;
	add.s32 	%r28341, %r28340, %r23322;
	// begin inline asm
	shf.r.wrap.b32 %r24232, %r24242, %r24242, %r27667;
	// end inline asm
	// begin inline asm
	shf.r.wrap.b32 %r24236, %r24242, %r24242, %r27671;
	// end inline asm
	xor.b32  	%r28342, %r24236, %r24232;
	// begin inline asm
	shf.r.wrap.b32 %r24240, %r24242, %r24242, %r27675;
	// end inline asm
	xor.b32  	%r28343, %r28342, %r24240;
	xor.b32  	%r28344, %r24218, %r24194;
	and.b32  	%r28345, %r24242, %r28344;
	and.b32  	%r28346, %r24218, %r24194;
	xor.b32  	%r28347, %r28345, %r28346;
	add.s32 	%r24254, %r28341, %r24170;
	add.s32 	%r28348, %r28341, %r28347;
	add.s32 	%r24266, %r28348, %r28343;
	// begin inline asm
	shf.r.wrap.b32 %r24244, %r24254, %r24254, %r27655;
	// end inline asm
	// begin inline asm
	shf.r.wrap.b32 %r24248, %r24254, %r24254, %r27659;
	// end inline asm
	xor.b32  	%r28349, %r24248, %r24244;
	// begin inline asm
	shf.r.wrap.b32 %r24252, %r24254, %r24254, %r27663;
	// end inline asm
	xor.b32  	%r28350, %r28349, %r24252;
	and.b32  	%r28351, %r24254, %r24230;
	not.b32 	%r28352, %r24254;
	and.b32  	%r28353, %r24206, %r28352;
	or.b32  	%r28354, %r28351, %r28353;
	ld.shared.u32 	%r28355, [K_shared+68];
	add.s32 	%r28356, %r28354, %r24182;
	add.s32 	%r28357, %r28356, %r28350;
	add.s32 	%r28358, %r28357, %r28355;
	add.s32 	%r28359, %r28358, %r23338;
	// begin inline asm
	shf.r.wrap.b32 %r24256, %r24266, %r24266, %r27667;
	// end inline asm
	// begin inline asm
	shf.r.wrap.b32 %r24260, %r24266, %r24266, %r27671;
	// end inline asm
	xor.b32  	%r28360, %r24260, %r24256;
	// begin inline asm
	shf.r.wrap.b32 %r24264, %r24266, %r24266, %r27675;
	// end inline asm
	xor.b32  	%r28361, %r28360, %r24264;
	xor.b32  	%r28362, %r24242, %r24218;
	and.b32  	%r28363, %r24266, %r28362;
	and.b32  	%r28364, %r24242, %r24218;
	xor.b32  	%r28365, %r28363, %r28364;
	add.s32 	%r24278, %r28359, %r24194;
	add.s32 	%r28366, %r28359, %r28365;
	add.s32 	%r24290, %r28366, %r28361;
	// begin inline asm
	shf.r.wrap.b32 %r24268, %r24278, %r24278, %r27655;
	// end inline asm
	// begin inline asm
	shf.r.wrap.b32 %r24272, %r24278, %r24278, %r27659;
	// end inline asm
	xor.b32  	%r28367, %r24272, %r24268;
	// begin inline asm
	shf.r.wrap.b32 %r24276, %r24278, %r24278, %r27663;
	// end inline asm
	xor.b32  	%r28368, %r28367, %r24276;
	and.b32  	%r28369, %r24278, %r24254;
	not.b32 	%r28370, %r24278;
	and.b32  	%r28371, %r24230, %r28370;
	or.b32  	%r28372, %r28369, %r28371;
	ld.shared.u32 	%r28373, [K_shared+72];
	add.s32 	%r28374, %r28372, %r24206;
	add.s32 	%r28375, %r28374, %r28368;
	add.s32 	%r28376, %r28375, %r28373;
	add.s32 	%r28377, %r28376, %r23354;
	// begin inline asm
	shf.r.wrap.b32 %r24280, %r24290, %r24290, %r27667;
	// end inline asm
	// begin inline asm
	shf.r.wrap.b32 %r24284, %r24290, %r24290, %r27671;
	// end inline asm
	xor.b32  	%r28378, %r24284, %r24280;
	// begin inline asm
	shf.r.wrap.b32 %r24288, %r24290, %r24290, %r27675;
	// end inline asm
	xor.b32  	%r28379, %r28378, %r24288;
	xor.b32  	%r28380, %r24266, %r24242;
	and.b32  	%r28381, %r24290, %r28380;
	and.b32  	%r28382, %r24266, %r24242;
	xor.b32  	%r28383, %r28381, %r28382;
	add.s32 	%r24302, %r28377, %r24218;
	add.s32 	%r28384, %r28377, %r28383;
	add.s32 	%r24314, %r28384, %r28379;
	// begin inline asm
	shf.r.wrap.b32 %r24292, %r24302, %r24302, %r27655;
	// end inline asm
	// begin inline asm
	shf.r.wrap.b32 %r24296, %r24302, %r24302, %r27659;
	// end inline asm
	xor.b32  	%r28385, %r24296, %r24292;
	// begin inline asm
	shf.r.wrap.b32 %r24300, %r24302, %r24302, %r27663;
	// end inline asm
	xor.b32  	%r28386, %r28385, %r24300;
	and.b32  	%r28387, %r24302, %r24278;
	not.b32 	%r28388, %r24302;
	and.b32  	%r28389, %r24254, %r28388;
	or.b32  	%r28390, %r28387, %r28389;
	ld.shared.u32 	%r28391, [K_shared+76];
	add.s32 	%r28392, %r28390, %r24230;
	add.s32 	%r28393, %r28392, %r28386;
	add.s32 	%r28394, %r28393, %r28391;
	add.s32 	%r28395, %r28394, %r23370;
	// begin inline asm
	shf.r.wrap.b32 %r24304, %r24314, %r24314, %r27667;
	// end inline asm
	// begin inline asm
	shf.r.wrap.b32 %r24308, %r24314, %r24314, %r27671;
	// end inline asm
	xor.b32  	%r28396, %r24308, %r24304;
	// begin inline asm
	shf.r.wrap.b32 %r24312, %r24314, %r24314, %r27675;
	// end inline asm
	xor.b32  	%r28397, %r28396, %r24312;
	xor.b32  	%r28398, %r24290, %r24266;
	and.b32  	%r28399, %r24314, %r28398;
	and.b32  	%r28400, %r24290, %r24266;
	xor.b32  	%r28401, %r28399, %r28400;
	add.s32 	%r24326, %r28395, %r24242;
	add.s32 	%r28402, %r28395, %r28401;
	add.s32 	%r24338, %r28402, %r28397;
	// begin inline asm
	shf.r.wrap.b32 %r24316, %r24326, %r24326, %r27655;
	// end inline asm
	// begin inline asm
	shf.r.wrap.b32 %r24320, %r24326, %r24326, %r27659;
	// end inline asm
	xor.b32  	%r28403, %r24320, %r24316;
	// begin inline asm
	shf.r.wrap.b32 %r24324, %r24326, %r24326, %r27663;
	// end inline asm
	xor.b32  	%r28404, %r28403, %r24324;
	and.b32  	%r28405, %r24326, %r24302;
	not.b32 	%r28406, %r24326;
	and.b32  	%r28407, %r24278, %r28406;
	or.b32  	%r28408, %r28405, %r28407;
	ld.shared.u32 	%r28409, [K_shared+80];
	add.s32 	%r28410, %r28408, %r24254;
	add.s32 	%r28411, %r28410, %r28404;
	add.s32 	%r28412, %r28411, %r28409;
	add.s32 	%r28413, %r28412, %r23165;
	// begin inline asm
	shf.r.wrap.b32 %r24328, %r24338, %r24338, %r27667;
	// end inline asm
	// begin inline asm
	shf.r.wrap.b32 %r24332, %r24338, %r24338, %r27671;
	// end inline asm
	xor.b32  	%r28414, %r24332, %r24328;
	// begin inline asm
	shf.r.wrap.b32 %r24336, %r24338, %r24338, %r27675;
	// end inline asm
	xor.b32  	%r28415, %r28414, %r24336;
	xor.b32  	%r28416, %r24314, %r24290;
	and.b32  	%r28417, %r24338, %r28416;
	and.b32  	%r28418, %r24314, %r24290;
	xor.b32  	%r28419, %r28417, %r28418;
	add.s32 	%r24350, %r28413, %r24266;
	add.s32 	%r28420, %r28413, %r28419;
	add.s32 	%r24362, %r28420, %r28415;
	// begin inline asm
	shf.r.wrap.b32 %r24340, %r24350, %r24350, %r27655;
	// end inline asm
	// begin inline asm
	shf.r.wrap.b32 %r24344, %r24350, %r24350, %r27659;
	// end inline asm
	xor.b32  	%r28421, %r24344, %r24340;
	// begin inline asm
	shf.r.wrap.b32 %r24348, %r24350, %r24350, %r27663;
	// end inline asm
	xor.b32  	%r28422, %r28421, %r24348;
	and.b32  	%r28423, %r24350, %r24326;
	not.b32 	%r28424, %r24350;
	and.b32  	%r28425, %r24302, %r28424;
	or.b32  	%r28426, %r28423, %r28425;
	ld.shared.u32 	%r28427, [K_shared+84];
	add.s32 	%r28428, %r28426, %r24278;
	add.s32 	%r28429, %r28428, %r28422;
	add.s32 	%r28430, %r28429, %r28427;
	add.s32 	%r28431, %r28430, %r23402;
	// begin inline asm
	shf.r.wrap.b32 %r24352, %r24362, %r24362, %r27667;
	// end inline asm
	// begin inline asm
	shf.r.wrap.b32 %r24356, %r24362, %r24362, %r27671;
	// end inline asm
	xor.b32  	%r28432, %r24356, %r24352;
	// begin inline asm
	shf.r.wrap.b32 %r24360, %r24362, %r24362, %r27675;
	// end inline asm
	xor.b32  	%r28433, %r28432, %r24360;
	xor.b32  	%r28434, %r24338, %r24314;
	and.b32  	%r28435, %r24362, %r28434;
	and.b32  	%r28436, %r24338, %r24314;
	xor.b32  	%r28437, %r28435, %r28436;
	add.s32 	%r24374, %r28431, %r24290;
	add.s32 	%r28438, %r28431, %r28437;
	add.s32 	%r24386, %r28438, %r28433;
	// begin inline asm
	shf.r.wrap.b32 %r24364, %r24374, %r24374, %r27655;
	// end inline asm
	// begin inline asm
	shf.r.wrap.b32 %r24368, %r24374, %r24374, %r27659;
	// end inline asm
	xor.b32  	%r28439, %r24368, %r24364;
	// begin inline asm
	shf.r.wrap.b32 %r24372, %r24374, %r24374, %r27663;
	// end inline asm
	xor.b32  	%r28440, %r28439, %r24372;
	and.b32  	%r28441, %r24374, %r24350;
	not.b32 	%r28442, %r24374;
	and.b32  	%r28443, %r24326, %r28442;
	or.b32  	%r28444, %r28441, %r28443;
	ld.shared.u32 	%r28445, [K_shared+88];
	add.s32 	%r28446, %r28444, %r24302;
	add.s32 	%r28447, %r28446, %r28440;
	add.s32 	%r28448, %r28447, %r28445;
	add.s32 	%r28449, %r28448, %r23197;
	// begin inline asm
	shf.r.wrap.b32 %r24376, %r24386, %r24386, %r27667;
	// end inline asm
	// begin inline asm
	shf.r.wrap.b32 %r24380, %r24386, %r24386, %r27671;
	// end inline asm
	xor.b32  	%r28450, %r24380, %r24376;
	// begin inline asm
	shf.r.wrap.b32 %r24384, %r24386, %r24386, %r27675;
	// end inline asm
	xor.b32  	%r28451, %r28450, %r24384;
	xor.b32  	%r28452, %r24362, %r24338;
	and.b32  	%r28453, %r24386, %r28452;
	and.b32  	%r28454, %r24362, %r24338;
	xor.b32  	%r28455, %r28453, %r28454;
	add.s32 	%r24398, %r28449, %r24314;
	add.s32 	%r28456, %r28449, %r28455;
	add.s32 	%r24410, %r28456, %r28451;
	// begin inline asm
	shf.r.wrap.b32 %r24388, %r24398, %r24398, %r27655;
	// end inline asm
	// begin inline asm
	shf.r.wrap.b32 %r24392, %r24398, %r24398, %r27659;
	// end inline asm
	xor.b32  	%r28457, %r24392, %r24388;
	// begin inline asm
	shf.r.wrap.b32 %r24396, %r24398, %r24398, %r27663;
	// end inline asm
	xor.b32  	%r28458, %r28457, %r24396;
	and.b32  	%r28459, %r24398, %r24374;
	not.b32 	%r28460, %r24398;
	and.b32  	%r28461, %r24350, %r28460;
	or.b32  	%r28462, %r28459, %r28461;
	ld.shared.u32 	%r28463, [K_shared+92];
	add.s32 	%r28464, %r28462, %r24326;
	add.s32 	%r28465, %r28464, %r28458;
	add.s32 	%r28466, %r28465, %r28463;
	add.s32 	%r28467, %r28466, %r23434;
	// begin inline asm
	shf.r.wrap.b32 %r24400, %r24410, %r24410, %r27667;
	// end inline asm
	// begin inline asm
	shf.r.wrap.b32 %r24404, %r24410, %r24410, %r27671;
	// end inline asm
	xor.b32  	%r28468, %r24404, %r24400;
	// begin inline asm
	shf.r.wrap.b32 %r24408, %r24410, %r24410, %r27675;
	// end inline asm
	xor.b32  	%r28469, %r28468, %r24408;
	xor.b32  	%r28470, %r24386, %r24362;
	and.b32  	%r28471, %r24410, %r28470;
	and.b32  	%r28472, %r24386, %r24362;
	xor.b32  	%r28473, %r28471, %r28472;
	add.s32 	%r24422, %r28467, %r24338;
	add.s32 	%r28474, %r28467, %r28473;
	add.s32 	%r24434, %r28474, %r28469;
	// begin inline asm
	shf.r.wrap.b32 %r24412, %r24422, %r24422, %r27655;
	// end inline asm
	// begin inline asm
	shf.r.wrap.b32 %r24416, %r24422, %r24422, %r27659;
	// end inline asm
	xor.b32  	%r28475, %r24416, %r24412;
	// begin inline asm
	shf.r.wrap.b32 %r24420, %r24422, %r24422, %r27663;
	// end inline asm
	xor.b32  	%r28476, %r28475, %r24420;
	and.b32  	%r28477, %r24422, %r24398;
	not.b32 	%r28478, %r24422;
	and.b32  	%r28479, %r24374, %r28478;
	or.b32  	%r28480, %r28477, %r28479;
	ld.shared.u32 	%r28481, [K_shared+96];
	add.s32 	%r28482, %r28480, %r24350;
	add.s32 	%r28483, %r28482, %r28476;
	add.s32 	%r28484, %r28483, %r28481;
	add.s32 	%r28485, %r28484, %r23450;
	// begin inline asm
	shf.r.wrap.b32 %r24424, %r24434, %r24434, %r27667;
	// end inline asm
	// begin inline asm
	shf.r.wrap.b32 %r24428, %r24434, %r24434, %r27671;
	// end inline asm
	xor.b32  	%r28486, %r24428, %r24424;
	// begin inline asm
	shf.r.wrap.b32 %r24432, %r24434, %r24434, %r27675;
	// end inline asm
	xor.b32  	%r28487, %r28486, %r24432;
	xor.b32  	%r28488, %r24410, %r24386;
	and.b32  	%r28489, %r24434, %r28488;
	and.b32  	%r28490, %r24410, %r24386;
	xor.b32  	%r28491, %r28489, %r28490;
	add.s32 	%r24446, %r28485, %r24362;
	add.s32 	%r28492, %r28485, %r28491;
	add.s32 	%r24458, %r28492, %r28487;
	// begin inline asm
	shf.r.wrap.b32 %r24436, %r24446, %r24446, %r27655;
	// end inline asm
	// begin inline asm
	shf.r.wrap.b32 %r24440, %r24446, %r24446, %r27659;
	// end inline asm
	xor.b32  	%r28493, %r24440, %r24436;
	// begin inline asm
	shf.r.wrap.b32 %r24444, %r24446, %r24446, %r27663;
	// end inline asm
	xor.b32  	%r28494, %r28493, %r24444;
	and.b32  	%r28495, %r24446, %r24422;
	not.b32 	%r28496, %r24446;
	and.b32  	%r28497, %r24398, %r28496;
	or.b32  	%r28498, %r28495, %r28497;
	ld.shared.u32 	%r28499, [K_shared+100];
	add.s32 	%r28500, %r28498, %r24374;
	add.s32 	%r28501, %r28500, %r28494;
	add.s32 	%r28502, %r28501, %r28499;
	add.s32 	%r28503, %r28502, %r23466;
	// begin inline asm
	shf.r.wrap.b32 %r24448, %r24458, %r24458, %r27667;
	// end inline asm
	// begin inline asm
	shf.r.wrap.b32 %r24452, %r24458, %r24458, %r27671;
	// end inline asm
	xor.b32  	%r28504, %r24452, %r24448;
	// begin inline asm
	shf.r.wrap.b32 %r24456, %r24458, %r24458, %r27675;
	// end inline asm
	xor.b32  	%r28505, %r28504, %r24456;
	xor.b32  	%r28506, %r24434, %r24410;
	and.b32  	%r28507, %r24458, %r28506;
	and.b32  	%r28508, %r24434, %r24410;
	xor.b32  	%r28509, %r28507, %r28508;
	add.s32 	%r24470, %r28503, %r24386;
	add.s32 	%r28510, %r28503, %r28509;
	add.s32 	%r24482, %r28510, %r28505;
	// begin inline asm
	shf.r.wrap.b32 %r24460, %r24470, %r24470, %r27655;
	// end inline asm
	// begin inline asm
	shf.r.wrap.b32 %r24464, %r24470, %r24470, %r27659;
	// end inline asm
	xor.b32  	%r28511, %r24464, %r24460;
	// begin inline asm
	shf.r.wrap.b32 %r24468, %r24470, %r24470, %r27663;
	// end inline asm
	xor.b32  	%r28512, %r28511, %r24468;
	and.b32  	%r28513, %r24470, %r24446;
	not.b32 	%r28514, %r24470;
	and.b32  	%r28515, %r24422, %r28514;
	or.b32  	%r28516, %r28513, %r28515;
	ld.shared.u32 	%r28517, [K_shared+104];
	add.s32 	%r28518, %r28516, %r24398;
	add.s32 	%r28519, %r28518, %r28512;
	add.s32 	%r28520, %r28519, %r28517;
	add.s32 	%r28521, %r28520, %r23482;
	// begin inline asm
	shf.r.wrap.b32 %r24472, %r24482, %r24482, %r27667;
	// end inline asm
	// begin inline asm
	shf.r.wrap.b32 %r24476, %r24482, %r24482, %r27671;
	// end inline asm
	xor.b32  	%r28522, %r24476, %r24472;
	// begin inline asm
	shf.r.wrap.b32 %r24480, %r24482, %r24482, %r27675;
	// end inline asm
	xor.b32  	%r28523, %r28522, %r24480;
	xor.b32  	%r28524, %r24458, %r24434;
	and.b32  	%r28525, %r24482, %r28524;
	and.b32  	%r28526, %r24458, %r24434;
	xor.b32  	%r28527, %r28525, %r28526;
	add.s32 	%r24494, %r28521, %r24410;
	add.s32 	%r28528, %r28521, %r28527;
	add.s32 	%r24506, %r28528, %r28523;
	// begin inline asm
	shf.r.wrap.b32 %r24484, %r24494, %r24494, %r27655;
	// end inline asm
	// begin inline asm
	shf.r.wrap.b32 %r24488, %r24494, %r24494, %r27659;
	// end inline asm
	xor.b32  	%r28529, %r24488, %r24484;
	// begin inline asm
	shf.r.wrap.b32 %r24492, %r24494, %r24494, %r27663;
	// end inline asm
	xor.b32  	%r28530, %r28529, %r24492;
	and.b32  	%r28531, %r24494, %r24470;
	not.b32 	%r28532, %r24494;
	and.b32  	%r28533, %r24446, %r28532;
	or.b32  	%r28534, %r28531, %r28533;
	ld.shared.u32 	%r28535, [K_shared+108];
	add.s32 	%r28536, %r28534, %r24422;
	add.s32 	%r28537, %r28536, %r28530;
	add.s32 	%r28538, %r28537, %r28535;
	add.s32 	%r28539, %r28538, %r23498;
	// begin inline asm
	shf.r.wrap.b32 %r24496, %r24506, %r24506, %r27667;
	// end inline asm
	// begin inline asm
	shf.r.wrap.b32 %r24500, %r24506, %r24506, %r27671;
	// end inline asm
	xor.b32  	%r28540, %r24500, %r24496;
	// begin inline asm
	shf.r.wrap.b32 %r24504, %r24506, %r24506, %r27675;
	// end inline asm
	xor.b32  	%r28541, %r28540, %r24504;
	xor.b32  	%r28542, %r24482, %r24458;
	and.b32  	%r28543, %r24506, %r28542;
	and.b32  	%r28544, %r24482, %r24458;
	xor.b32  	%r28545, %r28543, %r28544;
	add.s32 	%r24518, %r28539, %r24434;
	add.s32 	%r28546, %r28539, %r28545;
	add.s32 	%r24530, %r28546, %r28541;
	// begin inline asm
	shf.r.wrap.b32 %r24508, %r24518, %r24518, %r27655;
	// end inline asm
	// begin inline asm
	shf.r.wrap.b32 %r24512, %r24518, %r24518, %r27659;
	// end inline asm
	xor.b32  	%r28547, %r24512, %r24508;
	// begin inline asm
	shf.r.wrap.b32 %r24516, %r24518, %r24518, %r27663;
	// end inline asm
	xor.b32  	%r28548, %r28547, %r24516;
	and.b32  	%r28549, %r24518, %r24494;
	not.b32 	%r28550, %r24518;
	and.b32  	%r28551, %r24470, %r28550;
	or.b32  	%r28552, %r28549, %r28551;
	ld.shared.u32 	%r28553, [K_shared+112];
	add.s32 	%r28554, %r28552, %r24446;
	add.s32 	%r28555, %r28554, %r28548;
	add.s32 	%r28556, %r28555, %r28553;
	add.s32 	%r28557, %r28556, %r23514;
	// begin inline asm
	shf.r.wrap.b32 %r24520, %r24530, %r24530, %r27667;
	// end inline asm
	// begin inline asm
	shf.r.wrap.b32 %r24524, %r24530, %r24530, %r27671;
	// end inline asm
	xor.b32  	%r28558, %r24524, %r24520;
	// begin inline asm
	shf.r.wrap.b32 %r24528, %r24530, %r24530, %r27675;
	// end inline asm
	xor.b32  	%r28559, %r28558, %r24528;
	xor.b32  	%r28560, %r24506, %r24482;
	and.b32  	%r28561, %r24530, %r28560;
	and.b32  	%r28562, %r24506, %r24482;
	xor.b32  	%r28563, %r28561, %r28562;
	add.s32 	%r24542, %r28557, %r24458;
	add.s32 	%r28564, %r28557, %r28563;
	add.s32 	%r24554, %r28564, %r28559;
	// begin inline asm
	shf.r.wrap.b32 %r24532, %r24542, %r24542, %r27655;
	// end inline asm
	// begin inline asm
	shf.r.wrap.b32 %r24536, %r24542, %r24542, %r27659;
	// end inline asm
	xor.b32  	%r28565, %r24536, %r24532;
	// begin inline asm
	shf.r.wrap.b32 %r24540, %r24542, %r24542, %r27663;
	// end inline asm
	xor.b32  	%r28566, %r28565, %r24540;
	and.b32  	%r28567, %r24542, %r24518;
	not.b32 	%r28568, %r24542;
	and.b32  	%r28569, %r24494, %r28568;
	or.b32  	%r28570, %r28567, %r28569;
	ld.shared.u32 	%r28571, [K_shared+116];
	add.s32 	%r28572, %r28570, %r24470;
	add.s32 	%r28573, %r28572, %r28566;
	add.s32 	%r28574, %r28573, %r28571;
	add.s32 	%r28575, %r28574, %r23530;
	// begin inline asm
	shf.r.wrap.b32 %r24544, %r24554, %r24554, %r27667;
	// end inline asm
	// begin inline asm
	shf.r.wrap.b32 %r24548, %r24554, %r24554, %r27671;
	// end inline asm
	xor.b32  	%r28576, %r24548, %r24544;
	// begin inline asm
	shf.r.wrap.b32 %r24552, %r24554, %r24554, %r27675;
	// end inline asm
	xor.b32  	%r28577, %r28576, %r24552;
	xor.b32  	%r28578, %r24530, %r24506;
	and.b32  	%r28579, %r24554, %r28578;
	and.b32  	%r28580, %r24530, %r24506;
	xor.b32  	%r28581, %r28579, %r28580;
	add.s32 	%r24566, %r28575, %r24482;
	add.s32 	%r28582, %r28575, %r28581;
	add.s32 	%r24578, %r28582, %r28577;
	// begin inline asm
	shf.r.wrap.b32 %r24556, %r24566, %r24566, %r27655;
	// end inline asm
	// begin inline asm
	shf.r.wrap.b32 %r24560, %r24566, %r24566, %r27659;
	// end inline asm
	xor.b32  	%r28583, %r24560, %r24556;
	// begin inline asm
	shf.r.wrap.b32 %r24564, %r24566, %r24566, %r27663;
	// end inline asm
	xor.b32  	%r28584, %r28583, %r24564;
	and.b32  	%r28585, %r24566, %r24542;
	not.b32 	%r28586, %r24566;
	and.b32  	%r28587, %r24518, %r28586;
	or.b32  	%r28588, %r28585, %r28587;
	ld.shared.u32 	%r28589, [K_shared+120];
	add.s32 	%r28590, %r28588, %r24494;
	add.s32 	%r28591, %r28590, %r28584;
	add.s32 	%r28592, %r28591, %r28589;
	add.s32 	%r28593, %r28592, %r23546;
	// begin inline asm
	shf.r.wrap.b32 %r24568, %r24578, %r24578, %r27667;
	// end inline asm
	// begin inline asm
	shf.r.wrap.b32 %r24572, %r24578, %r24578, %r27671;
	// end inline asm
	xor.b32  	%r28594, %r24572, %r24568;
	// begin inline asm
	shf.r.wrap.b32 %r24576, %r24578, %r24578, %r27675;
	// end inline asm
	xor.b32  	%r28595, %r28594, %r24576;
	xor.b32  	%r28596, %r24554, %r24530;
	and.b32  	%r28597, %r24578, %r28596;
	and.b32  	%r28598, %r24554, %r24530;
	xor.b32  	%r28599, %r28597, %r28598;
	add.s32 	%r24590, %r28593, %r24506;
	add.s32 	%r28600, %r28593, %r28599;
	add.s32 	%r24602, %r28600, %r28595;
	// begin inline asm
	shf.r.wrap.b32 %r24580, %r24590, %r24590, %r27655;
	// end inline asm
	// begin inline asm
	shf.r.wrap.b32 %r24584, %r24590, %r24590, %r27659;
	// end inline asm
	xor.b32  	%r28601, %r24584, %r24580;
	// begin inline asm
	shf.r.wrap.b32 %r24588, %r24590, %r24590, %r27663;
	// end inline asm
	xor.b32  	%r28602, %r28601, %r24588;
	and.b32  	%r28603, %r24590, %r24566;
	not.b32 	%r28604, %r24590;
	and.b32  	%r28605, %r24542, %r28604;
	or.b32  	%r28606, %r28603, %r28605;
	ld.shared.u32 	%r28607, [K_shared+124];
	add.s32 	%r28608, %r28606, %r24518;
	add.s32 	%r28609, %r28608, %r28602;
	add.s32 	%r28610, %r28609, %r28607;
	add.s32 	%r28611, %r28610, %r23341;
	// begin inline asm
	shf.r.wrap.b32 %r24592, %r24602, %r24602, %r27667;
	// end inline asm
	// begin inline asm
	shf.r.wrap.b32 %r24596, %r24602, %r24602, %r27671;
	// end inline asm
	xor.b32  	%r28612, %r24596, %r24592;
	// begin inline asm
	shf.r.wrap.b32 %r24600, %r24602, %r24602, %r27675;
	// end inline asm
	xor.b32  	%r28613, %r28612, %r24600;
	xor.b32  	%r28614, %r24578, %r24554;
	and.b32  	%r28615, %r24602, %r28614;
	and.b32  	%r28616, %r24578, %r24554;
	xor.b32  	%r28617, %r28615, %r28616;
	add.s32 	%r24614, %r28611, %r24530;
	add.s32 	%r28618, %r28611, %r28617;
	add.s32 	%r24626, %r28618, %r28613;
	// begin inline asm
	shf.r.wrap.b32 %r24604, %r24614, %r24614, %r27655;
	// end inline asm
	// begin inline asm
	shf.r.wrap.b32 %r24608, %r24614, %r24614, %r27659;
	// end inline asm
	xor.b32  	%r28619, %r24608, %r24604;
	// begin inline asm
	shf.r.wrap.b32 %r24612, %r24614, %r24614, %r27663;
	// end inline asm
	xor.b32  	%r28620, %r28619, %r24612;
	and.b32  	%r28621, %r24614, %r24590;
	not.b32 	%r28622, %r24614;
	and.b32  	%r28623, %r24566, %r28622;
	or.b32  	%r28624, %r28621, %r28623;
	ld.shared.u32 	%r28625, [K_shared+128];
	add.s32 	%r28626, %r28624, %r24542;
	add.s32 	%r28627, %r28626, %r28620;
	add.s32 	%r28628, %r28627, %r28625;
	add.s32 	%r28629, %r28628, %r23578;
	// begin inline asm
	shf.r.wrap.b32 %r24616, %r24626, %r24626, %r27667;
	// end inline asm
	// begin inline asm
	shf.r.wrap.b32 %r24620, %r24626, %r24626, %r27671;
	// end inline asm
	xor.b32  	%r28630, %r24620, %r24616;
	// begin inline asm
	shf.r.wrap.b32 %r24624, %r24626, %r24626, %r27675;
	// end inline asm
	xor.b32  	%r28631, %r28630, %r24624;
	xor.b32  	%r28632, %r24602, %r24578;
	and.b32  	%r28633, %r24626, %r28632;
	and.b32  	%r28634, %r24602, %r24578;
	xor.b32  	%r28635, %r28633, %r28634;
	add.s32 	%r24638, %r28629, %r24554;
	add.s32 	%r28636, %r28629, %r28635;
	add.s32 	%r24650, %r28636, %r28631;
	// begin inline asm
	shf.r.wrap.b32 %r24628, %r24638, %r24638, %r27655;
	// end inline asm
	// begin inline asm
	shf.r.wrap.b32 %r24632, %r24638, %r24638, %r27659;
	// end inline asm
	xor.b32  	%r28637, %r24632, %r24628;
	// begin inline asm
	shf.r.wrap.b32 %r24636, %r24638, %r24638, %r27663;
	// end inline asm
	xor.b32  	%r28638, %r28637, %r24636;
	and.b32  	%r28639, %r24638, %r24614;
	not.b32 	%r28640, %r24638;
	and.b32  	%r28641, %r24590, %r28640;
	or.b32  	%r28642, %r28639, %r28641;
	ld.shared.u32 	%r28643, [K_shared+132];
	add.s32 	%r28644, %r28642, %r24566;
	add.s32 	%r28645, %r28644, %r28638;
	add.s32 	%r28646, %r28645, %r28643;
	add.s32 	%r28647, %r28646, %r23594;
	// begin inline asm
	shf.r.wrap.b32 %r24640, %r24650, %r24650, %r27667;
	// end inline asm
	// begin inline asm
	shf.r.wrap.b32 %r24644, %r24650, %r24650, %r27671;
	// end inline asm
	xor.b32  	%r28648, %r24644, %r24640;
	// begin inline asm
	shf.r.wrap.b32 %r24648, %r24650, %r24650, %r27675;
	// end inline asm
	xor.b32  	%r28649, %r28648, %r24648;
	xor.b32  	%r28650, %r24626, %r24602;
	and.b32  	%r28651, %r24650, %r28650;
	and.b32  	%r28652, %r24626, %r24602;
	xor.b32  	%r28653, %r28651, %r28652;
	add.s32 	%r24662, %r28647, %r24578;
	add.s32 	%r28654, %r28647, %r28653;
	add.s32 	%r24674, %r28654, %r28649;
	// begin inline asm
	shf.r.wrap.b32 %r24652, %r24662, %r24662, %r27655;
	// end inline asm
	// begin inline asm
	shf.r.wrap.b32 %r24656, %r24662, %r24662, %r27659;
	// end inline asm
	xor.b32  	%r28655, %r24656, %r24652;
	// begin inline asm
	shf.r.wrap.b32 %r24660, %r24662, %r24662, %r27663;
	// end inline asm
	xor.b32  	%r28656, %r28655, %r24660;
	and.b32  	%r28657, %r24662, %r24638;
	not.b32 	%r28658, %r24662;
	and.b32  	%r28659, %r24614, %r28658;
	or.b32  	%r28660, %r28657, %r28659;
	ld.shared.u32 	%r28661, [K_shared+136];
	add.s32 	%r28662, %r28660, %r24590;
	add.s32 	%r28663, %r28662, %r28656;
	add.s32 	%r28664, %r28663, %r28661;
	add.s32 	%r28665, %r28664, %r23610;
	// begin inline asm
	shf.r.wrap.b32 %r24664, %r24674, %r24674, %r27667;
	// end inline asm
	// begin inline asm
	shf.r.wrap.b32 %r24668, %r24674, %r24674, %r27671;
	// end inline asm
	xor.b32  	%r28666, %r24668, %r24664;
	// begin inline asm
	shf.r.wrap.b32 %r24672, %r24674, %r24674, %r27675;
	// end inline asm
	xor.b32  	%r28667, %r28666, %r24672;
	xor.b32  	%r28668, %r24650, %r24626;
	and.b32  	%r28669, %r24674, %r28668;
	and.b32  	%r28670, %r24650, %r24626;
	xor.b32  	%r28671, %r28669, %r28670;
	add.s32 	%r24686, %r28665, %r24602;
	add.s32 	%r28672, %r28665, %r28671;
	add.s32 	%r24698, %r28672, %r28667;
	// begin inline asm
	shf.r.wrap.b32 %r24676, %r24686, %r24686, %r27655;
	// end inline asm
	// begin inline asm
	shf.r.wrap.b32 %r24680, %r24686, %r24686, %r27659;
	// end inline asm
	xor.b32  	%r28673, %r24680, %r24676;
	// begin inline asm
	shf.r.wrap.b32 %r24684, %r24686, %r24686, %r27663;
	// end inline asm
	xor.b32  	%r28674, %r28673, %r24684;
	and.b32  	%r28675, %r24686, %r24662;
	not.b32 	%r28676, %r24686;
	and.b32  	%r28677, %r24638, %r28676;
	or.b32  	%r28678, %r28675, %r28677;
	ld.shared.u32 	%r28679, [K_shared+140];
	add.s32 	%r28680, %r28678, %r24614;
	add.s32 	%r28681, %r28680, %r28674;
	add.s32 	%r28682, %r28681, %r28679;
	add.s32 	%r28683, %r28682, %r23626;
	// begin inline asm
	shf.r.wrap.b32 %r24688, %r24698, %r24698, %r27667;
	// end inline asm
	// begin inline asm
	shf.r.wrap.b32 %r24692, %r24698, %r24698, %r27671;
	// end inline asm
	xor.b32  	%r28684, %r24692, %r24688;
	// begin inline asm
	shf.r.wrap.b32 %r24696, %r24698, %r24698, %r27675;
	// end inline asm
	xor.b32  	%r28685, %r28684, %r24696;
	xor.b32  	%r28686, %r24674, %r24650;
	and.b32  	%r28687, %r24698, %r28686;
	and.b32  	%r28688, %r24674, %r24650;
	xor.b32  	%r28689, %r28687, %r28688;
	add.s32 	%r24710, %r28683, %r24626;
	add.s32 	%r28690, %r28683, %r28689;
	add.s32 	%r24722, %r28690, %r28685;
	// begin inline asm
	shf.r.wrap.b32 %r24700, %r24710, %r24710, %r27655;
	// end inline asm
	// begin inline asm
	shf.r.wrap.b32 %r24704, %r24710, %r24710, %r27659;
	// end inline asm
	xor.b32  	%r28691, %r24704, %r24700;
	// begin inline asm
	shf.r.wrap.b32 %r24708, %r24710, %r24710, %r27663;
	// end inline asm
	xor.b32  	%r28692, %r28691, %r24708;
	and.b32  	%r28693, %r24710, %r24686;
	not.b32 	%r28694, %r24710;
	and.b32  	%r28695, %r24662, %r28694;
	or.b32  	%r28696, %r28693, %r28695;
	ld.shared.u32 	%r28697, [K_shared+144];
	add.s32 	%r28698, %r28696, %r24638;
	add.s32 	%r28699, %r28698, %r28692;
	add.s32 	%r28700, %r28699, %r28697;
	add.s32 	%r28701, %r28700, %r23642;
	// begin inline asm
	shf.r.wrap.b32 %r24712, %r24722, %r24722, %r27667;
	// end inline asm
	// begin inline asm
	shf.r.wrap.b32 %r24716, %r24722, %r24722, %r27671;
	// end inline asm
	xor.b32  	%r28702, %r24716, %r24712;
	// begin inline asm
	shf.r.wrap.b32 %r24720, %r24722, %r24722, %r27675;
	// end inline asm
	xor.b32  	%r28703, %r28702, %r24720;
	xor.b32  	%r28704, %r24698, %r24674;
	and.b32  	%r28705, %r24722, %r28704;
	and.b32  	%r28706, %r24698, %r24674;
	xor.b32  	%r28707, %r28705, %r28706;
	add.s32 	%r24734, %r28701, %r24650;
	add.s32 	%r28708, %r28701, %r28707;
	add.s32 	%r24746, %r28708, %r28703;
	// begin inline asm
	shf.r.wrap.b32 %r24724, %r24734, %r24734, %r27655;
	// end inline asm
	// begin inline asm
	shf.r.wrap.b32 %r24728, %r24734, %r24734, %r27659;
	// end inline asm
	xor.b32  	%r28709, %r24728, %r24724;
	// begin inline asm
	shf.r.wrap.b32 %r24732, %r24734, %r24734, %r27663;
	// end inline asm
	xor.b32  	%r28710, %r28709, %r24732;
	and.b32  	%r28711, %r24734, %r24710;
	not.b32 	%r28712, %r24734;
	and.b32  	%r28713, %r24686, %r28712;
	or.b32  	%r28714, %r28711, %r28713;
	ld.shared.u32 	%r28715, [K_shared+148];
	add.s32 	%r28716, %r28714, %r24662;
	add.s32 	%r28717, %r28716, %r28710;
	add.s32 	%r28718, %r28717, %r28715;
	add.s32 	%r28719, %r28718, %r23658;
	// begin inline asm
	shf.r.wrap.b32 %r24736, %r24746, %r24746, %r27667;
	// end inline asm
	// begin inline asm
	shf.r.wrap.b32 %r24740, %r24746, %r24746, %r27671;
	// end inline asm
	xor.b32  	%r28720, %r24740, %r24736;
	// begin inline asm
	shf.r.wrap.b32 %r24744, %r24746, %r24746, %r27675;
	// end inline asm
	xor.b32  	%r28721, %r28720, %r24744;
	xor.b32  	%r28722, %r24722, %r24698;
	and.b32  	%r28723, %r24746, %r28722;
	and.b32  	%r28724, %r24722, %r24698;
	xor.b32  	%r28725, %r28723, %r28724;
	add.s32 	%r24758, %r28719, %r24674;
	add.s32 	%r28726, %r28719, %r28725;
	add.s32 	%r24770, %r28726, %r28721;
	// begin inline asm
	shf.r.wrap.b32 %r24748, %r24758, %r24758, %r27655;
	// end inline asm
	// begin inline asm
	shf.r.wrap.b32 %r24752, %r24758, %r24758, %r27659;
	// end inline asm
	xor.b32  	%r28727, %r24752, %r24748;
	// begin inline asm
	shf.r.wrap.b32 %r24756, %r24758, %r24758, %r27663;
	// end inline asm
	xor.b32  	%r28728, %r28727, %r24756;
	and.b32  	%r28729, %r24758, %r24734;
	not.b32 	%r28730, %r24758;
	and.b32  	%r28731, %r24710, %r28730;
	or.b32  	%r28732, %r28729, %r28731;
	ld.shared.u32 	%r28733, [K_shared+152];
	add.s32 	%r28734, %r28732, %r24686;
	add.s32 	%r28735, %r28734, %r28728;
	add.s32 	%r28736, %r28735, %r28733;
	add.s32 	%r28737, %r28736, %r23674;
	// begin inline asm
	shf.r.wrap.b32 %r24760, %r24770, %r24770, %r27667;
	// end inline asm
	// begin inline asm
	shf.r.wrap.b32 %r24764, %r24770, %r24770, %r27671;
	// end inline asm
	xor.b32  	%r28738, %r24764, %r24760;
	// begin inline asm
	shf.r.wrap.b32 %r24768, %r24770, %r24770, %r27675;
	// end inline asm
	xor.b32  	%r28739, %r28738, %r24768;
	xor.b32  	%r28740, %r24746, %r24722;
	and.b32  	%r28741, %r24770, %r28740;
	and.b32  	%r28742, %r24746, %r24722;
	xor.b32  	%r28743, %r28741, %r28742;
	add.s32 	%r24782, %r28737, %r24698;
	add.s32 	%r28744, %r28737, %r28743;
	add.s32 	%r24794, %r28744, %r28739;
	// begin inline asm
	shf.r.wrap.b32 %r24772, %r24782, %r24782, %r27655;
	// end inline asm
	// begin inline asm
	shf.r.wrap.b32 %r24776, %r24782, %r24782, %r27659;
	// end inline asm
	xor.b32  	%r28745, %r24776, %r24772;
	// begin inline asm
	shf.r.wrap.b32 %r24780, %r24782, %r24782, %r27663;
	// end inline asm
	xor.b32  	%r28746, %r28745, %r24780;
	and.b32  	%r28747, %r24782, %r24758;
	not.b32 	%r28748, %r24782;
	and.b32  	%r28749, %r24734, %r28748;
	or.b32  	%r28750, %r28747, %r28749;
	ld.shared.u32 	%r28751, [K_shared+156];
	add.s32 	%r28752, %r28750, %r24710;
	add.s32 	%r28753, %r28752, %r28746;
	add.s32 	%r28754, %r28753, %r28751;
	add.s32 	%r28755, %r28754, %r23690;
	// begin inline asm
	shf.r.wrap.b32 %r24784, %r24794, %r24794, %r27667;
	// end inline asm
	// begin inline asm
	shf.r.wrap.b32 %r24788, %r24794, %r24794, %r27671;
	// end inline asm
	xor.b32  	%r28756, %r24788, %r24784;
	// begin inline asm
	shf.r.wrap.b32 %r24792, %r24794, %r24794, %r27675;
	// end inline asm
	xor.b32  	%r28757, %r28756, %r24792;
	xor.b32  	%r28758, %r24770, %r24746;
	and.b32  	%r28759, %r24794, %r28758;
	and.b32  	%r28760, %r24770, %r24746;
	xor.b32  	%r28761, %r28759, %r28760;
	add.s32 	%r24806, %r28755, %r24722;
	add.s32 	%r28762, %r28755, %r28761;
	add.s32 	%r24818, %r28762, %r28757;
	// begin inline asm
	shf.r.wrap.b32 %r24796, %r24806, %r24806, %r27655;
	// end inline asm
	// begin inline asm
	shf.r.wrap.b32 %r24800, %r24806, %r24806, %r27659;
	// end inline asm
	xor.b32  	%r28763, %r24800, %r24796;
	// begin inline asm
	shf.r.wrap.b32 %r24804, %r24806, %r24806, %r27663;
	// end inline asm
	xor.b32  	%r28764, %r28763, %r24804;
	and.b32  	%r28765, %r24806, %r24782;
	not.b32 	%r28766, %r24806;
	and.b32  	%r28767, %r24758, %r28766;
	or.b32  	%r28768, %r28765, %r28767;
	ld.shared.u32 	%r28769, [K_shared+160];
	add.s32 	%r28770, %r28768, %r24734;
	add.s32 	%r28771, %r28770, %r28764;
	add.s32 	%r28772, %r28771, %r28769;
	add.s32 	%r28773, %r28772, %r23706;
	// begin inline asm
	shf.r.wrap.b32 %r24808, %r24818, %r24818, %r27667;
	// end inline asm
	// begin inline asm
	shf.r.wrap.b32 %r24812, %r24818, %r24818, %r27671;
	// end inline asm
	xor.b32  	%r28774, %r24812, %r24808;
	// begin inline asm
	shf.r.wrap.b32 %r24816, %r24818, %r24818, %r27675;
	// end inline asm
	xor.b32  	%r28775, %r28774, %r24816;
	xor.b32  	%r28776, %r24794, %r24770;
	and.b32  	%r28777, %r24818, %r28776;
	and.b32  	%r28778, %r24794, %r24770;
	xor.b32  	%r28779, %r28777, %r28778;
	add.s32 	%r24830, %r28773, %r24746;
	add.s32 	%r28780, %r28773, %r28779;
	add.s32 	%r24842, %r28780, %r28775;
	// begin inline asm
	shf.r.wrap.b32 %r24820, %r24830, %r24830, %r27655;
	// end inline asm
	// begin inline asm
	shf.r.wrap.b32 %r24824, %r24830, %r24830, %r27659;
	// end inline asm
	xor.b32  	%r28781, %r24824, %r24820;
	// begin inline asm
	shf.r.wrap.b32 %r24828, %r24830, %r24830, %r27663;
	// end inline asm
	xor.b32  	%r28782, %r28781, %r24828;
	and.b32  	%r28783, %r24830, %r24806;
	not.b32 	%r28784, %r24830;
	and.b32  	%r28785, %r24782, %r28784;
	or.b32  	%r28786, %r28783, %r28785;
	ld.shared.u32 	%r28787, [K_shared+164];
	add.s32 	%r28788, %r28786, %r24758;
	add.s32 	%r28789, %r28788, %r28782;
	add.s32 	%r28790, %r28789, %r28787;
	add.s32 	%r28791, %r28790, %r23722;
	// begin inline asm
	shf.r.wrap.b32 %r24832, %r24842, %r24842, %r27667;
	// end inline asm
	// begin inline asm
	shf.r.wrap.b32 %r24836, %r24842, %r24842, %r27671;
	// end inline asm
	xor.b32  	%r28792, %r24836, %r24832;
	// begin inline asm
	shf.r.wrap.b32 %r24840, %r24842, %r24842, %r27675;
	// end inline asm
	xor.b32  	%r28793, %r28792, %r24840;
	xor.b32  	%r28794, %r24818, %r24794;
	and.b32  	%r28795, %r24842, %r28794;
	and.b32  	%r28796, %r24818, %r24794;
	xor.b32  	%r28797, %r28795, %r28796;
	add.s32 	%r24854, %r28791, %r24770;
	add.s32 	%r28798, %r28791, %r28797;
	add.s32 	%r24866, %r28798, %r28793;
	// begin inline asm
	shf.r.wrap.b32 %r24844, %r24854, %r24854, %r27655;
	// end inline asm
	// begin inline asm
	shf.r.wrap.b32 %r24848, %r24854, %r24854, %r27659;
	// end inline asm
	xor.b32  	%r28799, %r24848, %r24844;
	// begin inline asm
	shf.r.wrap.b32 %r24852, %r24854, %r24854, %r27663;
	// end inline asm
	xor.b32  	%r28800, %r28799, %r24852;
	and.b32  	%r28801, %r24854, %r24830;
	not.b32 	%r28802, %r24854;
	and.b32  	%r28803, %r24806, %r28802;
	or.b32  	%r28804, %r28801, %r28803;
	ld.shared.u32 	%r28805, [K_shared+168];
	add.s32 	%r28806, %r28804, %r24782;
	add.s32 	%r28807, %r28806, %r28800;
	add.s32 	%r28808, %r28807, %r28805;
	add.s32 	%r28809, %r28808, %r23738;
	// begin inline asm
	shf.r.wrap.b32 %r24856, %r24866, %r24866, %r27667;
	// end inline asm
	// begin inline asm
	shf.r.wrap.b32 %r24860, %r24866, %r24866, %r27671;
	// end inline asm
	xor.b32  	%r28810, %r24860, %r24856;
	// begin inline asm
	shf.r.wrap.b32 %r24864, %r24866, %r24866, %r27675;
	// end inline asm
	xor.b32  	%r28811, %r28810, %r24864;
	xor.b32  	%r28812, %r24842, %r24818;
	and.b32  	%r28813, %r24866, %r28812;
	and.b32  	%r28814, %r24842, %r24818;
	xor.b32  	%r28815, %r28813, %r28814;
	add.s32 	%r24878, %r28809, %r24794;
	add.s32 	%r28816, %r28809, %r28815;
	add.s32 	%r24890, %r28816, %r28811;
	// begin inline asm
	shf.r.wrap.b32 %r24868, %r24878, %r24878, %r27655;
	// end inline asm
	// begin inline asm
	shf.r.wrap.b32 %r24872, %r24878, %r24878, %r27659;
	// end inline asm
	xor.b32  	%r28817, %r24872, %r24868;
	// begin inline asm
	shf.r.wrap.b32 %r24876, %r24878, %r24878, %r27663;
	// end inline asm
	xor.b32  	%r28818, %r28817, %r24876;
	and.b32  	%r28819, %r24878, %r24854;
	not.b32 	%r28820, %r24878;
	and.b32  	%r28821, %r24830, %r28820;
	or.b32  	%r28822, %r28819, %r28821;
	ld.shared.u32 	%r28823, [K_shared+172];
	add.s32 	%r28824, %r28822, %r24806;
	add.s32 	%r28825, %r28824, %r28818;
	add.s32 	%r28826, %r28825, %r28823;
	add.s32 	%r28827, %r28826, %r23754;
	// begin inline asm
	shf.r.wrap.b32 %r24880, %r24890, %r24890, %r27667;
	// end inline asm
	// begin inline asm
	shf.r.wrap.b32 %r24884, %r24890, %r24890, %r27671;
	// end inline asm
	xor.b32  	%r28828, %r24884, %r24880;
	// begin inline asm
	shf.r.wrap.b32 %r24888, %r24890, %r24890, %r27675;
	// end inline asm
	xor.b32  	%r28829, %r28828, %r24888;
	xor.b32  	%r28830, %r24866, %r24842;
	and.b32  	%r28831, %r24890, %r28830;
	and.b32  	%r28832, %r24866, %r24842;
	xor.b32  	%r28833, %r28831, %r28832;
	add.s32 	%r24902, %r28827, %r24818;
	add.s32 	%r28834, %r28827, %r28833;
	add.s32 	%r24914, %r28834, %r28829;
	// begin inline asm
	shf.r.wrap.b32 %r24892, %r24902, %r24902, %r27655;
	// end inline asm
	// begin inline asm
	shf.r.wrap.b32 %r24896, %r24902, %r24902, %r27659;
	// end inline asm
	xor.b32  	%r28835, %r24896, %r24892;
	// begin inline asm
	shf.r.wrap.b32 %r24900, %r24902, %r24902, %r27663;
	// end inline asm
	xor.b32  	%r28836, %r28835, %r24900;
	and.b32  	%r28837, %r24902, %r24878;
	not.b32 	%r28838, %r24902;
	and.b32  	%r28839, %r24854, %r28838;
	or.b32  	%r28840, %r28837, %r28839;
	ld.shared.u32 	%r28841, [K_shared+176];
	add.s32 	%r28842, %r28840, %r24830;
	add.s32 	%r28843, %r28842, %r28836;
	add.s32 	%r28844, %r28843, %r28841;
	add.s32 	%r28845, %r28844, %r23770;
	// begin inline asm
	shf.r.wrap.b32 %r24904, %r24914, %r24914, %r27667;
	// end inline asm
	// begin inline asm
	shf.r.wrap.b32 %r24908, %r24914, %r24914, %r27671;
	// end inline asm
	xor.b32  	%r28846, %r24908, %r24904;
	// begin inline asm
	shf.r.wrap.b32 %r24912, %r24914, %r24914, %r27675;
	// end inline asm
	xor.b32  	%r28847, %r28846, %r24912;
	xor.b32  	%r28848, %r24890, %r24866;
	and.b32  	%r28849, %r24914, %r28848;
	and.b32  	%r28850, %r24890, %r24866;
	xor.b32  	%r28851, %r28849, %r28850;
	add.s32 	%r24926, %r28845, %r24842;
	add.s32 	%r28852, %r28845, %r28851;
	add.s32 	%r24938, %r28852, %r28847;
	// begin inline asm
	shf.r.wrap.b32 %r24916, %r24926, %r24926, %r27655;
	// end inline asm
	// begin inline asm
	shf.r.wrap.b32 %r24920, %r24926, %r24926, %r27659;
	// end inline asm
	xor.b32  	%r28853, %r24920, %r24916;
	// begin inline asm
	shf.r.wrap.b32 %r24924, %r24926, %r24926, %r27663;
	// end inline asm
	xor.b32  	%r28854, %r28853, %r24924;
	and.b32  	%r28855, %r24926, %r24902;
	not.b32 	%r28856, %r24926;
	and.b32  	%r28857, %r24878, %r28856;
	or.b32  	%r28858, %r28855, %r28857;
	ld.shared.u32 	%r28859, [K_shared+180];
	add.s32 	%r28860, %r28858, %r24854;
	add.s32 	%r28861, %r28860, %r28854;
	add.s32 	%r28862, %r28861, %r28859;
	add.s32 	%r28863, %r28862, %r23786;
	// begin inline asm
	shf.r.wrap.b32 %r24928, %r24938, %r24938, %r27667;
	// end inline asm
	// begin inline asm
	shf.r.wrap.b32 %r24932, %r24938, %r24938, %r27671;
	// end inline asm
	xor.b32  	%r28864, %r24932, %r24928;
	// begin inline asm
	shf.r.wrap.b32 %r24936, %r24938, %r24938, %r27675;
	// end inline asm
	xor.b32  	%r28865, %r28864, %r24936;
	xor.b32  	%r28866, %r24914, %r24890;
	and.b32  	%r28867, %r24938, %r28866;
	and.b32  	%r28868, %r24914, %r24890;
	xor.b32  	%r28869, %r28867, %r28868;
	add.s32 	%r24950, %r28863, %r24866;
	add.s32 	%r28870, %r28863, %r28869;
	add.s32 	%r24962, %r28870, %r28865;
	// begin inline asm
	shf.r.wrap.b32 %r24940, %r24950, %r24950, %r27655;
	// end inline asm
	// begin inline asm
	shf.r.wrap.b32 %r24944, %r24950, %r24950, %r27659;
	// end inline asm
	xor.b32  	%r28871, %r24944, %r24940;
	// begin inline asm
	shf.r.wrap.b32 %r24948, %r24950, %r24950, %r27663;
	// end inline asm
	xor.b32  	%r28872, %r28871, %r24948;
	and.b32  	%r28873, %r24950, %r24926;
	not.b32 	%r28874, %r24950;
	and.b32  	%r28875, %r24902, %r28874;
	or.b32  	%r28876, %r28873, %r28875;
	ld.shared.u32 	%r28877, [K_shared+184];
	add.s32 	%r28878, %r28876, %r24878;
	add.s32 	%r28879, %r28878, %r28872;
	add.s32 	%r28880, %r28879, %r28877;
	add.s32 	%r28881, %r28880, %r23802;
	// begin inline asm
	shf.r.wrap.b32 %r24952, %r24962, %r24962, %r27667;
	// end inline asm
	// begin inline asm
	shf.r.wrap.b32 %r24956, %r24962, %r24962, %r27671;
	// end inline asm
	xor.b32  	%r28882, %r24956, %r24952;
	// begin inline asm
	shf.r.wrap.b32 %r24960, %r24962, %r24962, %r27675;
	// end inline asm
	xor.b32  	%r28883, %r28882, %r24960;
	xor.b32  	%r28884, %r24938, %r24914;
	and.b32  	%r28885, %r24962, %r28884;
	and.b32  	%r28886, %r24938, %r24914;
	xor.b32  	%r28887, %r28885, %r28886;
	add.s32 	%r24974, %r28881, %r24890;
	add.s32 	%r28888, %r28881, %r28887;
	add.s32 	%r24986, %r28888, %r28883;
	// begin inline asm
	shf.r.wrap.b32 %r24964, %r24974, %r24974, %r27655;
	// end inline asm
	// begin inline asm
	shf.r.wrap.b32 %r24968, %r24974, %r24974, %r27659;
	// end inline asm
	xor.b32  	%r28889, %r24968, %r24964;
	// begin inline asm
	shf.r.wrap.b32 %r24972, %r24974, %r24974, %r27663;
	// end inline asm
	xor.b32  	%r28890, %r28889, %r24972;
	and.b32  	%r28891, %r24974, %r24950;
	not.b32 	%r28892, %r24974;
	and.b32  	%r28893, %r24926, %r28892;
	or.b32  	%r28894, %r28891, %r28893;
	ld.shared.u32 	%r28895, [K_shared+188];
	add.s32 	%r28896, %r28894, %r24902;
	add.s32 	%r28897, %r28896, %r28890;
	add.s32 	%r28898, %r28897, %r28895;
	add.s32 	%r28899, %r28898, %r23818;
	// begin inline asm
	shf.r.wrap.b32 %r24976, %r24986, %r24986, %r27667;
	// end inline asm
	// begin inline asm
	shf.r.wrap.b32 %r24980, %r24986, %r24986, %r27671;
	// end inline asm
	xor.b32  	%r28900, %r24980, %r24976;
	// begin inline asm
	shf.r.wrap.b32 %r24984, %r24986, %r24986, %r27675;
	// end inline asm
	xor.b32  	%r28901, %r28900, %r24984;
	xor.b32  	%r28902, %r24962, %r24938;
	and.b32  	%r28903, %r24986, %r28902;
	and.b32  	%r28904, %r24962, %r24938;
	xor.b32  	%r28905, %r28903, %r28904;
	add.s32 	%r24998, %r28899, %r24914;
	add.s32 	%r28906, %r28899, %r28905;
	add.s32 	%r25010, %r28906, %r28901;
	// begin inline asm
	shf.r.wrap.b32 %r24988, %r24998, %r24998, %r27655;
	// end inline asm
	// begin inline asm
	shf.r.wrap.b32 %r24992, %r24998, %r24998, %r27659;
	// end inline asm
	xor.b32  	%r28907, %r24992, %r24988;
	// begin inline asm
	shf.r.wrap.b32 %r24996, %r24998, %r24998, %r27663;
	// end inline asm
	xor.b32  	%r28908, %r28907, %r24996;
	and.b32  	%r28909, %r24998, %r24974;
	not.b32 	%r28910, %r24998;
	and.b32  	%r28911, %r24950, %r28910;
	or.b32  	%r28912, %r28909, %r28911;
	ld.shared.u32 	%r28913, [K_shared+192];
	add.s32 	%r28914, %r28912, %r24926;
	add.s32 	%r28915, %r28914, %r28908;
	add.s32 	%r28916, %r28915, %r28913;
	add.s32 	%r28917, %r28916, %r23834;
	// begin inline asm
	shf.r.wrap.b32 %r25000, %r25010, %r25010, %r27667;
	// end inline asm
	// begin inline asm
	shf.r.wrap.b32 %r25004, %r25010, %r25010, %r27671;
	// end inline asm
	xor.b32  	%r28918, %r25004, %r25000;
	// begin inline asm
	shf.r.wrap.b32 %r25008, %r25010, %r25010, %r27675;
	// end inline asm
	xor.b32  	%r28919, %r28918, %r25008;
	xor.b32  	%r28920, %r24986, %r24962;
	and.b32  	%r28921, %r25010, %r28920;
	and.b32  	%r28922, %r24986, %r24962;
	xor.b32  	%r28923, %r28921, %r28922;
	add.s32 	%r25022, %r28917, %r24938;
	add.s32 	%r28924, %r28917, %r28923;
	add.s32 	%r25034, %r28924, %r28919;
	// begin inline asm
	shf.r.wrap.b32 %r25012, %r25022, %r25022, %r27655;
	// end inline asm
	// begin inline asm
	shf.r.wrap.b32 %r25016, %r25022, %r25022, %r27659;
	// end inline asm
	xor.b32  	%r28925, %r25016, %r25012;
	// begin inline asm
	shf.r.wrap.b32 %r25020, %r25022, %r25022, %r27663;
	// end inline asm
	xor.b32  	%r28926, %r28925, %r25020;
	and.b32  	%r28927, %r25022, %r24998;
	not.b32 	%r28928, %r25022;
	and.b32  	%r28929, %r24974, %r28928;
	or.b32  	%r28930, %r28927, %r28929;
	ld.shared.u32 	%r28931, [K_shared+196];
	add.s32 	%r28932, %r28930, %r24950;
	add.s32 	%r28933, %r28932, %r28926;
	add.s32 	%r28934, %r28933, %r28931;
	add.s32 	%r28935, %r28934, %r23634;
	// begin inline asm
	shf.r.wrap.b32 %r25024, %r25034, %r25034, %r27667;
	// end inline asm
	// begin inline asm
	shf.r.wrap.b32 %r25028, %r25034, %r25034, %r27671;
	// end inline asm
	xor.b32  	%r28936, %r25028, %r25024;
	// begin inline asm
	shf.r.wrap.b32 %r25032, %r25034, %r25034, %r27675;
	// end inline asm
	xor.b32  	%r28937, %r28936, %r25032;
	xor.b32  	%r28938, %r25010, %r24986;
	and.b32  	%r28939, %r25034, %r28938;
	and.b32  	%r28940, %r25010, %r24986;
	xor.b32  	%r28941, %r28939, %r28940;
	add.s32 	%r25046, %r28935, %r24962;
	add.s32 	%r28942, %r28935, %r28941;
	add.s32 	%r25058, %r28942, %r28937;
	// begin inline asm
	shf.r.wrap.b32 %r25036, %r25046, %r25046, %r27655;
	// end inline asm
	// begin inline asm
	shf.r.wrap.b32 %r25040, %r25046, %r25046, %r27659;
	// end inline asm
	xor.b32  	%r28943, %r25040, %r25036;
	// begin inline asm
	shf.r.wrap.b32 %r25044, %r25046, %r25046, %r27663;
	// end inline asm
	xor.b32  	%r28944, %r28943, %r25044;
	and.b32  	%r28945, %r25046, %r25022;
	not.b32 	%r28946, %r25046;
	and.b32  	%r28947, %r24998, %r28946;
	or.b32  	%r28948, %r28945, %r28947;
	ld.shared.u32 	%r28949, [K_shared+200];
	add.s32 	%r28950, %r28948, %r24974;
	add.s32 	%r28951, %r28950, %r28944;
	add.s32 	%r28952, %r28951, %r28949;
	add.s32 	%r28953, %r28952, %r23650;
	// begin inline asm
	shf.r.wrap.b32 %r25048, %r25058, %r25058, %r27667;
	// end inline asm
	// begin inline asm
	shf.r.wrap.b32 %r25052, %r25058, %r25058, %r27671;
	// end inline asm
	xor.b32  	%r28954, %r25052, %r25048;
	// begin inline asm
	shf.r.wrap.b32 %r25056, %r25058, %r25058, %r27675;
	// end inline asm
	xor.b32  	%r28955, %r28954, %r25056;
	xor.b32  	%r28956, %r25034, %r25010;
	and.b32  	%r28957, %r25058, %r28956;
	and.b32  	%r28958, %r25034, %r25010;
	xor.b32  	%r28959, %r28957, %r28958;
	add.s32 	%r25070, %r28953, %r24986;
	add.s32 	%r28960, %r28953, %r28959;
	add.s32 	%r25082, %r28960, %r28955;
	// begin inline asm
	shf.r.wrap.b32 %r25060, %r25070, %r25070, %r27655;
	// end inline asm
	// begin inline asm
	shf.r.wrap.b32 %r25064, %r25070, %r25070, %r27659;
	// end inline asm
	xor.b32  	%r28961, %r25064, %r25060;
	// begin inline asm
	shf.r.wrap.b32 %r25068, %r25070, %r25070, %r27663;
	// end inline asm
	xor.b32  	%r28962, %r28961, %r25068;
	and.b32  	%r28963, %r25070, %r25046;
	not.b32 	%r28964, %r25070;
	and.b32  	%r28965, %r25022, %r28964;
	or.b32  	%r28966, %r28963, %r28965;
	ld.shared.u32 	%r28967, [K_shared+204];
	add.s32 	%r28968, %r28966, %r24998;
	add.s32 	%r28969, %r28968, %r28962;
	add.s32 	%r28970, %r28969, %r28967;
	add.s32 	%r28971, %r28970, %r23666;
	// begin inline asm
	shf.r.wrap.b32 %r25072, %r25082, %r25082, %r27667;
	// end inline asm
	// begin inline asm
	shf.r.wrap.b32 %r25076, %r25082, %r25082, %r27671;
	// end inline asm
	xor.b32  	%r28972, %r25076, %r25072;
	// begin inline asm
	shf.r.wrap.b32 %r25080, %r25082, %r25082, %r27675;
	// end inline asm
	xor.b32  	%r28973, %r28972, %r25080;
	xor.b32  	%r28974, %r25058, %r25034;
	and.b32  	%r28975, %r25082, %r28974;
	and.b32  	%r28976, %r25058, %r25034;
	xor.b32  	%r28977, %r28975, %r28976;
	add.s32 	%r25094, %r28971, %r25010;
	add.s32 	%r28978, %r28971, %r28977;
	add.s32 	%r25106, %r28978, %r28973;
	// begin inline asm
	shf.r.wrap.b32 %r25084, %r25094, %r25094, %r27655;
	// end inline asm
	// begin inline asm
	shf.r.wrap.b32 %r25088, %r25094, %r25094, %r27659;
	// end inline asm
	xor.b32  	%r28979, %r25088, %r25084;
	// begin inline asm
	shf.r.wrap.b32 %r25092, %r25094, %r25094, %r27663;
	// end inline asm
	xor.b32  	%r28980, %r28979, %r25092;
	and.b32  	%r28981, %r25094, %r25070;
	not.b32 	%r28982, %r25094;
	and.b32  	%r28983, %r25046, %r28982;
	or.b32  	%r28984, %r28981, %r28983;
	ld.shared.u32 	%r28985, [K_shared+208];
	add.s32 	%r28986, %r28984, %r25022;
	add.s32 	%r28987, %r28986, %r28980;
	add.s32 	%r28988, %r28987, %r28985;
	add.s32 	%r28989, %r28988, %r23682;
	// begin inline asm
	shf.r.wrap.b32 %r25096, %r25106, %r25106, %r27667;
	// end inline asm
	// begin inline asm
	shf.r.wrap.b32 %r25100, %r25106, %r25106, %r27671;
	// end inline asm
	xor.b32  	%r28990, %r25100, %r25096;
	// begin inline asm
	shf.r.wrap.b32 %r25104, %r25106, %r25106, %r27675;
	// end inline asm
	xor.b32  	%r28991, %r28990, %r25104;
	xor.b32  	%r28992, %r25082, %r25058;
	and.b32  	%r28993, %r25106, %r28992;
	and.b32  	%r28994, %r25082, %r25058;
	xor.b32  	%r28995, %r28993, %r28994;
	add.s32 	%r25118, %r28989, %r25034;
	add.s32 	%r28996, %r28989, %r28995;
	add.s32 	%r25130, %r28996, %r28991;
	// begin inline asm
	shf.r.wrap.b32 %r25108, %r25118, %r25118, %r27655;
	// end inline asm
	// begin inline asm
	shf.r.wrap.b32 %r25112, %r25118, %r25118, %r27659;
	// end inline asm
	xor.b32  	%r28997, %r25112, %r25108;
	// begin inline asm
	shf.r.wrap.b32 %r25116, %r25118, %r25118, %r27663;
	// end inline asm
	xor.b32  	%r28998, %r28997, %r25116;
	and.b32  	%r28999, %r25118, %r25094;
	not.b32 	%r29000, %r25118;
	and.b32  	%r29001, %r25070, %r29000;
	or.b32  	%r29002, %r28999, %r29001;
	ld.shared.u32 	%r29003, [K_shared+212];
	add.s32 	%r29004, %r29002, %r25046;
	add.s32 	%r29005, %r29004, %r28998;
	add.s32 	%r29006, %r29005, %r29003;
	add.s32 	%r29007, %r29006, %r23698;
	// begin inline asm
	shf.r.wrap.b32 %r25120, %r25130, %r25130, %r27667;
	// end inline asm
	// begin inline asm
	shf.r.wrap.b32 %r25124, %r25130, %r25130, %r27671;
	// end inline asm
	xor.b32  	%r29008, %r25124, %r25120;
	// begin inline asm
	shf.r.wrap.b32 %r25128, %r25130, %r25130, %r27675;
	// end inline asm
	xor.b32  	%r29009, %r29008, %r25128;
	xor.b32  	%r29010, %r25106, %r25082;
	and.b32  	%r29011, %r25130, %r29010;
	and.b32  	%r29012, %r25106, %r25082;
	xor.b32  	%r29013, %r29011, %r29012;
	add.s32 	%r25142, %r29007, %r25058;
	add.s32 	%r29014, %r29007, %r29013;
	add.s32 	%r25154, %r29014, %r29009;
	// begin inline asm
	shf.r.wrap.b32 %r25132, %r25142, %r25142, %r27655;
	// end inline asm
	// begin inline asm
	shf.r.wrap.b32 %r25136, %r25142, %r25142, %r27659;
	// end inline asm
	xor.b32  	%r29015, %r25136, %r25132;
	// begin inline asm
	shf.r.wrap.b32 %r25140, %r25142, %r25142, %r27663;
	// end inline asm
	xor.b32  	%r29016, %r29015, %r25140;
	and.b32  	%r29017, %r25142, %r25118;
	not.b32 	%r29018, %r25142;
	and.b32  	%r29019, %r25094, %r29018;
	or.b32  	%r29020, %r29017, %r29019;
	ld.shared.u32 	%r29021, [K_shared+216];
	add.s32 	%r29022, %r29020, %r25070;
	add.s32 	%r29023, %r29022, %r29016;
	add.s32 	%r29024, %r29023, %r29021;
	add.s32 	%r29025, %r29024, %r23714;
	// begin inline asm
	shf.r.wrap.b32 %r25144, %r25154, %r25154, %r27667;
	// end inline asm
	// begin inline asm
	shf.r.wrap.b32 %r25148, %r25154, %r25154, %r27671;
	// end inline asm
	xor.b32  	%r29026, %r25148, %r25144;
	// begin inline asm
	shf.r.wrap.b32 %r25152, %r25154, %r25154, %r27675;
	// end inline asm
	xor.b32  	%r29027, %r29026, %r25152;
	xor.b32  	%r29028, %r25130, %r25106;
	and.b32  	%r29029, %r25154, %r29028;
	and.b32  	%r29030, %r25130, %r25106;
	xor.b32  	%r29031, %r29029, %r29030;
	add.s32 	%r25166, %r29025, %r25082;
	add.s32 	%r29032, %r29025, %r29031;
	add.s32 	%r25178, %r29032, %r29027;
	// begin inline asm
	shf.r.wrap.b32 %r25156, %r25166, %r25166, %r27655;
	// end inline asm
	// begin inline asm
	shf.r.wrap.b32 %r25160, %r25166, %r25166, %r27659;
	// end inline asm
	xor.b32  	%r29033, %r25160, %r25156;
	// begin inline asm
	shf.r.wrap.b32 %r25164, %r25166, %r25166, %r27663;
	// end inline asm
	xor.b32  	%r29034, %r29033, %r25164;
	and.b32  	%r29035, %r25166, %r25142;
	not.b32 	%r29036, %r25166;
	and.b32  	%r29037, %r25118, %r29036;
	or.b32  	%r29038, %r29035, %r29037;
	ld.shared.u32 	%r29039, [K_shared+220];
	add.s32 	%r29040, %r29038, %r25094;
	add.s32 	%r29041, %r29040, %r29034;
	add.s32 	%r29042, %r29041, %r29039;
	add.s32 	%r29043, %r29042, %r23730;
	// begin inline asm
	shf.r.wrap.b32 %r25168, %r25178, %r25178, %r27667;
	// end inline asm
	// begin inline asm
	shf.r.wrap.b32 %r25172, %r25178, %r25178, %r27671;
	// end inline asm
	xor.b32  	%r29044, %r25172, %r25168;
	// begin inline asm
	shf.r.wrap.b32 %r25176, %r25178, %r25178, %r27675;
	// end inline asm
	xor.b32  	%r29045, %r29044, %r25176;
	xor.b32  	%r29046, %r25154, %r25130;
	and.b32  	%r29047, %r25178, %r29046;
	and.b32  	%r29048, %r25154, %r25130;
	xor.b32  	%r29049, %r29047, %r29048;
	add.s32 	%r25190, %r29043, %r25106;
	add.s32 	%r29050, %r29043, %r29049;
	add.s32 	%r25202, %r29050, %r29045;
	// begin inline asm
	shf.r.wrap.b32 %r25180, %r25190, %r25190, %r27655;
	// end inline asm
	// begin inline asm
	shf.r.wrap.b32 %r25184, %r25190, %r25190, %r27659;
	// end inline asm
	xor.b32  	%r29051, %r25184, %r25180;
	// begin inline asm
	shf.r.wrap.b32 %r25188, %r25190, %r25190, %r27663;
	// end inline asm
	xor.b32  	%r29052, %r29051, %r25188;
	and.b32  	%r29053, %r25190, %r25166;
	not.b32 	%r29054, %r25190;
	and.b32  	%r29055, %r25142, %r29054;
	or.b32  	%r29056, %r29053, %r29055;
	ld.shared.u32 	%r29057, [K_shared+224];
	add.s32 	%r29058, %r29056, %r25118;
	add.s32 	%r29059, %r29058, %r29052;
	add.s32 	%r29060, %r29059, %r29057;
	add.s32 	%r29061, %r29060, %r23746;
	// begin inline asm
	shf.r.wrap.b32 %r25192, %r25202, %r25202, %r27667;
	// end inline asm
	// begin inline asm
	shf.r.wrap.b32 %r25196, %r25202, %r25202, %r27671;
	// end inline asm
	xor.b32  	%r29062, %r25196, %r25192;
	// begin inline asm
	shf.r.wrap.b32 %r25200, %r25202, %r25202, %r27675;
	// end inline asm
	xor.b32  	%r29063, %r29062, %r25200;
	xor.b32  	%r29064, %r25178, %r25154;
	and.b32  	%r29065, %r25202, %r29064;
	and.b32  	%r29066, %r25178, %r25154;
	xor.b32  	%r29067, %r29065, %r29066;
	add.s32 	%r25214, %r29061, %r25130;
	add.s32 	%r29068, %r29061, %r29067;
	add.s32 	%r25226, %r29068, %r29063;
	// begin inline asm
	shf.r.wrap.b32 %r25204, %r25214, %r25214, %r27655;
	// end inline asm
	// begin inline asm
	shf.r.wrap.b32 %r25208, %r25214, %r25214, %r27659;
	// end inline asm
	xor.b32  	%r29069, %r25208, %r25204;
	// begin inline asm
	shf.r.wrap.b32 %r25212, %r25214, %r25214, %r27663;
	// end inline asm
	xor.b32  	%r29070, %r29069, %r25212;
	and.b32  	%r29071, %r25214, %r25190;
	not.b32 	%r29072, %r25214;
	and.b32  	%r29073, %r25166, %r29072;
	or.b32  	%r29074, %r29071, %r29073;
	ld.shared.u32 	%r29075, [K_shared+228];
	add.s32 	%r29076, %r29074, %r25142;
	add.s32 	%r29077, %r29076, %r29070;
	add.s32 	%r29078, %r29077, %r29075;
	add.s32 	%r29079, %r29078, %r23762;
	// begin inline asm
	shf.r.wrap.b32 %r25216, %r25226, %r25226, %r27667;
	// end inline asm
	// begin inline asm
	shf.r.wrap.b32 %r25220, %r25226, %r25226, %r27671;
	// end inline asm
	xor.b32  	%r29080, %r25220, %r25216;
	// begin inline asm
	shf.r.wrap.b32 %r25224, %r25226, %r25226, %r27675;
	// end inline asm
	xor.b32  	%r29081, %r29080, %r25224;
	xor.b32  	%r29082, %r25202, %r25178;
	and.b32  	%r29083, %r25226, %r29082;
	and.b32  	%r29084, %r25202, %r25178;
	xor.b32  	%r29085, %r29083, %r29084;
	add.s32 	%r25238, %r29079, %r25154;
	add.s32 	%r29086, %r29079, %r29085;
	add.s32 	%r25250, %r29086, %r29081;
	// begin inline asm
	shf.r.wrap.b32 %r25228, %r25238, %r25238, %r27655;
	// end inline asm
	// begin inline asm
	shf.r.wrap.b32 %r25232, %r25238, %r25238, %r27659;
	// end inline asm
	xor.b32  	%r29087, %r25232, %r25228;
	// begin inline asm
	shf.r.wrap.b32 %r25236, %r25238, %r25238, %r27663;
	// end inline asm
	xor.b32  	%r29088, %r29087, %r25236;
	and.b32  	%r29089, %r25238, %r25214;
	not.b32 	%r29090, %r25238;
	and.b32  	%r29091, %r25190, %r29090;
	or.b32  	%r29092, %r29089, %r29091;
	ld.shared.u32 	%r29093, [K_shared+232];
	add.s32 	%r29094, %r29092, %r25166;
	add.s32 	%r29095, %r29094, %r29088;
	add.s32 	%r29096, %r29095, %r29093;
	add.s32 	%r29097, %r29096, %r23778;
	// begin inline asm
	shf.r.wrap.b32 %r25240, %r25250, %r25250, %r27667;
	// end inline asm
	// begin inline asm
	shf.r.wrap.b32 %r25244, %r25250, %r25250, %r27671;
	// end inline asm
	xor.b32  	%r29098, %r25244, %r25240;
	// begin inline asm
	shf.r.wrap.b32 %r25248, %r25250, %r25250, %r27675;
	// end inline asm
	xor.b32  	%r29099, %r29098, %r25248;
	xor.b32  	%r29100, %r25226, %r25202;
	and.b32  	%r29101, %r25250, %r29100;
	and.b32  	%r29102, %r25226, %r25202;
	xor.b32  	%r29103, %r29101, %r29102;
	add.s32 	%r25262, %r29097, %r25178;
	add.s32 	%r29104, %r29097, %r29103;
	add.s32 	%r25274, %r29104, %r29099;
	// begin inline asm
	shf.r.wrap.b32 %r25252, %r25262, %r25262, %r27655;
	// end inline asm
	// begin inline asm
	shf.r.wrap.b32 %r25256, %r25262, %r25262, %r27659;
	// end inline asm
	xor.b32  	%r29105, %r25256, %r25252;
	// begin inline asm
	shf.r.wrap.b32 %r25260, %r25262, %r25262, %r27663;
	// end inline asm
	xor.b32  	%r29106, %r29105, %r25260;
	and.b32  	%r29107, %r25262, %r25238;
	not.b32 	%r29108, %r25262;
	and.b32  	%r29109, %r25214, %r29108;
	or.b32  	%r29110, %r29107, %r29109;
	ld.shared.u32 	%r29111, [K_shared+236];
	add.s32 	%r29112, %r29110, %r25190;
	add.s32 	%r29113, %r29112, %r29106;
	add.s32 	%r29114, %r29113, %r29111;
	add.s32 	%r29115, %r29114, %r23794;
	// begin inline asm
	shf.r.wrap.b32 %r25264, %r25274, %r25274, %r27667;
	// end inline asm
	// begin inline asm
	shf.r.wrap.b32 %r25268, %r25274, %r25274, %r27671;
	// end inline asm
	xor.b32  	%r29116, %r25268, %r25264;
	// begin inline asm
	shf.r.wrap.b32 %r25272, %r25274, %r25274, %r27675;
	// end inline asm
	xor.b32  	%r29117, %r29116, %r25272;
	xor.b32  	%r29118, %r25250, %r25226;
	and.b32  	%r29119, %r25274, %r29118;
	and.b32  	%r29120, %r25250, %r25226;
	xor.b32  	%r29121, %r29119, %r29120;
	add.s32 	%r25286, %r29115, %r25202;
	add.s32 	%r29122, %r29115, %r29121;
	add.s32 	%r25298, %r29122, %r29117;
	// begin inline asm
	shf.r.wrap.b32 %r25276, %r25286, %r25286, %r27655;
	// end inline asm
	// begin inline asm
	shf.r.wrap.b32 %r25280, %r25286, %r25286, %r27659;
	// end inline asm
	xor.b32  	%r29123, %r25280, %r25276;
	// begin inline asm
	shf.r.wrap.b32 %r25284, %r25286, %r25286, %r27663;
	// end inline asm
	xor.b32  	%r29124, %r29123, %r25284;
	and.b32  	%r29125, %r25286, %r25262;
	not.b32 	%r29126, %r25286;
	and.b32  	%r29127, %r25238, %r29126;
	or.b32  	%r29128, %r29125, %r29127;
	ld.shared.u32 	%r29129, [K_shared+240];
	add.s32 	%r29130, %r29128, %r25214;
	add.s32 	%r29131, %r29130, %r29124;
	add.s32 	%r29132, %r29131, %r29129;
	add.s32 	%r29133, %r29132, %r23810;
	// begin inline asm
	shf.r.wrap.b32 %r25288, %r25298, %r25298, %r27667;
	// end inline asm
	// begin inline asm
	shf.r.wrap.b32 %r25292, %r25298, %r25298, %r27671;
	// end inline asm
	xor.b32  	%r29134, %r25292, %r25288;
	// begin inline asm
	shf.r.wrap.b32 %r25296, %r25298, %r25298, %r27675;
	// end inline asm
	xor.b32  	%r29135, %r29134, %r25296;
	xor.b32  	%r29136, %r25274, %r25250;
	and.b32  	%r29137, %r25298, %r29136;
	and.b32  	%r29138, %r25274, %r25250;
	xor.b32  	%r29139, %r29137, %r29138;
	add.s32 	%r25310, %r29133, %r25226;
	add.s32 	%r29140, %r29133, %r29139;
	add.s32 	%r25322, %r29140, %r29135;
	// begin inline asm
	shf.r.wrap.b32 %r25300, %r25310, %r25310, %r27655;
	// end inline asm
	// begin inline asm
	shf.r.wrap.b32 %r25304, %r25310, %r25310, %r27659;
	// end inline asm
	xor.b32  	%r29141, %r25304, %r25300;
	// begin inline asm
	shf.r.wrap.b32 %r25308, %r25310, %r25310, %r27663;
	// end inline asm
	xor.b32  	%r29142, %r29141, %r25308;
	and.b32  	%r29143, %r25310, %r25286;
	not.b32 	%r29144, %r25310;
	and.b32  	%r29145, %r25262, %r29144;
	or.b32  	%r29146, %r29143, %r29145;
	ld.shared.u32 	%r29147, [K_shared+244];
	add.s32 	%r29148, %r29146, %r25238;
	add.s32 	%r29149, %r29148, %r29142;
	add.s32 	%r29150, %r29149, %r29147;
	add.s32 	%r29151, %r29150, %r23826;
	// begin inline asm
	shf.r.wrap.b32 %r25312, %r25322, %r25322, %r27667;
	// end inline asm
	// begin inline asm
	shf.r.wrap.b32 %r25316, %r25322, %r25322, %r27671;
	// end inline asm
	xor.b32  	%r29152, %r25316, %r25312;
	// begin inline asm
	shf.r.wrap.b32 %r25320, %r25322, %r25322, %r27675;
	// end inline asm
	xor.b32  	%r29153, %r29152, %r25320;
	xor.b32  	%r29154, %r25298, %r25274;
	and.b32  	%r29155, %r25322, %r29154;
	and.b32  	%r29156, %r25298, %r25274;
	xor.b32  	%r29157, %r29155, %r29156;
	add.s32 	%r25334, %r29151, %r25250;
	add.s32 	%r29158, %r29151, %r29157;
	add.s32 	%r25346, %r29158, %r29153;
	// begin inline asm
	shf.r.wrap.b32 %r25324, %r25334, %r25334, %r27655;
	// end inline asm
	// begin inline asm
	shf.r.wrap.b32 %r25328, %r25334, %r25334, %r27659;
	// end inline asm
	xor.b32  	%r29159, %r25328, %r25324;
	// begin inline asm
	shf.r.wrap.b32 %r25332, %r25334, %r25334, %r27663;
	// end inline asm
	xor.b32  	%r29160, %r29159, %r25332;
	and.b32  	%r29161, %r25334, %r25310;
	not.b32 	%r29162, %r25334;
	and.b32  	%r29163, %r25286, %r29162;
	or.b32  	%r29164, %r29161, %r29163;
	ld.shared.u32 	%r29165, [K_shared+248];
	add.s32 	%r29166, %r29164, %r25262;
	add.s32 	%r29167, %r29166, %r29160;
	add.s32 	%r29168, %r29167, %r29165;
	add.s32 	%r29169, %r29168, %r28043;
	// begin inline asm
	shf.r.wrap.b32 %r25336, %r25346, %r25346, %r27667;
	// end inline asm
	// begin inline asm
	shf.r.wrap.b32 %r25340, %r25346, %r25346, %r27671;
	// end inline asm
	xor.b32  	%r29170, %r25340, %r25336;
	// begin inline asm
	shf.r.wrap.b32 %r25344, %r25346, %r25346, %r27675;
	// end inline asm
	xor.b32  	%r29171, %r29170, %r25344;
	xor.b32  	%r29172, %r25322, %r25298;
	and.b32  	%r29173, %r25346, %r29172;
	and.b32  	%r29174, %r25322, %r25298;
	xor.b32  	%r29175, %r29173, %r29174;
	add.s32 	%r25358, %r29169, %r25274;
	add.s32 	%r29176, %r29169, %r29175;
	add.s32 	%r25370, %r29176, %r29171;
	// begin inline asm
	shf.r.wrap.b32 %r25348, %r25358, %r25358, %r27655;
	// end inline asm
	// begin inline asm
	shf.r.wrap.b32 %r25352, %r25358, %r25358, %r27659;
	// end inline asm
	xor.b32  	%r29177, %r25352, %r25348;
	// begin inline asm
	shf.r.wrap.b32 %r25356, %r25358, %r25358, %r27663;
	// end inline asm
	xor.b32  	%r29178, %r29177, %r25356;
	and.b32  	%r29179, %r25358, %r25334;
	not.b32 	%r29180, %r25358;
	and.b32  	%r29181, %r25310, %r29180;
	or.b32  	%r29182, %r29179, %r29181;
	ld.shared.u32 	%r29183, [K_shared+252];
	add.s32 	%r29184, %r29182, %r25286;
	add.s32 	%r29185, %r29184, %r29178;
	add.s32 	%r29186, %r29185, %r29183;
	add.s32 	%r29187, %r29186, %r28052;
	// begin inline asm
	shf.r.wrap.b32 %r25360, %r25370, %r25370, %r27667;
	// end inline asm
	// begin inline asm
	shf.r.wrap.b32 %r25364, %r25370, %r25370, %r27671;
	// end inline asm
	xor.b32  	%r29188, %r25364, %r25360;
	// begin inline asm
	shf.r.wrap.b32 %r25368, %r25370, %r25370, %r27675;
	// end inline asm
	xor.b32  	%r29189, %r29188, %r25368;
	xor.b32  	%r29190, %r25346, %r25322;
	and.b32  	%r29191, %r25370, %r29190;
	and.b32  	%r29192, %r25346, %r25322;
	xor.b32  	%r29193, %r29191, %r29192;
	add.s32 	%r29194, %r29187, %r25298;
	add.s32 	%r29195, %r29187, %r29193;
	add.s32 	%r29196, %r29195, %r29189;
	add.s32 	%r29197, %r23849, %r29196;
	add.s32 	%r25386, %r27684, %r25370;
	add.s32 	%r25402, %r27685, %r25346;
	add.s32 	%r25418, %r27686, %r25322;
	add.s32 	%r25434, %r23837, %r29194;
	add.s32 	%r25450, %r27687, %r25358;
	add.s32 	%r25466, %r27688, %r25334;
	add.s32 	%r25482, %r27689, %r25310;
	// begin inline asm
	shf.r.wrap.b32 %r25372, %r25594, %r25594, %r26127;
	// end inline asm
	// begin inline asm
	shf.r.wrap.b32 %r25376, %r25594, %r25594, %r26131;
	// end inline asm
	xor.b32  	%r29198, %r25372, %r25376;
	// begin inline asm
	shf.r.wrap.b32 %r25380, %r25386, %r25386, %r26135;
	// end inline asm
	// begin inline asm
	shf.r.wrap.b32 %r25384, %r25386, %r25386, %r26139;
	// end inline asm
	shr.u32 	%r29199, %r25386, 3;
	xor.b32  	%r29200, %r29199, %r25380;
	xor.b32  	%r29201, %r29200, %r25384;
	add.s32 	%r29202, %r29198, %r29197;
	add.s32 	%r25626, %r29202, %r29201;
	mov.b32 	%r25610, 256;
	// begin inline asm
	shf.r.wrap.b32 %r25388, %r25610, %r25610, %r26127;
	// end inline asm
	// begin inline asm
	shf.r.wrap.b32 %r25392, %r25610, %r25610, %r26131;
	// end inline asm
	xor.b32  	%r29203, %r25388, %r25392;
	// begin inline asm
	shf.r.wrap.b32 %r25396, %r25402, %r25402, %r26135;
	// end inline asm
	// begin inline asm
	shf.r.wrap.b32 %r25400, %r25402, %r25402, %r26139;
	// end inline asm
	shr.u32 	%r29204, %r25402, 3;
	xor.b32  	%r29205, %r29204, %r25396;
	xor.b32  	%r29206, %r29205, %r25400;
	add.s32 	%r29207, %r29203, %r25386;
	add.s32 	%r25642, %r29207, %r29206;
	// begin inline asm
	shf.r.wrap.b32 %r25404, %r25626, %r25626, %r26127;
	// end inline asm
	// begin inline asm
	shf.r.wrap.b32 %r25408, %r25626, %r25626, %r26131;
	// end inline asm
	shr.u32 	%r29208, %r25626, 10;
	xor.b32  	%r29209, %r29208, %r25404;
	xor.b32  	%r29210, %r29209, %r25408;
	// begin inline asm
	shf.r.wrap.b32 %r25412, %r25418, %r25418, %r26135;
	// end inline asm
	// begin inline asm
	shf.r.wrap.b32 %r25416, %r25418, %r25418, %r26139;
	// end inline asm
	shr.u32 	%r29211, %r25418, 3;
	xor.b32  	%r29212, %r29211, %r25412;
	xor.b32  	%r29213, %r29212, %r25416;
	add.s32 	%r29214, %r29210, %r25402;
	add.s32 	%r25658, %r29214, %r29213;
	// begin inline asm
	shf.r.wrap.b32 %r25420, %r25642, %r25642, %r26127;
	// end inline asm
	// begin inline asm
	shf.r.wrap.b32 %r25424, %r25642, %r25642, %r26131;
	// end inline asm
	shr.u32 	%r29215, %r25642, 10;
	xor.b32  	%r29216, %r29215, %r25420;
	xor.b32  	%r29217, %r29216, %r25424;
	// begin inline asm
	shf.r.wrap.b32 %r25428, %r25434, %r25434, %r26135;
	// end inline asm
	// begin inline asm
	shf.r.wrap.b32 %r25432, %r25434, %r25434, %r26139;
	// end inline asm
	shr.u32 	%r29218, %r25434, 3;
	xor.b32  	%r29219, %r29218, %r25428;
	xor.b32  	%r29220, %r29219, %r25432;
	add.s32 	%r29221, %r29217, %r25418;
	add.s32 	%r25674, %r29221, %r29220;
	// begin inline asm
	shf.r.wrap.b32 %r25436, %r25658, %r25658, %r26127;
	// end inline asm
	// begin inline asm
	shf.r.wrap.b32 %r25440, %r25658, %r25658, %r26131;
	// end inline asm
	shr.u32 	%r29222, %r25658, 10;
	xor.b32  	%r29223, %r29222, %r25436;
	xor.b32  	%r29224, %r29223, %r25440;
	// begin inline asm
	shf.r.wrap.b32 %r25444, %r25450, %r25450, %r26135;
	// end inline asm
	// begin inline asm
	shf.r.wrap.b32 %r25448, %r25450, %r25450, %r26139;
	// end inline asm
	shr.u32 	%r29225, %r25450, 3;
	xor.b32  	%r29226, %r29225, %r25444;
	xor.b32  	%r29227, %r29226, %r25448;
	add.s32 	%r29228, %r29224, %r25434;
	add.s32 	%r25690, %r29228, %r29227;
	// begin inline asm
	shf.r.wrap.b32 %r25452, %r25674, %r25674, %r26127;
	// end inline asm
	// begin inline asm
	shf.r.wrap.b32 %r25456, %r25674, %r25674, %r26131;
	// end inline asm
	shr.u32 	%r29229, %r25674, 10;
	xor.b32  	%r29230, %r29229, %r25452;
	xor.b32  	%r29231, %r29230, %r25456;
	// begin inline asm
	shf.r.wrap.b32 %r25460, %r25466, %r25466, %r26135;
	// end inline asm
	// begin inline asm
	shf.r.wrap.b32 %r25464, %r25466, %r25466, %r26139;
	// end inline asm
	shr.u32 	%r29232, %r25466, 3;
	xor.b32  	%r29233, %r29232, %r25460;
	xor.b32  	%r29234, %r29233, %r25464;
	add.s32 	%r29235, %r29231, %r25450;
	add.s32 	%r25706, %r29235, %r29234;
	// begin inline asm
	shf.r.wrap.b32 %r25468, %r25690, %r25690, %r26127;
	// end inline asm
	// begin inline asm
	shf.r.wrap.b32 %r25472, %r25690, %r25690, %r26131;
	// end inline asm
	shr.u32 	%r29236, %r25690, 10;
	xor.b32  	%r29237, %r29236, %r25468;
	xor.b32  	%r29238, %r29237, %r25472;
	add.s32 	%r29239, %r29238, %r25466;
	// begin inline asm
	shf.r.wrap.b32 %r25476, %r25482, %r25482, %r26135;
	// end inline asm
	// begin inline asm
	shf.r.wrap.b32 %r25480, %r25482, %r25482, %r26139;
	// end inline asm
	shr.u32 	%r29240, %r25482, 3;
	xor.b32  	%r29241, %r29240, %r25476;
	xor.b32  	%r29242, %r29241, %r25480;
	add.s32 	%r29243, %r29239, %r29242;
	add.s32 	%r25501, %r29243, 256;
	// begin inline asm
	shf.r.wrap.b32 %r25484, %r25706, %r25706, %r26127;
	// end inline asm
	// begin inline asm
	shf.r.wrap.b32 %r25488, %r25706, %r25706, %r26131;
	// end inline asm
	shr.u32 	%r29244, %r25706, 10;
	xor.b32  	%r29245, %r29244, %r25484;
	xor.b32  	%r29246, %r29245, %r25488;
	add.s32 	%r29247, %r29246, %r25626;
	// begin inline asm
	shf.r.wrap.b32 %r25492, %r25498, %r25498, %r26135;
	// end inline asm
	// begin inline asm
	shf.r.wrap.b32 %r25496, %r25498, %r25498, %r26139;
	// end inline asm
	xor.b32  	%r29248, %r25492, %r25496;
	xor.b32  	%r29249, %r29248, 268435456;
	add.s32 	%r29250, %r29247, %r25482;
	add.s32 	%r25738, %r29250, %r29249;
	// begin inline asm
	shf.r.wrap.b32 %r25500, %r25501, %r25501, %r26127;
	// end inline asm
	// begin inline asm
	shf.r.wrap.b32 %r25504, %r25501, %r25501, %r26131;
	// end inline asm
	shr.u32 	%r29251, %r25501, 10;
	xor.b32  	%r29252, %r29251, %r25500;
	xor.b32  	%r29253, %r29252, %r25504;
	add.s32 	%r29254, %r29253, %r25642;
	// begin inline asm
	shf.r.wrap.b32 %r25508, %r25594, %r25594, %r26135;
	// end inline asm
	// begin inline asm
	shf.r.wrap.b32 %r25512, %r25594, %r25594, %r26139;
	// end inline asm
	xor.b32  	%r29255, %r25508, %r25512;
	add.s32 	%r29256, %r29255, %r29254;
	add.s32 	%r25533, %r29256, -2147483648;
	// begin inline asm
	shf.r.wrap.b32 %r25516, %r25738, %r25738, %r26127;
	// end inline asm
	// begin inline asm
	shf.r.wrap.b32 %r25520, %r25738, %r25738, %r26131;
	// end inline asm
	shr.u32 	%r29257, %r25738, 10;
	xor.b32  	%r29258, %r29257, %r25516;
	xor.b32  	%r29259, %r29258, %r25520;
	add.s32 	%r29260, %r29259, %r25658;
	// begin inline asm
	shf.r.wrap.b32 %r25524, %r25594, %r25594, %r26135;
	// end inline asm
	// begin inline asm
	shf.r.wrap.b32 %r25528, %r25594, %r25594, %r26139;
	// end inline asm
	xor.b32  	%r29261, %r25524, %r25528;
	add.s32 	%r25770, %r29260, %r29261;
	// begin inline asm
	shf.r.wrap.b32 %r25532, %r25533, %r25533, %r26127;
	// end inline asm
	// begin inline asm
	shf.r.wrap.b32 %r25536, %r25533, %r25533, %r26131;
	// end inline asm
	shr.u32 	%r29262, %r25533, 10;
	xor.b32  	%r29263, %r29262, %r25532;
	xor.b32  	%r29264, %r29263, %r25536;
	add.s32 	%r29265, %r29264, %r25674;
	// begin inline asm
	shf.r.wrap.b32 %r25540, %r25594, %r25594, %r26135;
	// end inline asm
	// begin inline asm
	shf.r.wrap.b32 %r25544, %r25594, %r25594, %r26139;
	// end inline asm
	xor.b32  	%r29266, %r25540, %r25544;
	add.s32 	%r25786, %r29265, %r29266;
	// begin inline asm
	shf.r.wrap.b32 %r25548, %r25770, %r25770, %r26127;
	// end inline asm
	// begin inline asm
	shf.r.wrap.b32 %r25552, %r25770, %r25770, %r26131;
	// end inline asm
	shr.u32 	%r29267, %r25770, 10;
	xor.b32  	%r29268, %r29267, %r25548;
	xor.b32  	%r29269, %r29268, %r25552;
	add.s32 	%r29270, %r29269, %r25690;
	// begin inline asm
	shf.r.wrap.b32 %r25556, %r25594, %r25594, %r26135;
	// end inline asm
	// begin inline asm
	shf.r.wrap.b32 %r25560, %r25594, %r25594, %r26139;
	// end inline asm
	xor.b32  	%r29271, %r25556, %r25560;
	add.s32 	%r25802, %r29270, %r29271;
	// begin inline asm
	shf.r.wrap.b32 %r25564, %r25786, %r25786, %r26127;
	// end inline asm
	// begin inline asm
	shf.r.wrap.b32 %r25568, %r25786, %r25786, %r26131;
	// end inline asm
	shr.u32 	%r29272, %r25786, 10;
	xor.b32  	%r29273, %r29272, %r25564;
	xor.b32  	%r29274, %r29273, %r25568;
	add.s32 	%r29275, %r29274, %r25706;
	// begin inline asm
	shf.r.wrap.b32 %r25572, %r25594, %r25594, %r26135;
	// end inline asm
	// begin inline asm
	shf.r.wrap.b32 %r25576, %r25594, %r25594, %r26139;
	// end inline asm
	xor.b32  	%r29276, %r25572, %r25576;
	add.s32 	%r25818, %r29275, %r29276;
	// begin inline asm
	shf.r.wrap.b32 %r25580, %r25802, %r25802, %r26127;
	// end inline asm
	// begin inline asm
	shf.r.wrap.b32 %r25584, %r25802, %r25802, %r26131;
	// end inline asm
	shr.u32 	%r29277, %r25802, 10;
	xor.b32  	%r29278, %r29277, %r25580;
	xor.b32  	%r29279, %r29278, %r25584;
	add.s32 	%r29280, %r29279, %r25501;
	// begin inline asm
	shf.r.wrap.b32 %r25588, %r25594, %r25594, %r26135;
	// end inline asm
	// begin inline asm
	shf.r.wrap.b32 %r25592, %r25594, %r25594, %r26139;
	// end inline asm
	xor.b32  	%r29281, %r25588, %r25592;
	add.s32 	%r25834, %r29280, %r29281;
	// begin inline asm
	shf.r.wrap.b32 %r25596, %r25818, %r25818, %r26127;
	// end inline asm
	// begin inline asm
	shf.r.wrap.b32 %r25600, %r25818, %r25818, %r26131;
	// end inline asm
	shr.u32 	%r29282, %r25818, 10;
	xor.b32  	%r29283, %r29282, %r25596;
	xor.b32  	%r29284, %r29283, %r25600;
	add.s32 	%r29285, %r29284, %r25738;
	// begin inline asm
	shf.r.wrap.b32 %r25604, %r25610, %r25610, %r26135;
	// end inline asm
	// begin inline asm
	shf.r.wrap.b32 %r25608, %r25610, %r25610, %r26139;
	// end inline asm
	xor.b32  	%r29286, %r25604, %r25608;
	xor.b32  	%r29287, %r29286, 32;
	add.s32 	%r25850, %r29285, %r29287;
	// begin inline asm
	shf.r.wrap.b32 %r25612, %r25834, %r25834, %r26127;
	// end inline asm
	// begin inline asm
	shf.r.wrap.b32 %r25616, %r25834, %r25834, %r26131;
	// end inline asm
	shr.u32 	%r29288, %r25834, 10;
	xor.b32  	%r29289, %r29288, %r25612;
	xor.b32  	%r29290, %r29289, %r25616;
	add.s32 	%r29291, %r29290, %r25533;
	// begin inline asm
	shf.r.wrap.b32 %r25620, %r25626, %r25626, %r26135;
	// end inline asm
	// begin inline asm
	shf.r.wrap.b32 %r25624, %r25626, %r25626, %r26139;
	// end inline asm
	shr.u32 	%r29292, %r25626, 3;
	xor.b32  	%r29293, %r29292, %r25620;
	xor.b32  	%r29294, %r29293, %r25624;
	add.s32 	%r29295, %r29291, %r29294;
	add.s32 	%r25645, %r29295, 256;
	// begin inline asm
	shf.r.wrap.b32 %r25628, %r25850, %r25850, %r26127;
	// end inline asm
	// begin inline asm
	shf.r.wrap.b32 %r25632, %r25850, %r25850, %r26131;
	// end inline asm
	shr.u32 	%r29296, %r25850, 10;
	xor.b32  	%r29297, %r29296, %r25628;
	xor.b32  	%r29298, %r29297, %r25632;
	add.s32 	%r29299, %r29298, %r25770;
	// begin inline asm
	shf.r.wrap.b32 %r25636, %r25642, %r25642, %r26135;
	// end inline asm
	// begin inline asm
	shf.r.wrap.b32 %r25640, %r25642, %r25642, %r26139;
	// end inline asm
	shr.u32 	%r29300, %r25642, 3;
	xor.b32  	%r29301, %r29300, %r25636;
	xor.b32  	%r29302, %r29301, %r25640;
	add.s32 	%r29303, %r29299, %r25626;
	add.s32 	%r25882, %r29303, %r29302;
	// begin inline asm
	shf.r.wrap.b32 %r25644, %r25645, %r25645, %r26127;
	// end inline asm
	// begin inline asm
	shf.r.wrap.b32 %r25648, %r25645, %r25645, %r26131;
	// end inline asm
	shr.u32 	%r29304, %r25645, 10;
	xor.b32  	%r29305, %r29304, %r25644;
	xor.b32  	%r29306, %r29305, %r25648;
	add.s32 	%r29307, %r29306, %r25786;
	// begin inline asm
	shf.r.wrap.b32 %r25652, %r25658, %r25658, %r26135;
	// end inline asm
	// begin inline asm
	shf.r.wrap.b32 %r25656, %r25658, %r25658, %r26139;
	// end inline asm
	shr.u32 	%r29308, %r25658, 3;
	xor.b32  	%r29309, %r29308, %r25652;
	xor.b32  	%r29310, %r29309, %r25656;
	add.s32 	%r29311, %r29307, %r25642;
	add.s32 	%r25898, %r29311, %r29310;
	// begin inline asm
	shf.r.wrap.b32 %r25660, %r25882, %r25882, %r26127;
	// end inline asm
	// begin inline asm
	shf.r.wrap.b32 %r25664, %r25882, %r25882, %r26131;
	// end inline asm
	shr.u32 	%r29312, %r25882, 10;
	xor.b32  	%r29313, %r29312, %r25660;
	xor.b32  	%r29314, %r29313, %r25664;
	add.s32 	%r29315, %r29314, %r25802;
	// begin inline asm
	shf.r.wrap.b32 %r25668, %r25674, %r25674, %r26135;
	// end inline asm
	// begin inline asm
	shf.r.wrap.b32 %r25672, %r25674, %r25674, %r26139;
	// end inline asm
	shr.u32 	%r29316, %r25674, 3;
	xor.b32  	%r29317, %r29316, %r25668;
	xor.b32  	%r29318, %r29317, %r25672;
	add.s32 	%r29319, %r29315, %r25658;
	add.s32 	%r25914, %r29319, %r29318;
	// begin inline asm
	shf.r.wrap.b32 %r25676, %r25898, %r25898, %r26127;
	// end inline asm
	// begin inline asm
	shf.r.wrap.b32 %r25680, %r25898, %r25898, %r26131;
	// end inline asm
	shr.u32 	%r29320, %r25898, 10;
	xor.b32  	%r29321, %r29320, %r25676;
	xor.b32  	%r29322, %r29321, %r25680;
	add.s32 	%r29323, %r29322, %r25818;
	// begin inline asm
	shf.r.wrap.b32 %r25684, %r25690, %r25690, %r26135;
	// end inline asm
	// begin inline asm
	shf.r.wrap.b32 %r25688, %r25690, %r25690, %r26139;
	// end inline asm
	shr.u32 	%r29324, %r25690, 3;
	xor.b32  	%r29325, %r29324, %r25684;
	xor.b32  	%r29326, %r29325, %r25688;
	add.s32 	%r29327, %r29323, %r25674;
	add.s32 	%r25930, %r29327, %r29326;
	// begin inline asm
	shf.r.wrap.b32 %r25692, %r25914, %r25914, %r26127;
	// end inline asm
	// begin inline asm
	shf.r.wrap.b32 %r25696, %r25914, %r25914, %r26131;
	// end inline asm
	shr.u32 	%r29328, %r25914, 10;
	xor.b32  	%r29329, %r29328, %r25692;
	xor.b32  	%r29330, %r29329, %r25696;
	add.s32 	%r29331, %r29330, %r25834;
	// begin inline asm
	shf.r.wrap.b32 %r25700, %r25706, %r25706, %r26135;
	// end inline asm
	// begin inline asm
	shf.r.wrap.b32 %r25704, %r25706, %r25706, %r26139;
	// end inline asm
	shr.u32 	%r29332, %r25706, 3;
	xor.b32  	%r29333, %r29332, %r25700;
	xor.b32  	%r29334, %r29333, %r25704;
	add.s32 	%r29335, %r29331, %r25690;
	add.s32 	%r25946, %r29335, %r29334;
	// begin inline asm
	shf.r.wrap.b32 %r25708, %r25930, %r25930, %r26127;
	// end inline asm
	// begin inline asm
	shf.r.wrap.b32 %r25712, %r25930, %r25930, %r26131;
	// end inline asm
	shr.u32 	%r29336, %r25930, 10;
	xor.b32  	%r29337, %r29336, %r25708;
	xor.b32  	%r29338, %r29337, %r25712;
	add.s32 	%r29339, %r29338, %r25850;
	// begin inline asm
	shf.r.wrap.b32 %r25716, %r25501, %r25501, %r26135;
	// end inline asm
	// begin inline asm
	shf.r.wrap.b32 %r25720, %r25501, %r25501, %r26139;
	// end inline asm
	shr.u32 	%r29340, %r25501, 3;
	xor.b32  	%r29341, %r29340, %r25716;
	xor.b32  	%r29342, %r29341, %r25720;
	add.s32 	%r29343, %r29339, %r25706;
	add.s32 	%r25962, %r29343, %r29342;
	// begin inline asm
	shf.r.wrap.b32 %r25724, %r25946, %r25946, %r26127;
	// end inline asm
	// begin inline asm
	shf.r.wrap.b32 %r25728, %r25946, %r25946, %r26131;
	// end inline asm
	shr.u32 	%r29344, %r25946, 10;
	xor.b32  	%r29345, %r29344, %r25724;
	xor.b32  	%r29346, %r29345, %r25728;
	add.s32 	%r29347, %r29346, %r25645;
	// begin inline asm
	shf.r.wrap.b32 %r25732, %r25738, %r25738, %r26135;
	// end inline asm
	// begin inline asm
	shf.r.wrap.b32 %r25736, %r25738, %r25738, %r26139;
	// end inline asm
	shr.u32 	%r29348, %r25738, 3;
	xor.b32  	%r29349, %r29348, %r25732;
	xor.b32  	%r29350, %r29349, %r25736;
	add.s32 	%r29351, %r29347, %r25501;
	add.s32 	%r25978, %r29351, %r29350;
	// begin inline asm
	shf.r.wrap.b32 %r25740, %r25962, %r25962, %r26127;
	// end inline asm
	// begin inline asm
	shf.r.wrap.b32 %r25744, %r25962, %r25962, %r26131;
	// end inline asm
	shr.u32 	%r29352, %r25962, 10;
	xor.b32  	%r29353, %r29352, %r25740;
	xor.b32  	%r29354, %r29353, %r25744;
	add.s32 	%r29355, %r29354, %r25882;
	// begin inline asm
	shf.r.wrap.b32 %r25748, %r25533, %r25533, %r26135;
	// end inline asm
	// begin inline asm
	shf.r.wrap.b32 %r25752, %r25533, %r25533, %r26139;
	// end inline asm
	shr.u32 	%r29356, %r25533, 3;
	xor.b32  	%r29357, %r29356, %r25748;
	xor.b32  	%r29358, %r29357, %r25752;
	add.s32 	%r29359, %r29355, %r25738;
	add.s32 	%r25994, %r29359, %r29358;
	// begin inline asm
	shf.r.wrap.b32 %r25756, %r25978, %r25978, %r26127;
	// end inline asm
	// begin inline asm
	shf.r.wrap.b32 %r25760, %r25978, %r25978, %r26131;
	// end inline asm
	shr.u32 	%r29360, %r25978, 10;
	xor.b32  	%r29361, %r29360, %r25756;
	xor.b32  	%r29362, %r29361, %r25760;
	add.s32 	%r29363, %r29362, %r25898;
	// begin inline asm
	shf.r.wrap.b32 %r25764, %r25770, %r25770, %r26135;
	// end inline asm
	// begin inline asm
	shf.r.wrap.b32 %r25768, %r25770, %r25770, %r26139;
	// end inline asm
	shr.u32 	%r29364, %r25770, 3;
	xor.b32  	%r29365, %r29364, %r25764;
	xor.b32  	%r29366, %r29365, %r25768;
	add.s32 	%r29367, %r29363, %r25533;
	add.s32 	%r26010, %r29367, %r29366;
	// begin inline asm
	shf.r.wrap.b32 %r25772, %r25994, %r25994, %r26127;
	// end inline asm
	// begin inline asm
	shf.r.wrap.b32 %r25776, %r25994, %r25994, %r26131;
	// end inline asm
	shr.u32 	%r29368, %r25994, 10;
	xor.b32  	%r29369, %r29368, %r25772;
	xor.b32  	%r29370, %r29369, %r25776;
	add.s32 	%r29371, %r29370, %r25914;
	// begin inline asm
	shf.r.wrap.b32 %r25780, %r25786, %r25786, %r26135;
	// end inline asm
	// begin inline asm
	shf.r.wrap.b32 %r25784, %r25786, %r25786, %r26139;
	// end inline asm
	shr.u32 	%r29372, %r25786, 3;
	xor.b32  	%r29373, %r29372, %r25780;
	xor.b32  	%r29374, %r29373, %r25784;
	add.s32 	%r29375, %r29371, %r25770;
	add.s32 	%r26026, %r29375, %r29374;
	// begin inline asm
	shf.r.wrap.b32 %r25788, %r26010, %r26010, %r26127;
	// end inline asm
	// begin inline asm
	shf.r.wrap.b32 %r25792, %r26010, %r26010, %r26131;
	// end inline asm
	shr.u32 	%r29376, %r26010, 10;
	xor.b32  	%r29377, %r29376, %r25788;
	xor.b32  	%r29378, %r29377, %r25792;
	add.s32 	%r29379, %r29378, %r25930;
	// begin inline asm
	shf.r.wrap.b32 %r25796, %r25802, %r25802, %r26135;
	// end inline asm
	// begin inline asm
	shf.r.wrap.b32 %r25800, %r25802, %r25802, %r26139;
	// end inline asm
	shr.u32 	%r29380, %r25802, 3;
	xor.b32  	%r29381, %r29380, %r25796;
	xor.b32  	%r29382, %r29381, %r25800;
	add.s32 	%r29383, %r29379, %r25786;
	add.s32 	%r26042, %r29383, %r29382;
	// begin inline asm
	shf.r.wrap.b32 %r25804, %r26026, %r26026, %r26127;
	// end inline asm
	// begin inline asm
	shf.r.wrap.b32 %r25808, %r26026, %r26026, %r26131;
	// end inline asm
	shr.u32 	%r29384, %r26026, 10;
	xor.b32  	%r29385, %r29384, %r25804;
	xor.b32  	%r29386, %r29385, %r25808;
	add.s32 	%r29387, %r29386, %r25946;
	// begin inline asm
	shf.r.wrap.b32 %r25812, %r25818, %r25818, %r26135;
	// end inline asm
	// begin inline asm
	shf.r.wrap.b32 %r25816, %r25818, %r25818, %r26139;
	// end inline asm
	shr.u32 	%r29388, %r25818, 3;
	xor.b32  	%r29389, %r29388, %r25812;
	xor.b32  	%r29390, %r29389, %r25816;
	add.s32 	%r29391, %r29387, %r25802;
	add.s32 	%r26058, %r29391, %r29390;
	// begin inline asm
	shf.r.wrap.b32 %r25820, %r26042, %r26042, %r26127;
	// end inline asm
	// begin inline asm
	shf.r.wrap.b32 %r25824, %r26042, %r26042, %r26131;
	// end inline asm
	shr.u32 	%r29392, %r26042, 10;
	xor.b32  	%r29393, %r29392, %r25820;
	xor.b32  	%r29394, %r29393, %r25824;
	add.s32 	%r29395, %r29394, %r25962;
	// begin inline asm
	shf.r.wrap.b32 %r25828, %r25834, %r25834, %r26135;
	// end inline asm
	// begin inline asm
	shf.r.wrap.b32 %r25832, %r25834, %r25834, %r26139;
	// end inline asm
	shr.u32 	%r29396, %r25834, 3;
	xor.b32  	%r29397, %r29396, %r25828;
	xor.b32  	%r29398, %r29397, %r25832;
	add.s32 	%r29399, %r29395, %r25818;
	add.s32 	%r26074, %r29399, %r29398;
	// begin inline asm
	shf.r.wrap.b32 %r25836, %r26058, %r26058, %r26127;
	// end inline asm
	// begin inline asm
	shf.r.wrap.b32 %r25840, %r26058, %r26058, %r26131;
	// end inline asm
	shr.u32 	%r29400, %r26058, 10;
	xor.b32  	%r29401, %r29400, %r25836;
	xor.b32  	%r29402, %r29401, %r25840;
	add.s32 	%r29403, %r29402, %r25978;
	// begin inline asm
	shf.r.wrap.b32 %r25844, %r25850, %r25850, %r26135;
	// end inline asm
	// begin inline asm
	shf.r.wrap.b32 %r25848, %r25850, %r25850, %r26139;
	// end inline asm
	shr.u32 	%r29404, %r25850, 3;
	xor.b32  	%r29405, %r29404, %r25844;
	xor.b32  	%r29406, %r29405, %r25848;
	add.s32 	%r29407, %r29403, %r25834;
	add.s32 	%r26090, %r29407, %r29406;
	// begin inline asm
	shf.r.wrap.b32 %r25852, %r26074, %r26074, %r26127;
	// end inline asm
	// begin inline asm
	shf.r.wrap.b32 %r25856, %r26074, %r26074, %r26131;
	// end inline asm
	shr.u32 	%r29408, %r26074, 10;
	xor.b32  	%r29409, %r29408, %r25852;
	xor.b32  	%r29410, %r29409, %r25856;
	add.s32 	%r29411, %r29410, %r25994;
	// begin inline asm
	shf.r.wrap.b32 %r25860, %r25645, %r25645, %r26135;
	// end inline asm
	// begin inline asm
	shf.r.wrap.b32 %r25864, %r25645, %r25645, %r26139;
	// end inline asm
	shr.u32 	%r29412, %r25645, 3;
	xor.b32  	%r29413, %r29412, %r25860;
	xor.b32  	%r29414, %r29413, %r25864;
	add.s32 	%r29415, %r29411, %r25850;
	add.s32 	%r26106, %r29415, %r29414;
	// begin inline asm
	shf.r.wrap.b32 %r25868, %r26090, %r26090, %r26127;
	// end inline asm
	// begin inline asm
	shf.r.wrap.b32 %r25872, %r26090, %r26090, %r26131;
	// end inline asm
	shr.u32 	%r29416, %r26090, 10;
	xor.b32  	%r29417, %r29416, %r25868;
	xor.b32  	%r29418, %r29417, %r25872;
	add.s32 	%r29419, %r29418, %r26010;
	// begin inline asm
	shf.r.wrap.b32 %r25876, %r25882, %r25882, %r26135;
	// end inline asm
	// begin inline asm
	shf.r.wrap.b32 %r25880, %r25882, %r25882, %r26139;
	// end inline asm
	shr.u32 	%r29420, %r25882, 3;
	xor.b32  	%r29421, %r29420, %r25876;
	xor.b32  	%r29422, %r29421, %r25880;
	add.s32 	%r29423, %r29419, %r25645;
	add.s32 	%r26122, %r29423, %r29422;
	// begin inline asm
	shf.r.wrap.b32 %r25884, %r26106, %r26106, %r26127;
	// end inline asm
	// begin inline asm
	shf.r.wrap.b32 %r25888, %r26106, %r26106, %r26131;
	// end inline asm
	shr.u32 	%r29424, %r26106, 10;
	xor.b32  	%r29425, %r29424, %r25884;
	xor.b32  	%r29426, %r29425, %r25888;
	add.s32 	%r29427, %r29426, %r26026;
	// begin inline asm
	shf.r.wrap.b32 %r25892, %r25898, %r25898, %r26135;
	// end inline asm
	// begin inline asm
	shf.r.wrap.b32 %r25896, %r25898, %r25898, %r26139;
	// end inline asm
	shr.u32 	%r29428, %r25898, 3;
	xor.b32  	%r29429, %r29428, %r25892;
	xor.b32  	%r29430, %r29429, %r25896;
	add.s32 	%r29431, %r29427, %r25882;
	add.s32 	%r26138, %r29431, %r29430;
	// begin inline asm
	shf.r.wrap.b32 %r25900, %r26122, %r26122, %r26127;
	// end inline asm
	// begin inline asm
	shf.r.wrap.b32 %r25904, %r26122, %r26122, %r26131;
	// end inline asm
	shr.u32 	%r29432, %r26122, 10;
	xor.b32  	%r29433, %r29432, %r25900;
	xor.b32  	%r29434, %r29433, %r25904;
	add.s32 	%r29435, %r29434, %r26042;
	// begin inline asm
	shf.r.wrap.b32 %r25908, %r25914, %r25914, %r26135;
	// end inline asm
	// begin inline asm
	shf.r.wrap.b32 %r25912, %r25914, %r25914, %r26139;
	// end inline asm
	shr.u32 	%r29436, %r25914, 3;
	xor.b32  	%r29437, %r29436, %r25908;
	xor.b32  	%r29438, %r29437, %r25912;
	add.s32 	%r29439, %r29435, %r25898;
	add.s32 	%r25938, %r29439, %r29438;
	// begin inline asm
	shf.r.wrap.b32 %r25916, %r26138, %r26138, %r26127;
	// end inline asm
	// begin inline asm
	shf.r.wrap.b32 %r25920, %r26138, %r26138, %r26131;
	// end inline asm
	shr.u32 	%r29440, %r26138, 10;
	xor.b32  	%r29441, %r29440, %r25916;
	xor.b32  	%r29442, %r29441, %r25920;
	add.s32 	%r29443, %r29442, %r26058;
	// begin inline asm
	shf.r.wrap.b32 %r25924, %r25930, %r25930, %r26135;
	// end inline asm
	// begin inline asm
	shf.r.wrap.b32 %r25928, %r25930, %r25930, %r26139;
	// end inline asm
	shr.u32 	%r29444, %r25930, 3;
	xor.b32  	%r29445, %r29444, %r25924;
	xor.b32  	%r29446, %r29445, %r25928;
	add.s32 	%r29447, %r29443, %r25914;
	add.s32 	%r25954, %r29447, %r29446;
	// begin inline asm
	shf.r.wrap.b32 %r25932, %r25938, %r25938, %r26127;
	// end inline asm
	// begin inline asm
	shf.r.wrap.b32 %r25936, %r25938, %r25938, %r26131;
	// end inline asm
	shr.u32 	%r29448, %r25938, 10;
	xor.b32  	%r29449, %r29448, %r25932;
	xor.b32  	%r29450, %r29449, %r25936;
	add.s32 	%r29451, %r29450, %r26074;
	// begin inline asm
	shf.r.wrap.b32 %r25940, %r25946, %r25946, %r26135;
	// end inline asm
	// begin inline asm
	shf.r.wrap.b32 %r25944, %r25946, %r25946, %r26139;
	// end inline asm
	shr.u32 	%r29452, %r25946, 3;
	xor.b32  	%r29453, %r29452, %r25940;
	xor.b32  	%r29454, %r29453, %r25944;
	add.s32 	%r29455, %r29451, %r25930;
	add.s32 	%r25970, %r29455, %r29454;
	// begin inline asm
	shf.r.wrap.b32 %r25948, %r25954, %r25954, %r26127;
	// end inline asm
	// begin inline asm
	shf.r.wrap.b32 %r25952, %r25954, %r25954, %r26131;
	// end inline asm
	shr.u32 	%r29456, %r25954, 10;
	xor.b32  	%r29457, %r29456, %r25948;
	xor.b32  	%r29458, %r29457, %r25952;
	add.s32 	%r29459, %r29458, %r26090;
	// begin inline asm
	shf.r.wrap.b32 %r25956, %r25962, %r25962, %r26135;
	// end inline asm
	// begin inline asm
	shf.r.wrap.b32 %r25960, %r25962, %r25962, %r26139;
	// end inline asm
	shr.u32 	%r29460, %r25962, 3;
	xor.b32  	%r29461, %r29460, %r25956;
	xor.b32  	%r29462, %r29461, %r25960;
	add.s32 	%r29463, %r29459, %r25946;
	add.s32 	%r25986, %r29463, %r29462;
	// begin inline asm
	shf.r.wrap.b32 %r25964, %r25970, %r25970, %r26127;
	// end inline asm
	// begin inline asm
	shf.r.wrap.b32 %r25968, %r25970, %r25970, %r26131;
	// end inline asm
	shr.u32 	%r29464, %r25970, 10;
	xor.b32  	%r29465, %r29464, %r25964;
	xor.b32  	%r29466, %r29465, %r25968;
	add.s32 	%r29467, %r29466, %r26106;
	// begin inline asm
	shf.r.wrap.b32 %r25972, %r25978, %r25978, %r26135;
	// end inline asm
	// begin inline asm
	shf.r.wrap.b32 %r25976, %r25978, %r25978, %r26139;
	// end inline asm
	shr.u32 	%r29468, %r25978, 3;
	xor.b32  	%r29469, %r29468, %r25972;
	xor.b32  	%r29470, %r29469, %r25976;
	add.s32 	%r29471, %r29467, %r25962;
	add.s32 	%r26002, %r29471, %r29470;
	// begin inline asm
	shf.r.wrap.b32 %r25980, %r25986, %r25986, %r26127;
	// end inline asm
	// begin inline asm
	shf.r.wrap.b32 %r25984, %r25986, %r25986, %r26131;
	// end inline asm
	shr.u32 	%r29472, %r25986, 10;
	xor.b32  	%r29473, %r29472, %r25980;
	xor.b32  	%r29474, %r29473, %r25984;
	add.s32 	%r29475, %r29474, %r26122;
	// begin inline asm
	shf.r.wrap.b32 %r25988, %r25994, %r25994, %r26135;
	// end inline asm
	// begin inline asm
	shf.r.wrap.b32 %r25992, %r25994, %r25994, %r26139;
	// end inline asm
	shr.u32 	%r29476, %r25994, 3;
	xor.b32  	%r29477, %r29476, %r25988;
	xor.b32  	%r29478, %r29477, %r25992;
	add.s32 	%r29479, %r29475, %r25978;
	add.s32 	%r26018, %r29479, %r29478;
	// begin inline asm
	shf.r.wrap.b32 %r25996, %r26002, %r26002, %r26127;
	// end inline asm
	// begin inline asm
	shf.r.wrap.b32 %r26000, %r26002, %r26002, %r26131;
	// end inline asm
	shr.u32 	%r29480, %r26002, 10;
	xor.b32  	%r29481, %r29480, %r25996;
	xor.b32  	%r29482, %r29481, %r26000;
	add.s32 	%r29483, %r29482, %r26138;
	// begin inline asm
	shf.r.wrap.b32 %r26004, %r26010, %r26010, %r26135;
	// end inline asm
	// begin inline asm
	shf.r.wrap.b32 %r26008, %r26010, %r26010, %r26139;
	// end inline asm
	shr.u32 	%r29484, %r26010, 3;
	xor.b32  	%r29485, %r29484, %r26004;
	xor.b32  	%r29486, %r29485, %r26008;
	add.s32 	%r29487, %r29483, %r25994;
	add.s32 	%r26034, %r29487, %r29486;
	// begin inline asm
	shf.r.wrap.b32 %r26012, %r26018, %r26018, %r26127;
	// end inline asm
	// begin inline asm
	shf.r.wrap.b32 %r26016, %r26018, %r26018, %r26131;
	// end inline asm
	shr.u32 	%r29488, %r26018, 10;
	xor.b32  	%r29489, %r29488, %r26012;
	xor.b32  	%r29490, %r29489, %r26016;
	add.s32 	%r29491, %r29490, %r25938;
	// begin inline asm
	shf.r.wrap.b32 %r26020, %r26026, %r26026, %r26135;
	// end inline asm
	// begin inline asm
	shf.r.wrap.b32 %r26024, %r26026, %r26026, %r26139;
	// end inline asm
	shr.u32 	%r29492, %r26026, 3;
	xor.b32  	%r29493, %r29492, %r26020;
	xor.b32  	%r29494, %r29493, %r26024;
	add.s32 	%r29495, %r29491, %r26010;
	add.s32 	%r26050, %r29495, %r29494;
	// begin inline asm
	shf.r.wrap.b32 %r26028, %r26034, %r26034, %r26127;
	// end inline asm
	// begin inline asm
	shf.r.wrap.b32 %r26032, %r26034, %r26034, %r26131;
	// end inline asm
	shr.u32 	%r29496, %r26034, 10;
	xor.b32  	%r29497, %r29496, %r26028;
	xor.b32  	%r29498, %r29497, %r26032;
	add.s32 	%r29499, %r29498, %r25954;
	// begin inline asm
	shf.r.wrap.b32 %r26036, %r26042, %r26042, %r26135;
	// end inline asm
	// begin inline asm
	shf.r.wrap.b32 %r26040, %r26042, %r26042, %r26139;
	// end inline asm
	shr.u32 	%r29500, %r26042, 3;
	xor.b32  	%r29501, %r29500, %r26036;
	xor.b32  	%r29502, %r29501, %r26040;
	add.s32 	%r29503, %r29499, %r26026;
	add.s32 	%r26066, %r29503, %r29502;
	// begin inline asm
	shf.r.wrap.b32 %r26044, %r26050, %r26050, %r26127;
	// end inline asm
	// begin inline asm
	shf.r.wrap.b32 %r26048, %r26050, %r26050, %r26131;
	// end inline asm
	shr.u32 	%r29504, %r26050, 10;
	xor.b32  	%r29505, %r29504, %r26044;
	xor.b32  	%r29506, %r29505, %r26048;
	add.s32 	%r29507, %r29506, %r25970;
	// begin inline asm
	shf.r.wrap.b32 %r26052, %r26058, %r26058, %r26135;
	// end inline asm
	// begin inline asm
	shf.r.wrap.b32 %r26056, %r26058, %r26058, %r26139;
	// end inline asm
	shr.u32 	%r29508, %r26058, 3;
	xor.b32  	%r29509, %r29508, %r26052;
	xor.b32  	%r29510, %r29509, %r26056;
	add.s32 	%r29511, %r29507, %r26042;
	add.s32 	%r26082, %r29511, %r29510;
	// begin inline asm
	shf.r.wrap.b32 %r26060, %r26066, %r26066, %r26127;
	// end inline asm
	// begin inline asm
	shf.r.wrap.b32 %r26064, %r26066, %r26066, %r26131;
	// end inline asm
	shr.u32 	%r29512, %r26066, 10;
	xor.b32  	%r29513, %r29512, %r26060;
	xor.b32  	%r29514, %r29513, %r26064;
	add.s32 	%r29515, %r29514, %r25986;
	// begin inline asm
	shf.r.wrap.b32 %r26068, %r26074, %r26074, %r26135;
	// end inline asm
	// begin inline asm
	shf.r.wrap.b32 %r26072, %r26074, %r26074, %r26139;
	// end inline asm
	shr.u32 	%r29516, %r26074, 3;
	xor.b32  	%r29517, %r29516, %r26068;
	xor.b32  	%r29518, %r29517, %r26072;
	add.s32 	%r29519, %r29515, %r26058;
	add.s32 	%r26098, %r29519, %r29518;
	// begin inline asm
	shf.r.wrap.b32 %r26076, %r26082, %r26082, %r26127;
	// end inline asm
	// begin inline asm
	shf.r.wrap.b32 %r26080, %r26082, %r26082, %r26131;
	// end inline asm
	shr.u32 	%r29520, %r26082, 10;
	xor.b32  	%r29521, %r29520, %r26076;
	xor.b32  	%r29522, %r29521, %r26080;
	add.s32 	%r29523, %r29522, %r26002;
	// begin inline asm
	shf.r.wrap.b32 %r26084, %r26090, %r26090, %r26135;
	// end inline asm
	// begin inline asm
	shf.r.wrap.b32 %r26088, %r26090, %r26090, %r26139;
	// end inline asm
	shr.u32 	%r29524, %r26090, 3;
	xor.b32  	%r29525, %r29524, %r26084;
	xor.b32  	%r29526, %r29525, %r26088;
	add.s32 	%r29527, %r29523, %r26074;
	add.s32 	%r26114, %r29527, %r29526;
	// begin inline asm
	shf.r.wrap.b32 %r26092, %r26098, %r26098, %r26127;
	// end inline asm
	// begin inline asm
	shf.r.wrap.b32 %r26096, %r26098, %r26098, %r26131;
	// end inline asm
	shr.u32 	%r29528, %r26098, 10;
	xor.b32  	%r29529, %r29528, %r26092;
	xor.b32  	%r29530, %r29529, %r26096;
	add.s32 	%r29531, %r29530, %r26018;
	// begin inline asm
	shf.r.wrap.b32 %r26100, %r26106, %r26106, %r26135;
	// end inline asm
	// begin inline asm
	shf.r.wrap.b32 %r26104, %r26106, %r26106, %r26139;
	// end inline asm
	shr.u32 	%r29532, %r26106, 3;
	xor.b32  	%r29533, %r29532, %r26100;
	xor.b32  	%r29534, %r29533, %r26104;
	add.s32 	%r29535, %r29531, %r26090;
	add.s32 	%r26130, %r29535, %r29534;
	// begin inline asm
	shf.r.wrap.b32 %r26108, %r26114, %r26114, %r26127;
	// end inline asm
	// begin inline asm
	shf.r.wrap.b32 %r26112, %r26114, %r26114, %r26131;
	// end inline asm
	shr.u32 	%r29536, %r26114, 10;
	xor.b32  	%r29537, %r29536, %r26108;
	xor.b32  	%r29538, %r29537, %r26112;
	add.s32 	%r29539, %r29538, %r26034;
	// begin inline asm
	shf.r.wrap.b32 %r26116, %r26122, %r26122, %r26135;
	// end inline asm
	// begin inline asm
	shf.r.wrap.b32 %r26120, %r26122, %r26122, %r26139;
	// end inline asm
	shr.u32 	%r29540, %r26122, 3;
	xor.b32  	%r29541, %r29540, %r26116;
	xor.b32  	%r29542, %r29541, %r26120;
	add.s32 	%r29543, %r29539, %r26106;
	add.s32 	%r29544, %r29543, %r29542;
	// begin inline asm
	shf.r.wrap.b32 %r26124, %r26130, %r26130, %r26127;
	// end inline asm
	// begin inline asm
	shf.r.wrap.b32 %r26128, %r26130, %r26130, %r26131;
	// end inline asm
	shr.u32 	%r29545, %r26130, 10;
	xor.b32  	%r29546, %r29545, %r26124;
	xor.b32  	%r29547, %r29546, %r26128;
	add.s32 	%r29548, %r29547, %r26050;
	// begin inline asm
	shf.r.wrap.b32 %r26132, %r26138, %r26138, %r26135;
	// end inline asm
	// begin inline asm
	shf.r.wrap.b32 %r26136, %r26138, %r26138, %r26139;
	// end inline asm
	shr.u32 	%r29549, %r26138, 3;
	xor.b32  	%r29550, %r29549, %r26132;
	xor.b32  	%r29551, %r29550, %r26136;
	add.s32 	%r29552, %r29548, %r26122;
	add.s32 	%r29553, %r29552, %r29551;
	mov.b32 	%r26150, 1359893119;
	// begin inline asm
	shf.r.wrap.b32 %r26140, %r26150, %r26150, %r27655;
	// end inline asm
	// begin inline asm
	shf.r.wrap.b32 %r26144, %r26150, %r26150, %r27659;
	// end inline asm
	xor.b32  	%r29554, %r26144, %r26140;
	// begin inline asm
	shf.r.wrap.b32 %r26148, %r26150, %r26150, %r27663;
	// end inline asm
	xor.b32  	%r29555, %r29554, %r26148;
	ld.shared.u32 	%r29556, [K_shared];
	add.s32 	%r29557, %r29555, %r29556;
	add.s32 	%r29558, %r29557, %r29197;
	mov.b32 	%r26162, 1779033703;
	// begin inline asm
	shf.r.wrap.b32 %r26152, %r26162, %r26162, %r27667;
	// end inline asm
	// begin inline asm
	shf.r.wrap.b32 %r26156, %r26162, %r26162, %r27671;
	// end inline asm
	xor.b32  	%r29559, %r26156, %r26152;
	// begin inline asm
	shf.r.wrap.b32 %r26160, %r26162, %r26162, %r27675;
	// end inline asm
	xor.b32  	%r29560, %r29559, %r26160;
	add.s32 	%r29561, %r29558, %r29560;
	add.s32 	%r26165, %r29558, 548834271;
	add.s32 	%r26186, %r29561, -1244234484;
	// begin inline asm
	shf.r.wrap.b32 %r26164, %r26165, %r26165, %r27655;
	// end inline asm
	// begin inline asm
	shf.r.wrap.b32 %r26168, %r26165, %r26165, %r27659;
	// end inline asm
	xor.b32  	%r29562, %r26168, %r26164;
	// begin inline asm
	shf.r.wrap.b32 %r26172, %r26165, %r26165, %r27663;
	// end inline asm
	xor.b32  	%r29563, %r29562, %r26172;
	and.b32  	%r29564, %r26165, 1359893119;
	sub.s32 	%r29565, -548834272, %r29558;
	and.b32  	%r29566, %r29565, -1694144372;
	or.b32  	%r29567, %r29564, %r29566;
	ld.shared.u32 	%r29568, [K_shared+4];
	add.s32 	%r29569, %r29567, %r29563;
	add.s32 	%r29570, %r29569, %r29568;
	add.s32 	%r29571, %r29570, %r25386;
	and.b32  	%r29572, %r26186, -781301534;
	add.s32 	%r29573, %r29571, %r29572;
	// begin inline asm
	shf.r.wrap.b32 %r26176, %r26186, %r26186, %r27667;
	// end inline asm
	// begin inline asm
	shf.r.wrap.b32 %r26180, %r26186, %r26186, %r27671;
	// end inline asm
	xor.b32  	%r29574, %r26180, %r26176;
	// begin inline asm
	shf.r.wrap.b32 %r26184, %r26186, %r26186, %r27675;
	// end inline asm
	xor.b32  	%r29575, %r29574, %r26184;
	add.s32 	%r26189, %r29571, 1542638877;
	add.s32 	%r29576, %r29573, %r29575;
	add.s32 	%r26210, %r29576, 1233485744;
	// begin inline asm
	shf.r.wrap.b32 %r26188, %r26189, %r26189, %r27655;
	// end inline asm
	// begin inline asm
	shf.r.wrap.b32 %r26192, %r26189, %r26189, %r27659;
	// end inline asm
	xor.b32  	%r29577, %r26192, %r26188;
	// begin inline asm
	shf.r.wrap.b32 %r26196, %r26189, %r26189, %r27663;
	// end inline asm
	xor.b32  	%r29578, %r29577, %r26196;
	and.b32  	%r29579, %r26189, %r26165;
	sub.s32 	%r29580, 604844770, %r29571;
	and.b32  	%r29581, %r29580, 1359893119;
	or.b32  	%r29582, %r29579, %r29581;
	ld.shared.u32 	%r29583, [K_shared+8];
	add.s32 	%r29584, %r29582, %r29578;
	add.s32 	%r29585, %r29584, %r29583;
	add.s32 	%r29586, %r29585, %r25402;
	xor.b32  	%r29587, %r26186, 1779033703;
	and.b32  	%r29588, %r26210, %r29587;
	and.b32  	%r29589, %r26186, 1779033703;
	xor.b32  	%r29590, %r29588, %r29589;
	add.s32 	%r29591, %r29586, %r29590;
	// begin inline asm
	shf.r.wrap.b32 %r26200, %r26210, %r26210, %r27667;
	// end inline asm
	// begin inline asm
	shf.r.wrap.b32 %r26204, %r26210, %r26210, %r27671;
	// end inline asm
	xor.b32  	%r29592, %r26204, %r26200;
	// begin inline asm
	shf.r.wrap.b32 %r26208, %r26210, %r26210, %r27675;
	// end inline asm
	xor.b32  	%r29593, %r29592, %r26208;
	add.s32 	%r26213, %r29586, 1449989905;
	add.s32 	%r29594, %r29591, %r29593;
	add.s32 	%r26225, %r29594, -1694144372;
	// begin inline asm
	shf.r.wrap.b32 %r26212, %r26213, %r26213, %r27655;
	// end inline asm
	// begin inline asm
	shf.r.wrap.b32 %r26216, %r26213, %r26213, %r27659;
	// end inline asm
	xor.b32  	%r29595, %r26216, %r26212;
	// begin inline asm
	shf.r.wrap.b32 %r26220, %r26213, %r26213, %r27663;
	// end inline asm
	xor.b32  	%r29596, %r29595, %r26220;
	and.b32  	%r29597, %r26213, %r26189;
	sub.s32 	%r29598, -1449989906, %r29586;
	and.b32  	%r29599, %r26165, %r29598;
	or.b32  	%r29600, %r29597, %r29599;
	ld.shared.u32 	%r29601, [K_shared+12];
	add.s32 	%r29602, %r29600, %r29596;
	add.s32 	%r29603, %r29602, %r29601;
	add.s32 	%r29604, %r29603, %r25418;
	xor.b32  	%r29605, %r26210, %r26186;
	and.b32  	%r29606, %r26225, %r29605;
	and.b32  	%r29607, %r26210, %r26186;
	xor.b32  	%r29608, %r29606, %r29607;
	add.s32 	%r29609, %r29604, %r29608;
	// begin inline asm
	shf.r.wrap.b32 %r26224, %r26225, %r26225, %r27667;
	// end inline asm
	// begin inline asm
	shf.r.wrap.b32 %r26228, %r26225, %r26225, %r27671;
	// end inline asm
	xor.b32  	%r29610, %r26228, %r26224;
	// begin inline asm
	shf.r.wrap.b32 %r26232, %r26225, %r26225, %r27675;
	// end inline asm
	xor.b32  	%r29611, %r29610, %r26232;
	add.s32 	%r26237, %r29604, -1156040474;
	add.s32 	%r29612, %r29609, %r29611;
	add.s32 	%r26249, %r29612, 1359893119;
	// begin inline asm
	shf.r.wrap.b32 %r26236, %r26237, %r26237, %r27655;
	// end inline asm
	// begin inline asm
	shf.r.wrap.b32 %r26240, %r26237, %r26237, %r27659;
	// end inline asm
	xor.b32  	%r29613, %r26240, %r26236;
	// begin inline asm
	shf.r.wrap.b32 %r26244, %r26237, %r26237, %r27663;
	// end inline asm
	xor.b32  	%r29614, %r29613, %r26244;
	and.b32  	%r29615, %r26237, %r26213;
	sub.s32 	%r29616, 1156040473, %r29604;
	and.b32  	%r29617, %r26189, %r29616;
	or.b32  	%r29618, %r29615, %r29617;
	ld.shared.u32 	%r29619, [K_shared+16];
	add.s32 	%r29620, %r29618, %r26165;
	add.s32 	%r29621, %r29620, %r29614;
	add.s32 	%r29622, %r29621, %r29619;
	add.s32 	%r29623, %r29622, %r25434;
	// begin inline asm
	shf.r.wrap.b32 %r26248, %r26249, %r26249, %r27667;
	// end inline asm
	// begin inline asm
	shf.r.wrap.b32 %r26252, %r26249, %r26249, %r27671;
	// end inline asm
	xor.b32  	%r29624, %r26252, %r26248;
	// begin inline asm
	shf.r.wrap.b32 %r26256, %r26249, %r26249, %r27675;
	// end inline asm
	xor.b32  	%r29625, %r29624, %r26256;
	xor.b32  	%r29626, %r26225, %r26210;
	and.b32  	%r29627, %r26249, %r29626;
	and.b32  	%r29628, %r26225, %r26210;
	xor.b32  	%r29629, %r29627, %r29628;
	add.s32 	%r26270, %r29623, %r26186;
	add.s32 	%r29630, %r29623, %r29629;
	add.s32 	%r26282, %r29630, %r29625;
	// begin inline asm
	shf.r.wrap.b32 %r26260, %r26270, %r26270, %r27655;
	// end inline asm
	// begin inline asm
	shf.r.wrap.b32 %r26264, %r26270, %r26270, %r27659;
	// end inline asm
	xor.b32  	%r29631, %r26264, %r26260;
	// begin inline asm
	shf.r.wrap.b32 %r26268, %r26270, %r26270, %r27663;
	// end inline asm
	xor.b32  	%r29632, %r29631, %r26268;
	and.b32  	%r29633, %r26270, %r26237;
	not.b32 	%r29634, %r26270;
	and.b32  	%r29635, %r26213, %r29634;
	or.b32  	%r29636, %r29633, %r29635;
	ld.shared.u32 	%r29637, [K_shared+20];
	add.s32 	%r29638, %r29636, %r26189;
	add.s32 	%r29639, %r29638, %r29632;
	add.s32 	%r29640, %r29639, %r29637;
	add.s32 	%r29641, %r29640, %r25450;
	// begin inline asm
	shf.r.wrap.b32 %r26272, %r26282, %r26282, %r27667;
	// end inline asm
	// begin inline asm
	shf.r.wrap.b32 %r26276, %r26282, %r26282, %r27671;
	// end inline asm
	xor.b32  	%r29642, %r26276, %r26272;
	// begin inline asm
	shf.r.wrap.b32 %r26280, %r26282, %r26282, %r27675;
	// end inline asm
	xor.b32  	%r29643, %r29642, %r26280;
	xor.b32  	%r29644, %r26249, %r26225;
	and.b32  	%r29645, %r26282, %r29644;
	and.b32  	%r29646, %r26249, %r26225;
	xor.b32  	%r29647, %r29645, %r29646;
	add.s32 	%r26294, %r29641, %r26210;
	add.s32 	%r29648, %r29641, %r29647;
	add.s32 	%r26306, %r29648, %r29643;
	// begin inline asm
	shf.r.wrap.b32 %r26284, %r26294, %r26294, %r27655;
	// end inline asm
	// begin inline asm
	shf.r.wrap.b32 %r26288, %r26294, %r26294, %r27659;
	// end inline asm
	xor.b32  	%r29649, %r26288, %r26284;
	// begin inline asm
	shf.r.wrap.b32 %r26292, %r26294, %r26294, %r27663;
	// end inline asm
	xor.b32  	%r29650, %r29649, %r26292;
	and.b32  	%r29651, %r26294, %r26270;
	not.b32 	%r29652, %r26294;
	and.b32  	%r29653, %r26237, %r29652;
	or.b32  	%r29654, %r29651, %r29653;
	ld.shared.u32 	%r29655, [K_shared+24];
	add.s32 	%r29656, %r29654, %r26213;
	add.s32 	%r29657, %r29656, %r29650;
	add.s32 	%r29658, %r29657, %r29655;
	add.s32 	%r29659, %r29658, %r25466;
	// begin inline asm
	shf.r.wrap.b32 %r26296, %r26306, %r26306, %r27667;
	// end inline asm
	// begin inline asm
	shf.r.wrap.b32 %r26300, %r26306, %r26306, %r27671;
	// end inline asm
	xor.b32  	%r29660, %r26300, %r26296;
	// begin inline asm
	shf.r.wrap.b32 %r26304, %r26306, %r26306, %r27675;
	// end inline asm
	xor.b32  	%r29661, %r29660, %r26304;
	xor.b32  	%r29662, %r26282, %r26249;
	and.b32  	%r29663, %r26306, %r29662;
	and.b32  	%r29664, %r26282, %r26249;
	xor.b32  	%r29665, %r29663, %r29664;
	add.s32 	%r26318, %r29659, %r26225;
	add.s32 	%r29666, %r29659, %r29665;
	add.s32 	%r26330, %r29666, %r29661;
	// begin inline asm
	shf.r.wrap.b32 %r26308, %r26318, %r26318, %r27655;
	// end inline asm
	// begin inline asm
	shf.r.wrap.b32 %r26312, %r26318, %r26318, %r27659;
	// end inline asm
	xor.b32  	%r29667, %r26312, %r26308;
	// begin inline asm
	shf.r.wrap.b32 %r26316, %r26318, %r26318, %r27663;
	// end inline asm
	xor.b32  	%r29668, %r29667, %r26316;
	and.b32  	%r29669, %r26318, %r26294;
	not.b32 	%r29670, %r26318;
	and.b32  	%r29671, %r26270, %r29670;
	or.b32  	%r29672, %r29669, %r29671;
	ld.shared.u32 	%r29673, [K_shared+28];
	add.s32 	%r29674, %r29672, %r26237;
	add.s32 	%r29675, %r29674, %r29668;
	add.s32 	%r29676, %r29675, %r29673;
	add.s32 	%r29677, %r29676, %r25482;
	// begin inline asm
	shf.r.wrap.b32 %r26320, %r26330, %r26330, %r27667;
	// end inline asm
	// begin inline asm
	shf.r.wrap.b32 %r26324, %r26330, %r26330, %r27671;
	// end inline asm
	xor.b32  	%r29678, %r26324, %r26320;
	// begin inline asm
	shf.r.wrap.b32 %r26328, %r26330, %r26330, %r27675;
	// end inline asm
	xor.b32  	%r29679, %r29678, %r26328;
	xor.b32  	%r29680, %r26306, %r26282;
	and.b32  	%r29681, %r26330, %r29680;
	and.b32  	%r29682, %r26306, %r26282;
	xor.b32  	%r29683, %r29681, %r29682;
	add.s32 	%r26342, %r29677, %r26249;
	add.s32 	%r29684, %r29677, %r29683;
	add.s32 	%r26354, %r29684, %r29679;
	// begin inline asm
	shf.r.wrap.b32 %r26332, %r26342, %r26342, %r27655;
	// end inline asm
	// begin inline asm
	shf.r.wrap.b32 %r26336, %r26342, %r26342, %r27659;
	// end inline asm
	xor.b32  	%r29685, %r26336, %r26332;
	// begin inline asm
	shf.r.wrap.b32 %r26340, %r26342, %r26342, %r27663;
	// end inline asm
	xor.b32  	%r29686, %r29685, %r26340;
	and.b32  	%r29687, %r26342, %r26318;
	not.b32 	%r29688, %r26342;
	and.b32  	%r29689, %r26294, %r29688;
	or.b32  	%r29690, %r29687, %r29689;
	ld.shared.u32 	%r29691, [K_shared+32];
	add.s32 	%r29692, %r29690, %r26270;
	add.s32 	%r29693, %r29692, %r29686;
	add.s32 	%r29694, %r29693, %r29691;
	xor.b32  	%r29695, %r29694, -2147483648;
	// begin inline asm
	shf.r.wrap.b32 %r26344, %r26354, %r26354, %r27667;
	// end inline asm
	// begin inline asm
	shf.r.wrap.b32 %r26348, %r26354, %r26354, %r27671;
	// end inline asm
	xor.b32  	%r29696, %r26348, %r26344;
	// begin inline asm
	shf.r.wrap.b32 %r26352, %r26354, %r26354, %r27675;
	// end inline asm
	xor.b32  	%r29697, %r29696, %r26352;
	xor.b32  	%r29698, %r26330, %r26306;
	and.b32  	%r29699, %r26354, %r29698;
	and.b32  	%r29700, %r26330, %r26306;
	xor.b32  	%r29701, %r29699, %r29700;
	add.s32 	%r26366, %r29695, %r26282;
	add.s32 	%r29702, %r29695, %r29701;
	add.s32 	%r26378, %r29702, %r29697;
	// begin inline asm
	shf.r.wrap.b32 %r26356, %r26366, %r26366, %r27655;
	// end inline asm
	// begin inline asm
	shf.r.wrap.b32 %r26360, %r26366, %r26366, %r27659;
	// end inline asm
	xor.b32  	%r29703, %r26360, %r26356;
	// begin inline asm
	shf.r.wrap.b32 %r26364, %r26366, %r26366, %r27663;
	// end inline asm
	xor.b32  	%r29704, %r29703, %r26364;
	and.b32  	%r29705, %r26366, %r26342;
	not.b32 	%r29706, %r26366;
	and.b32  	%r29707, %r26318, %r29706;
	or.b32  	%r29708, %r29705, %r29707;
	ld.shared.u32 	%r29709, [K_shared+36];
	add.s32 	%r29710, %r29708, %r26294;
	add.s32 	%r29711, %r29710, %r29704;
	add.s32 	%r29712, %r29711, %r29709;
	// begin inline asm
	shf.r.wrap.b32 %r26368, %r26378, %r26378, %r27667;
	// end inline asm
	// begin inline asm
	shf.r.wrap.b32 %r26372, %r26378, %r26378, %r27671;
	// end inline asm
	xor.b32  	%r29713, %r26372, %r26368;
	// begin inline asm
	shf.r.wrap.b32 %r26376, %r26378, %r26378, %r27675;
	// end inline asm
	xor.b32  	%r29714, %r29713, %r26376;
	xor.b32  	%r29715, %r26354, %r26330;
	and.b32  	%r29716, %r26378, %r29715;
	and.b32  	%r29717, %r26354, %r26330;
	xor.b32  	%r29718, %r29716, %r29717;
	add.s32 	%r26390, %r29712, %r26306;
	add.s32 	%r29719, %r29712, %r29718;
	add.s32 	%r26402, %r29719, %r29714;
	// begin inline asm
	shf.r.wrap.b32 %r26380, %r26390, %r26390, %r27655;
	// end inline asm
	// begin inline asm
	shf.r.wrap.b32 %r26384, %r26390, %r26390, %r27659;
	// end inline asm
	xor.b32  	%r29720, %r26384, %r26380;
	// begin inline asm
	shf.r.wrap.b32 %r26388, %r26390, %r26390, %r27663;
	// end inline asm
	xor.b32  	%r29721, %r29720, %r26388;
	and.b32  	%r29722, %r26390, %r26366;
	not.b32 	%r29723, %r26390;
	and.b32  	%r29724, %r26342, %r29723;
	or.b32  	%r29725, %r29722, %r29724;
	ld.shared.u32 	%r29726, [K_shared+40];
	add.s32 	%r29727, %r29725, %r26318;
	add.s32 	%r29728, %r29727, %r29721;
	add.s32 	%r29729, %r29728, %r29726;
	// begin inline asm
	shf.r.wrap.b32 %r26392, %r26402, %r26402, %r27667;
	// end inline asm
	// begin inline asm
	shf.r.wrap.b32 %r26396, %r26402, %r26402, %r27671;
	// end inline asm
	xor.b32  	%r29730, %r26396, %r26392;
	// begin inline asm
	shf.r.wrap.b32 %r26400, %r26402, %r26402, %r27675;
	// end inline asm
	xor.b32  	%r29731, %r29730, %r26400;
	xor.b32  	%r29732, %r26378, %r26354;
	and.b32  	%r29733, %r26402, %r29732;
	and.b32  	%r29734, %r26378, %r26354;
	xor.b32  	%r29735, %r29733, %r29734;
	add.s32 	%r26414, %r29729, %r26330;
	add.s32 	%r29736, %r29729, %r29735;
	add.s32 	%r26426, %r29736, %r29731;
	// begin inline asm
	shf.r.wrap.b32 %r26404, %r26414, %r26414, %r27655;
	// end inline asm
	// begin inline asm
	shf.r.wrap.b32 %r26408, %r26414, %r26414, %r27659;
	// end inline asm
	xor.b32  	%r29737, %r26408, %r26404;
	// begin inline asm
	shf.r.wrap.b32 %r26412, %r26414, %r26414, %r27663;
	// end inline asm
	xor.b32  	%r29738, %r29737, %r26412;
	and.b32  	%r29739, %r26414, %r26390;
	not.b32 	%r29740, %r26414;
	and.b32  	%r29741, %r26366, %r29740;
	or.b32  	%r29742, %r29739, %r29741;
	ld.shared.u32 	%r29743, [K_shared+44];
	add.s32 	%r29744, %r29742, %r26342;
	add.s32 	%r29745, %r29744, %r29738;
	add.s32 	%r29746, %r29745, %r29743;
	// begin inline asm
	shf.r.wrap.b32 %r26416, %r26426, %r26426, %r27667;
	// end inline asm
	// begin inline asm
	shf.r.wrap.b32 %r26420, %r26426, %r26426, %r27671;
	// end inline asm
	xor.b32  	%r29747, %r26420, %r26416;
	// begin inline asm
	shf.r.wrap.b32 %r26424, %r26426, %r26426, %r27675;
	// end inline asm
	xor.b32  	%r29748, %r29747, %r26424;
	xor.b32  	%r29749, %r26402, %r26378;
	and.b32  	%r29750, %r26426, %r29749;
	and.b32  	%r29751, %r26402, %r26378;
	xor.b32  	%r29752, %r29750, %r29751;
	add.s32 	%r26438, %r29746, %r26354;
	add.s32 	%r29753, %r29746, %r29752;
	add.s32 	%r26450, %r29753, %r29748;
	// begin inline asm
	shf.r.wrap.b32 %r26428, %r26438, %r26438, %r27655;
	// end inline asm
	// begin inline asm
	shf.r.wrap.b32 %r26432, %r26438, %r26438, %r27659;
	// end inline asm
	xor.b32  	%r29754, %r26432, %r26428;
	// begin inline asm
	shf.r.wrap.b32 %r26436, %r26438, %r26438, %r27663;
	// end inline asm
	xor.b32  	%r29755, %r29754, %r26436;
	and.b32  	%r29756, %r26438, %r26414;
	not.b32 	%r29757, %r26438;
	and.b32  	%r29758, %r26390, %r29757;
	or.b32  	%r29759, %r29756, %r29758;
	ld.shared.u32 	%r29760, [K_shared+48];
	add.s32 	%r29761, %r29759, %r26366;
	add.s32 	%r29762, %r29761, %r29755;
	add.s32 	%r29763, %r29762, %r29760;
	// begin inline asm
	shf.r.wrap.b32 %r26440, %r26450, %r26450, %r27667;
	// end inline asm
	// begin inline asm
	shf.r.wrap.b32 %r26444, %r26450, %r26450, %r27671;
	// end inline asm
	xor.b32  	%r29764, %r26444, %r26440;
	// begin inline asm
	shf.r.wrap.b32 %r26448, %r26450, %r26450, %r27675;
	// end inline asm
	xor.b32  	%r29765, %r29764, %r26448;
	xor.b32  	%r29766, %r26426, %r26402;
	and.b32  	%r29767, %r26450, %r29766;
	and.b32  	%r29768, %r26426, %r26402;
	xor.b32  	%r29769, %r29767, %r29768;
	add.s32 	%r26462, %r29763, %r26378;
	add.s32 	%r29770, %r29763, %r29769;
	add.s32 	%r26474, %r29770, %r29765;
	// begin inline asm
	shf.r.wrap.b32 %r26452, %r26462, %r26462, %r27655;
	// end inline asm
	// begin inline asm
	shf.r.wrap.b32 %r26456, %r26462, %r26462, %r27659;
	// end inline asm
	xor.b32  	%r29771, %r26456, %r26452;
	// begin inline asm
	shf.r.wrap.b32 %r26460, %r26462, %r26462, %r27663;
	// end inline asm
	xor.b32  	%r29772, %r29771, %r26460;
	and.b32  	%r29773, %r26462, %r26438;
	not.b32 	%r29774, %r26462;
	and.b32  	%r29775, %r26414, %r29774;
	or.b32  	%r29776, %r29773, %r29775;
	ld.shared.u32 	%r29777, [K_shared+52];
	add.s32 	%r29778, %r29776, %r26390;
	add.s32 	%r29779, %r29778, %r29772;
	add.s32 	%r29780, %r29779, %r29777;
	// begin inline asm
	shf.r.wrap.b32 %r26464, %r26474, %r26474, %r27667;
	// end inline asm
	// begin inline asm
	shf.r.wrap.b32 %r26468, %r26474, %r26474, %r27671;
	// end inline asm
	xor.b32  	%r29781, %r26468, %r26464;
	// begin inline asm
	shf.r.wrap.b32 %r26472, %r26474, %r26474, %r27675;
	// end inline asm
	xor.b32  	%r29782, %r29781, %r26472;
	xor.b32  	%r29783, %r26450, %r26426;
	and.b32  	%r29784, %r26474, %r29783;
	and.b32  	%r29785, %r26450, %r26426;
	xor.b32  	%r29786, %r29784, %r29785;
	add.s32 	%r26486, %r29780, %r26402;
	add.s32 	%r29787, %r29780, %r29786;
	add.s32 	%r26498, %r29787, %r29782;
	// begin inline asm
	shf.r.wrap.b32 %r26476, %r26486, %r26486, %r27655;
	// end inline asm
	// begin inline asm
	shf.r.wrap.b32 %r26480, %r26486, %r26486, %r27659;
	// end inline asm
	xor.b32  	%r29788, %r26480, %r26476;
	// begin inline asm
	shf.r.wrap.b32 %r26484, %r26486, %r26486, %r27663;
	// end inline asm
	xor.b32  	%r29789, %r29788, %r26484;
	and.b32  	%r29790, %r26486, %r26462;
	not.b32 	%r29791, %r26486;
	and.b32  	%r29792, %r26438, %r29791;
	or.b32  	%r29793, %r29790, %r29792;
	ld.shared.u32 	%r29794, [K_shared+56];
	add.s32 	%r29795, %r29793, %r26414;
	add.s32 	%r29796, %r29795, %r29789;
	add.s32 	%r29797, %r29796, %r29794;
	// begin inline asm
	shf.r.wrap.b32 %r26488, %r26498, %r26498, %r27667;
	// end inline asm
	// begin inline asm
	shf.r.wrap.b32 %r26492, %r26498, %r26498, %r27671;
	// end inline asm
	xor.b32  	%r29798, %r26492, %r26488;
	// begin inline asm
	shf.r.wrap.b32 %r26496, %r26498, %r26498, %r27675;
	// end inline asm
	xor.b32  	%r29799, %r29798, %r26496;
	xor.b32  	%r29800, %r26474, %r26450;
	and.b32  	%r29801, %r26498, %r29800;
	and.b32  	%r29802, %r26474, %r26450;
	xor.b32  	%r29803, %r29801, %r29802;
	add.s32 	%r26510, %r29797, %r26426;
	add.s32 	%r29804, %r29797, %r29803;
	add.s32 	%r26522, %r29804, %r29799;
	// begin inline asm
	shf.r.wrap.b32 %r26500, %r26510, %r26510, %r27655;
	// end inline asm
	// begin inline asm
	shf.r.wrap.b32 %r26504, %r26510, %r26510, %r27659;
	// end inline asm
	xor.b32  	%r29805, %r26504, %r26500;
	// begin inline asm
	shf.r.wrap.b32 %r26508, %r26510, %r26510, %r27663;
	// end inline asm
	xor.b32  	%r29806, %r29805, %r26508;
	and.b32  	%r29807, %r26510, %r26486;
	not.b32 	%r29808, %r26510;
	and.b32  	%r29809, %r26462, %r29808;
	or.b32  	%r29810, %r29807, %r29809;
	ld.shared.u32 	%r29811, [K_shared+60];
	add.s32 	%r29812, %r29810, %r26438;
	add.s32 	%r29813, %r29812, %r29806;
	add.s32 	%r29814, %r29813, %r29811;
	add.s32 	%r29815, %r29814, 256;
	// begin inline asm
	shf.r.wrap.b32 %r26512, %r26522, %r26522, %r27667;
	// end inline asm
	// begin inline asm
	shf.r.wrap.b32 %r26516, %r26522, %r26522, %r27671;
	// end inline asm
	xor.b32  	%r29816, %r26516, %r26512;
	// begin inline asm
	shf.r.wrap.b32 %r26520, %r26522, %r26522, %r27675;
	// end inline asm
	xor.b32  	%r29817, %r29816, %r26520;
	xor.b32  	%r29818, %r26498, %r26474;
	and.b32  	%r29819, %r26522, %r29818;
	and.b32  	%r29820, %r26498, %r26474;
	xor.b32  	%r29821, %r29819, %r29820;
	add.s32 	%r26534, %r29815, %r26450;
	add.s32 	%r29822, %r29815, %r29821;
	add.s32 	%r26546, %r29822, %r29817;
	// begin inline asm
	shf.r.wrap.b32 %r26524, %r26534, %r26534, %r27655;
	// end inline asm
	// begin inline asm
	shf.r.wrap.b32 %r26528, %r26534, %r26534, %r27659;
	// end inline asm
	xor.b32  	%r29823, %r26528, %r26524;
	// begin inline asm
	shf.r.wrap.b32 %r26532, %r26534, %r26534, %r27663;
	// end inline asm
	xor.b32  	%r29824, %r29823, %r26532;
	and.b32  	%r29825, %r26534, %r26510;
	not.b32 	%r29826, %r26534;
	and.b32  	%r29827, %r26486, %r29826;
	or.b32  	%r29828, %r29825, %r29827;
	ld.shared.u32 	%r29829, [K_shared+64];
	add.s32 	%r29830, %r29828, %r26462;
	add.s32 	%r29831, %r29830, %r29824;
	add.s32 	%r29832, %r29831, %r29829;
	add.s32 	%r29833, %r29832, %r25626;
	// begin inline asm
	shf.r.wrap.b32 %r26536, %r26546, %r26546, %r27667;
	// end inline asm
	// begin inline asm
	shf.r.wrap.b32 %r26540, %r26546, %r26546, %r27671;
	// end inline asm
	xor.b32  	%r29834, %r26540, %r26536;
	// begin inline asm
	shf.r.wrap.b32 %r26544, %r26546, %r26546, %r27675;
	// end inline asm
	xor.b32  	%r29835, %r29834, %r26544;
	xor.b32  	%r29836, %r26522, %r26498;
	and.b32  	%r29837, %r26546, %r29836;
	and.b32  	%r29838, %r26522, %r26498;
	xor.b32  	%r29839, %r29837, %r29838;
	add.s32 	%r26558, %r29833, %r26474;
	add.s32 	%r29840, %r29833, %r29839;
	add.s32 	%r26570, %r29840, %r29835;
	// begin inline asm
	shf.r.wrap.b32 %r26548, %r26558, %r26558, %r27655;
	// end inline asm
	// begin inline asm
	shf.r.wrap.b32 %r26552, %r26558, %r26558, %r27659;
	// end inline asm
	xor.b32  	%r29841, %r26552, %r26548;
	// begin inline asm
	shf.r.wrap.b32 %r26556, %r26558, %r26558, %r27663;
	// end inline asm
	xor.b32  	%r29842, %r29841, %r26556;
	and.b32  	%r29843, %r26558, %r26534;
	not.b32 	%r29844, %r26558;
	and.b32  	%r29845, %r26510, %r29844;
	or.b32  	%r29846, %r29843, %r29845;
	ld.shared.u32 	%r29847, [K_shared+68];
	add.s32 	%r29848, %r29846, %r26486;
	add.s32 	%r29849, %r29848, %r29842;
	add.s32 	%r29850, %r29849, %r29847;
	add.s32 	%r29851, %r29850, %r25642;
	// begin inline asm
	shf.r.wrap.b32 %r26560, %r26570, %r26570, %r27667;
	// end inline asm
	// begin inline asm
	shf.r.wrap.b32 %r26564, %r26570, %r26570, %r27671;
	// end inline asm
	xor.b32  	%r29852, %r26564, %r26560;
	// begin inline asm
	shf.r.wrap.b32 %r26568, %r26570, %r26570, %r27675;
	// end inline asm
	xor.b32  	%r29853, %r29852, %r26568;
	xor.b32  	%r29854, %r26546, %r26522;
	and.b32  	%r29855, %r26570, %r29854;
	and.b32  	%r29856, %r26546, %r26522;
	xor.b32  	%r29857, %r29855, %r29856;
	add.s32 	%r26582, %r29851, %r26498;
	add.s32 	%r29858, %r29851, %r29857;
	add.s32 	%r26594, %r29858, %r29853;
	// begin inline asm
	shf.r.wrap.b32 %r26572, %r26582, %r26582, %r27655;
	// end inline asm
	// begin inline asm
	shf.r.wrap.b32 %r26576, %r26582, %r26582, %r27659;
	// end inline asm
	xor.b32  	%r29859, %r26576, %r26572;
	// begin inline asm
	shf.r.wrap.b32 %r26580, %r26582, %r26582, %r27663;
	// end inline asm
	xor.b32  	%r29860, %r29859, %r26580;
	and.b32  	%r29861, %r26582, %r26558;
	not.b32 	%r29862, %r26582;
	and.b32  	%r29863, %r26534, %r29862;
	or.b32  	%r29864, %r29861, %r29863;
	ld.shared.u32 	%r29865, [K_shared+72];
	add.s32 	%r29866, %r29864, %r26510;
	add.s32 	%r29867, %r29866, %r29860;
	add.s32 	%r29868, %r29867, %r29865;
	add.s32 	%r29869, %r29868, %r25658;
	// begin inline asm
	shf.r.wrap.b32 %r26584, %r26594, %r26594, %r27667;
	// end inline asm
	// begin inline asm
	shf.r.wrap.b32 %r26588, %r26594, %r26594, %r27671;
	// end inline asm
	xor.b32  	%r29870, %r26588, %r26584;
	// begin inline asm
	shf.r.wrap.b32 %r26592, %r26594, %r26594, %r27675;
	// end inline asm
	xor.b32  	%r29871, %r29870, %r26592;
	xor.b32  	%r29872, %r26570, %r26546;
	and.b32  	%r29873, %r26594, %r29872;
	and.b32  	%r29874, %r26570, %r26546;
	xor.b32  	%r29875, %r29873, %r29874;
	add.s32 	%r26606, %r29869, %r26522;
	add.s32 	%r29876, %r29869, %r29875;
	add.s32 	%r26618, %r29876, %r29871;
	// begin inline asm
	shf.r.wrap.b32 %r26596, %r26606, %r26606, %r27655;
	// end inline asm
	// begin inline asm
	shf.r.wrap.b32 %r26600, %r26606, %r26606, %r27659;
	// end inline asm
	xor.b32  	%r29877, %r26600, %r26596;
	// begin inline asm
	shf.r.wrap.b32 %r26604, %r26606, %r26606, %r27663;
	// end inline asm
	xor.b32  	%r29878, %r29877, %r26604;
	and.b32  	%r29879, %r26606, %r26582;
	not.b32 	%r29880, %r26606;
	and.b32  	%r29881, %r26558, %r29880;
	or.b32  	%r29882, %r29879, %r29881;
	ld.shared.u32 	%r29883, [K_shared+76];
	add.s32 	%r29884, %r29882, %r26534;
	add.s32 	%r29885, %r29884, %r29878;
	add.s32 	%r29886, %r29885, %r29883;
	add.s32 	%r29887, %r29886, %r25674;
	// begin inline asm
	shf.r.wrap.b32 %r26608, %r26618, %r26618, %r27667;
	// end inline asm
	// begin inline asm
	shf.r.wrap.b32 %r26612, %r26618, %r26618, %r27671;
	// end inline asm
	xor.b32  	%r29888, %r26612, %r26608;
	// begin inline asm
	shf.r.wrap.b32 %r26616, %r26618, %r26618, %r27675;
	// end inline asm
	xor.b32  	%r29889, %r29888, %r26616;
	xor.b32  	%r29890, %r26594, %r26570;
	and.b32  	%r29891, %r26618, %r29890;
	and.b32  	%r29892, %r26594, %r26570;
	xor.b32  	%r29893, %r29891, %r29892;
	add.s32 	%r26630, %r29887, %r26546;
	add.s32 	%r29894, %r29887, %r29893;
	add.s32 	%r26642, %r29894, %r29889;
	// begin inline asm
	shf.r.wrap.b32 %r26620, %r26630, %r26630, %r27655;
	// end inline asm
	// begin inline asm
	shf.r.wrap.b32 %r26624, %r26630, %r26630, %r27659;
	// end inline asm
	xor.b32  	%r29895, %r26624, %r26620;
	// begin inline asm
	shf.r.wrap.b32 %r26628, %r26630, %r26630, %r27663;
	// end inline asm
	xor.b32  	%r29896, %r29895, %r26628;
	and.b32  	%r29897, %r26630, %r26606;
	not.b32 	%r29898, %r26630;
	and.b32  	%r29899, %r26582, %r29898;
	or.b32  	%r29900, %r29897, %r29899;
	ld.shared.u32 	%r29901, [K_shared+80];
	add.s32 	%r29902, %r29900, %r26558;
	add.s32 	%r29903, %r29902, %r29896;
	add.s32 	%r29904, %r29903, %r29901;
	add.s32 	%r29905, %r29904, %r25690;
	// begin inline asm
	shf.r.wrap.b32 %r26632, %r26642, %r26642, %r27667;
	// end inline asm
	// begin inline asm
	shf.r.wrap.b32 %r26636, %r26642, %r26642, %r27671;
	// end inline asm
	xor.b32  	%r29906, %r26636, %r26632;
	// begin inline asm
	shf.r.wrap.b32 %r26640, %r26642, %r26642, %r27675;
	// end inline asm
	xor.b32  	%r29907, %r29906, %r26640;
	xor.b32  	%r29908, %r26618, %r26594;
	and.b32  	%r29909, %r26642, %r29908;
	and.b32  	%r29910, %r26618, %r26594;
	xor.b32  	%r29911, %r29909, %r29910;
	add.s32 	%r26654, %r29905, %r26570;
	add.s32 	%r29912, %r29905, %r29911;
	add.s32 	%r26666, %r29912, %r29907;
	// begin inline asm
	shf.r.wrap.b32 %r26644, %r26654, %r26654, %r27655;
	// end inline asm
	// begin inline asm
	shf.r.wrap.b32 %r26648, %r26654, %r26654, %r27659;
	// end inline asm
	xor.b32  	%r29913, %r26648, %r26644;
	// begin inline asm
	shf.r.wrap.b32 %r26652, %r26654, %r26654, %r27663;
	// end inline asm
	xor.b32  	%r29914, %r29913, %r26652;
	and.b32  	%r29915, %r26654, %r26630;
	not.b32 	%r29916, %r26654;
	and.b32  	%r29917, %r26606, %r29916;
	or.b32  	%r29918, %r29915, %r29917;
	ld.shared.u32 	%r29919, [K_shared+84];
	add.s32 	%r29920, %r29918, %r26582;
	add.s32 	%r29921, %r29920, %r29914;
	add.s32 	%r29922, %r29921, %r29919;
	add.s32 	%r29923, %r29922, %r25706;
	// begin inline asm
	shf.r.wrap.b32 %r26656, %r26666, %r26666, %r27667;
	// end inline asm
	// begin inline asm
	shf.r.wrap.b32 %r26660, %r26666, %r26666, %r27671;
	// end inline asm
	xor.b32  	%r29924, %r26660, %r26656;
	// begin inline asm
	shf.r.wrap.b32 %r26664, %r26666, %r26666, %r27675;
	// end inline asm
	xor.b32  	%r29925, %r29924, %r26664;
	xor.b32  	%r29926, %r26642, %r26618;
	and.b32  	%r29927, %r26666, %r29926;
	and.b32  	%r29928, %r26642, %r26618;
	xor.b32  	%r29929, %r29927, %r29928;
	add.s32 	%r26678, %r29923, %r26594;
	add.s32 	%r29930, %r29923, %r29929;
	add.s32 	%r26690, %r29930, %r29925;
	// begin inline asm
	shf.r.wrap.b32 %r26668, %r26678, %r26678, %r27655;
	// end inline asm
	// begin inline asm
	shf.r.wrap.b32 %r26672, %r26678, %r26678, %r27659;
	// end inline asm
	xor.b32  	%r29931, %r26672, %r26668;
	// begin inline asm
	shf.r.wrap.b32 %r26676, %r26678, %r26678, %r27663;
	// end inline asm
	xor.b32  	%r29932, %r29931, %r26676;
	and.b32  	%r29933, %r26678, %r26654;
	not.b32 	%r29934, %r26678;
	and.b32  	%r29935, %r26630, %r29934;
	or.b32  	%r29936, %r29933, %r29935;
	ld.shared.u32 	%r29937, [K_shared+88];
	add.s32 	%r29938, %r29936, %r26606;
	add.s32 	%r29939, %r29938, %r29932;
	add.s32 	%r29940, %r29939, %r29937;
	add.s32 	%r29941, %r29940, %r25501;
	// begin inline asm
	shf.r.wrap.b32 %r26680, %r26690, %r26690, %r27667;
	// end inline asm
	// begin inline asm
	shf.r.wrap.b32 %r26684, %r26690, %r26690, %r27671;
	// end inline asm
	xor.b32  	%r29942, %r26684, %r26680;
	// begin inline asm
	shf.r.wrap.b32 %r26688, %r26690, %r26690, %r27675;
	// end inline asm
	xor.b32  	%r29943, %r29942, %r26688;
	xor.b32  	%r29944, %r26666, %r26642;
	and.b32  	%r29945, %r26690, %r29944;
	and.b32  	%r29946, %r26666, %r26642;
	xor.b32  	%r29947, %r29945, %r29946;
	add.s32 	%r26702, %r29941, %r26618;
	add.s32 	%r29948, %r29941, %r29947;
	add.s32 	%r26714, %r29948, %r29943;
	// begin inline asm
	shf.r.wrap.b32 %r26692, %r26702, %r26702, %r27655;
	// end inline asm
	// begin inline asm
	shf.r.wrap.b32 %r26696, %r26702, %r26702, %r27659;
	// end inline asm
	xor.b32  	%r29949, %r26696, %r26692;
	// begin inline asm
	shf.r.wrap.b32 %r26700, %r26702, %r26702, %r27663;
	// end inline asm
	xor.b32  	%r29950, %r29949, %r26700;
	and.b32  	%r29951, %r26702, %r26678;
	not.b32 	%r29952, %r26702;
	and.b32  	%r29953, %r26654, %r29952;
	or.b32  	%r29954, %r29951, %r29953;
	ld.shared.u32 	%r29955, [K_shared+92];
	add.s32 	%r29956, %r29954, %r26630;
	add.s32 	%r29957, %r29956, %r29950;
	add.s32 	%r29958, %r29957, %r29955;
	add.s32 	%r29959, %r29958, %r25738;
	// begin inline asm
	shf.r.wrap.b32 %r26704, %r26714, %r26714, %r27667;
	// end inline asm
	// begin inline asm
	shf.r.wrap.b32 %r26708, %r26714, %r26714, %r27671;
	// end inline asm
	xor.b32  	%r29960, %r26708, %r26704;
	// begin inline asm
	shf.r.wrap.b32 %r26712, %r26714, %r26714, %r27675;
	// end inline asm
	xor.b32  	%r29961, %r29960, %r26712;
	xor.b32  	%r29962, %r26690, %r26666;
	and.b32  	%r29963, %r26714, %r29962;
	and.b32  	%r29964, %r26690, %r26666;
	xor.b32  	%r29965, %r29963, %r29964;
	add.s32 	%r26726, %r29959, %r26642;
	add.s32 	%r29966, %r29959, %r29965;
	add.s32 	%r26738, %r29966, %r29961;
	// begin inline asm
	shf.r.wrap.b32 %r26716, %r26726, %r26726, %r27655;
	// end inline asm
	// begin inline asm
	shf.r.wrap.b32 %r26720, %r26726, %r26726, %r27659;
	// end inline asm
	xor.b32  	%r29967, %r26720, %r26716;
	// begin inline asm
	shf.r.wrap.b32 %r26724, %r26726, %r26726, %r27663;
	// end inline asm
	xor.b32  	%r29968, %r29967, %r26724;
	and.b32  	%r29969, %r26726, %r26702;
	not.b32 	%r29970, %r26726;
	and.b32  	%r29971, %r26678, %r29970;
	or.b32  	%r29972, %r29969, %r29971;
	ld.shared.u32 	%r29973, [K_shared+96];
	add.s32 	%r29974, %r29972, %r26654;
	add.s32 	%r29975, %r29974, %r29968;
	add.s32 	%r29976, %r29975, %r29973;
	add.s32 	%r29977, %r29976, %r25533;
	// begin inline asm
	shf.r.wrap.b32 %r26728, %r26738, %r26738, %r27667;
	// end inline asm
	// begin inline asm
	shf.r.wrap.b32 %r26732, %r26738, %r26738, %r27671;
	// end inline asm
	xor.b32  	%r29978, %r26732, %r26728;
	// begin inline asm
	shf.r.wrap.b32 %r26736, %r26738, %r26738, %r27675;
	// end inline asm
	xor.b32  	%r29979, %r29978, %r26736;
	xor.b32  	%r29980, %r26714, %r26690;
	and.b32  	%r29981, %r26738, %r29980;
	and.b32  	%r29982, %r26714, %r26690;
	xor.b32  	%r29983, %r29981, %r29982;
	add.s32 	%r26750, %r29977, %r26666;
	add.s32 	%r29984, %r29977, %r29983;
	add.s32 	%r26762, %r29984, %r29979;
	// begin inline asm
	shf.r.wrap.b32 %r26740, %r26750, %r26750, %r27655;
	// end inline asm
	// begin inline asm
	shf.r.wrap.b32 %r26744, %r26750, %r26750, %r27659;
	// end inline asm
	xor.b32  	%r29985, %r26744, %r26740;
	// begin inline asm
	shf.r.wrap.b32 %r26748, %r26750, %r26750, %r27663;
	// end inline asm
	xor.b32  	%r29986, %r29985, %r26748;
	and.b32  	%r29987, %r26750, %r26726;
	not.b32 	%r29988, %r26750;
	and.b32  	%r29989, %r26702, %r29988;
	or.b32  	%r29990, %r29987, %r29989;
	ld.shared.u32 	%r29991, [K_shared+100];
	add.s32 	%r29992, %r29990, %r26678;
	add.s32 	%r29993, %r29992, %r29986;
	add.s32 	%r29994, %r29993, %r29991;
	add.s32 	%r29995, %r29994, %r25770;
	// begin inline asm
	shf.r.wrap.b32 %r26752, %r26762, %r26762, %r27667;
	// end inline asm
	// begin inline asm
	shf.r.wrap.b32 %r26756, %r26762, %r26762, %r27671;
	// end inline asm
	xor.b32  	%r29996, %r26756, %r26752;
	// begin inline asm
	shf.r.wrap.b32 %r26760, %r26762, %r26762, %r27675;
	// end inline asm
	xor.b32  	%r29997, %r29996, %r26760;
	xor.b32  	%r29998, %r26738, %r26714;
	and.b32  	%r29999, %r26762, %r29998;
	and.b32  	%r30000, %r26738, %r26714;
	xor.b32  	%r30001, %r29999, %r30000;
	add.s32 	%r26774, %r29995, %r26690;
	add.s32 	%r30002, %r29995, %r30001;
	add.s32 	%r26786, %r30002, %r29997;
	// begin inline asm
	shf.r.wrap.b32 %r26764, %r26774, %r26774, %r27655;
	// end inline asm
	// begin inline asm
	shf.r.wrap.b32 %r26768, %r26774, %r26774, %r27659;
	// end inline asm
	xor.b32  	%r30003, %r26768, %r26764;
	// begin inline asm
	shf.r.wrap.b32 %r26772, %r26774, %r26774, %r27663;
	// end inline asm
	xor.b32  	%r30004, %r30003, %r26772;
	and.b32  	%r30005, %r26774, %r26750;
	not.b32 	%r30006, %r26774;
	and.b32  	%r30007, %r26726, %r30006;
	or.b32  	%r30008, %r30005, %r30007;
	ld.shared.u32 	%r30009, [K_shared+104];
	add.s32 	%r30010, %r30008, %r26702;
	add.s32 	%r30011, %r30010, %r30004;
	add.s32 	%r30012, %r30011, %r30009;
	add.s32 	%r30013, %r30012, %r25786;
	// begin inline asm
	shf.r.wrap.b32 %r26776, %r26786, %r26786, %r27667;
	// end inline asm
	// begin inline asm
	shf.r.wrap.b32 %r26780, %r26786, %r26786, %r27671;
	// end inline asm
	xor.b32  	%r30014, %r26780, %r26776;
	// begin inline asm
	shf.r.wrap.b32 %r26784, %r26786, %r26786, %r27675;
	// end inline asm
	xor.b32  	%r30015, %r30014, %r26784;
	xor.b32  	%r30016, %r26762, %r26738;
	and.b32  	%r30017, %r26786, %r30016;
	and.b32  	%r30018, %r26762, %r26738;
	xor.b32  	%r30019, %r30017, %r30018;
	add.s32 	%r26798, %r30013, %r26714;
	add.s32 	%r30020, %r30013, %r30019;
	add.s32 	%r26810, %r30020, %r30015;
	// begin inline asm
	shf.r.wrap.b32 %r26788, %r26798, %r26798, %r27655;
	// end inline asm
	// begin inline asm
	shf.r.wrap.b32 %r26792, %r26798, %r26798, %r27659;
	// end inline asm
	xor.b32  	%r30021, %r26792, %r26788;
	// begin inline asm
	shf.r.wrap.b32 %r26796, %r26798, %r26798, %r27663;
	// end inline asm
	xor.b32  	%r30022, %r30021, %r26796;
	and.b32  	%r30023, %r26798, %r26774;
	not.b32 	%r30024, %r26798;
	and.b32  	%r30025, %r26750, %r30024;
	or.b32  	%r30026, %r30023, %r30025;
	ld.shared.u32 	%r30027, [K_shared+108];
	add.s32 	%r30028, %r30026, %r26726;
	add.s32 	%r30029, %r30028, %r30022;
	add.s32 	%r30030, %r30029, %r30027;
	add.s32 	%r30031, %r30030, %r25802;
	// begin inline asm
	shf.r.wrap.b32 %r26800, %r26810, %r26810, %r27667;
	// end inline asm
	// begin inline asm
	shf.r.wrap.b32 %r26804, %r26810, %r26810, %r27671;
	// end inline asm
	xor.b32  	%r30032, %r26804, %r26800;
	// begin inline asm
	shf.r.wrap.b32 %r26808, %r26810, %r26810, %r27675;
	// end inline asm
	xor.b32  	%r30033, %r30032, %r26808;
	xor.b32  	%r30034, %r26786, %r26762;
	and.b32  	%r30035, %r26810, %r30034;
	and.b32  	%r30036, %r26786, %r26762;
	xor.b32  	%r30037, %r30035, %r30036;
	add.s32 	%r26822, %r30031, %r26738;
	add.s32 	%r30038, %r30031, %r30037;
	add.s32 	%r26834, %r30038, %r30033;
	// begin inline asm
	shf.r.wrap.b32 %r26812, %r26822, %r26822, %r27655;
	// end inline asm
	// begin inline asm
	shf.r.wrap.b32 %r26816, %r26822, %r26822, %r27659;
	// end inline asm
	xor.b32  	%r30039, %r26816, %r26812;
	// begin inline asm
	shf.r.wrap.b32 %r26820, %r26822, %r26822, %r27663;
	// end inline asm
	xor.b32  	%r30040, %r30039, %r26820;
	and.b32  	%r30041, %r26822, %r26798;
	not.b32 	%r30042, %r26822;
	and.b32  	%r30043, %r26774, %r30042;
	or.b32  	%r30044, %r30041, %r30043;
	ld.shared.u32 	%r30045, [K_shared+112];
	add.s32 	%r30046, %r30044, %r26750;
	add.s32 	%r30047, %r30046, %r30040;
	add.s32 	%r30048, %r30047, %r30045;
	add.s32 	%r30049, %r30048, %r25818;
	// begin inline asm
	shf.r.wrap.b32 %r26824, %r26834, %r26834, %r27667;
	// end inline asm
	// begin inline asm
	shf.r.wrap.b32 %r26828, %r26834, %r26834, %r27671;
	// end inline asm
	xor.b32  	%r30050, %r26828, %r26824;
	// begin inline asm
	shf.r.wrap.b32 %r26832, %r26834, %r26834, %r27675;
	// end inline asm
	xor.b32  	%r30051, %r30050, %r26832;
	xor.b32  	%r30052, %r26810, %r26786;
	and.b32  	%r30053, %r26834, %r30052;
	and.b32  	%r30054, %r26810, %r26786;
	xor.b32  	%r30055, %r30053, %r30054;
	add.s32 	%r26846, %r30049, %r26762;
	add.s32 	%r30056, %r30049, %r30055;
	add.s32 	%r26858, %r30056, %r30051;
	// begin inline asm
	shf.r.wrap.b32 %r26836, %r26846, %r26846, %r27655;
	// end inline asm
	// begin inline asm
	shf.r.wrap.b32 %r26840, %r26846, %r26846, %r27659;
	// end inline asm
	xor.b32  	%r30057, %r26840, %r26836;
	// begin inline asm
	shf.r.wrap.b32 %r26844, %r26846, %r26846, %r27663;
	// end inline asm
	xor.b32  	%r30058, %r30057, %r26844;
	and.b32  	%r30059, %r26846, %r26822;
	not.b32 	%r30060, %r26846;
	and.b32  	%r30061, %r26798, %r30060;
	or.b32  	%r30062, %r30059, %r30061;
	ld.shared.u32 	%r30063, [K_shared+116];
	add.s32 	%r30064, %r30062, %r26774;
	add.s32 	%r30065, %r30064, %r30058;
	add.s32 	%r30066, %r30065, %r30063;
	add.s32 	%r30067, %r30066, %r25834;
	// begin inline asm
	shf.r.wrap.b32 %r26848, %r26858, %r26858, %r27667;
	// end inline asm
	// begin inline asm
	shf.r.wrap.b32 %r26852, %r26858, %r26858, %r27671;
	// end inline asm
	xor.b32  	%r30068, %r26852, %r26848;
	// begin inline asm
	shf.r.wrap.b32 %r26856, %r26858, %r26858, %r27675;
	// end inline asm
	xor.b32  	%r30069, %r30068, %r26856;
	xor.b32  	%r30070, %r26834, %r26810;
	and.b32  	%r30071, %r26858, %r30070;
	and.b32  	%r30072, %r26834, %r26810;
	xor.b32  	%r30073, %r30071, %r30072;
	add.s32 	%r26870, %r30067, %r26786;
	add.s32 	%r30074, %r30067, %r30073;
	add.s32 	%r26882, %r30074, %r30069;
	// begin inline asm
	shf.r.wrap.b32 %r26860, %r26870, %r26870, %r27655;
	// end inline asm
	// begin inline asm
	shf.r.wrap.b32 %r26864, %r26870, %r26870, %r27659;
	// end inline asm
	xor.b32  	%r30075, %r26864, %r26860;
	// begin inline asm
	shf.r.wrap.b32 %r26868, %r26870, %r26870, %r27663;
	// end inline asm
	xor.b32  	%r30076, %r30075, %r26868;
	and.b32  	%r30077, %r26870, %r26846;
	not.b32 	%r30078, %r26870;
	and.b32  	%r30079, %r26822, %r30078;
	or.b32  	%r30080, %r30077, %r30079;
	ld.shared.u32 	%r30081, [K_shared+120];
	add.s32 	%r30082, %r30080, %r26798;
	add.s32 	%r30083, %r30082, %r30076;
	add.s32 	%r30084, %r30083, %r30081;
	add.s32 	%r30085, %r30084, %r25850;
	// begin inline asm
	shf.r.wrap.b32 %r26872, %r26882, %r26882, %r27667;
	// end inline asm
	// begin inline asm
	shf.r.wrap.b32 %r26876, %r26882, %r26882, %r27671;
	// end inline asm
	xor.b32  	%r30086, %r26876, %r26872;
	// begin inline asm
	shf.r.wrap.b32 %r26880, %r26882, %r26882, %r27675;
	// end inline asm
	xor.b32  	%r30087, %r30086, %r26880;
	xor.b32  	%r30088, %r26858, %r26834;
	and.b32  	%r30089, %r26882, %r30088;
	and.b32  	%r30090, %r26858, %r26834;
	xor.b32  	%r30091, %r30089, %r30090;
	add.s32 	%r26894, %r30085, %r26810;
	add.s32 	%r30092, %r30085, %r30091;
	add.s32 	%r26906, %r30092, %r30087;
	// begin inline asm
	shf.r.wrap.b32 %r26884, %r26894, %r26894, %r27655;
	// end inline asm
	// begin inline asm
	shf.r.wrap.b32 %r26888, %r26894, %r26894, %r27659;
	// end inline asm
	xor.b32  	%r30093, %r26888, %r26884;
	// begin inline asm
	shf.r.wrap.b32 %r26892, %r26894, %r26894, %r27663;
	// end inline asm
	xor.b32  	%r30094, %r30093, %r26892;
	and.b32  	%r30095, %r26894, %r26870;
	not.b32 	%r30096, %r26894;
	and.b32  	%r30097, %r26846, %r30096;
	or.b32  	%r30098, %r30095, %r30097;
	ld.shared.u32 	%r30099, [K_shared+124];
	add.s32 	%r30100, %r30098, %r26822;
	add.s32 	%r30101, %r30100, %r30094;
	add.s32 	%r30102, %r30101, %r30099;
	add.s32 	%r30103, %r30102, %r25645;
	// begin inline asm
	shf.r.wrap.b32 %r26896, %r26906, %r26906, %r27667;
	// end inline asm
	// begin inline asm
	shf.r.wrap.b32 %r26900, %r26906, %r26906, %r27671;
	// end inline asm
	xor.b32  	%r30104, %r26900, %r26896;
	// begin inline asm
	shf.r.wrap.b32 %r26904, %r26906, %r26906, %r27675;
	// end inline asm
	xor.b32  	%r30105, %r30104, %r26904;
	xor.b32  	%r30106, %r26882, %r26858;
	and.b32  	%r30107, %r26906, %r30106;
	and.b32  	%r30108, %r26882, %r26858;
	xor.b32  	%r30109, %r30107, %r30108;
	add.s32 	%r26918, %r30103, %r26834;
	add.s32 	%r30110, %r30103, %r30109;
	add.s32 	%r26930, %r30110, %r30105;
	// begin inline asm
	shf.r.wrap.b32 %r26908, %r26918, %r26918, %r27655;
	// end inline asm
	// begin inline asm
	shf.r.wrap.b32 %r26912, %r26918, %r26918, %r27659;
	// end inline asm
	xor.b32  	%r30111, %r26912, %r26908;
	// begin inline asm
	shf.r.wrap.b32 %r26916, %r26918, %r26918, %r27663;
	// end inline asm
	xor.b32  	%r30112, %r30111, %r26916;
	and.b32  	%r30113, %r26918, %r26894;
	not.b32 	%r30114, %r26918;
	and.b32  	%r30115, %r26870, %r30114;
	or.b32  	%r30116, %r30113, %r30115;
	ld.shared.u32 	%r30117, [K_shared+128];
	add.s32 	%r30118, %r30116, %r26846;
	add.s32 	%r30119, %r30118, %r30112;
	add.s32 	%r30120, %r30119, %r30117;
	add.s32 	%r30121, %r30120, %r25882;
	// begin inline asm
	shf.r.wrap.b32 %r26920, %r26930, %r26930, %r27667;
	// end inline asm
	// begin inline asm
	shf.r.wrap.b32 %r26924, %r26930, %r26930, %r27671;
	// end inline asm
	xor.b32  	%r30122, %r26924, %r26920;
	// begin inline asm
	shf.r.wrap.b32 %r26928, %r26930, %r26930, %r27675;
	// end inline asm
	xor.b32  	%r30123, %r30122, %r26928;
	xor.b32  	%r30124, %r26906, %r26882;
	and.b32  	%r30125, %r26930, %r30124;
	and.b32  	%r30126, %r26906, %r26882;
	xor.b32  	%r30127, %r30125, %r30126;
	add.s32 	%r26942, %r30121, %r26858;
	add.s32 	%r30128, %r30121, %r30127;
	add.s32 	%r26954, %r30128, %r30123;
	// begin inline asm
	shf.r.wrap.b32 %r26932, %r26942, %r26942, %r27655;
	// end inline asm
	// begin inline asm
	shf.r.wrap.b32 %r26936, %r26942, %r26942, %r27659;
	// end inline asm
	xor.b32  	%r30129, %r26936, %r26932;
	// begin inline asm
	shf.r.wrap.b32 %r26940, %r26942, %r26942, %r27663;
	// end inline asm
	xor.b32  	%r30130, %r30129, %r26940;
	and.b32  	%r30131, %r26942, %r26918;
	not.b32 	%r30132, %r26942;
	and.b32  	%r30133, %r26894, %r30132;
	or.b32  	%r30134, %r30131, %r30133;
	ld.shared.u32 	%r30135, [K_shared+132];
	add.s32 	%r30136, %r30134, %r26870;
	add.s32 	%r30137, %r30136, %r30130;
	add.s32 	%r30138, %r30137, %r30135;
	add.s32 	%r30139, %r30138, %r25898;
	// begin inline asm
	shf.r.wrap.b32 %r26944, %r26954, %r26954, %r27667;
	// end inline asm
	// begin inline asm
	shf.r.wrap.b32 %r26948, %r26954, %r26954, %r27671;
	// end inline asm
	xor.b32  	%r30140, %r26948, %r26944;
	// begin inline asm
	shf.r.wrap.b32 %r26952, %r26954, %r26954, %r27675;
	// end inline asm
	xor.b32  	%r30141, %r30140, %r26952;
	xor.b32  	%r30142, %r26930, %r26906;
	and.b32  	%r30143, %r26954, %r30142;
	and.b32  	%r30144, %r26930, %r26906;
	xor.b32  	%r30145, %r30143, %r30144;
	add.s32 	%r26966, %r30139, %r26882;
	add.s32 	%r30146, %r30139, %r30145;
	add.s32 	%r26978, %r30146, %r30141;
	// begin inline asm
	shf.r.wrap.b32 %r26956, %r26966, %r26966, %r27655;
	// end inline asm
	// begin inline asm
	shf.r.wrap.b32 %r26960, %r26966, %r26966, %r27659;
	// end inline asm
	xor.b32  	%r30147, %r26960, %r26956;
	// begin inline asm
	shf.r.wrap.b32 %r26964, %r26966, %r26966, %r27663;
	// end inline asm
	xor.b32  	%r30148, %r30147, %r26964;
	and.b32  	%r30149, %r26966, %r26942;
	not.b32 	%r30150, %r26966;
	and.b32  	%r30151, %r26918, %r30150;
	or.b32  	%r30152, %r30149, %r30151;
	ld.shared.u32 	%r30153, [K_shared+136];
	add.s32 	%r30154, %r30152, %r26894;
	add.s32 	%r30155, %r30154, %r30148;
	add.s32 	%r30156, %r30155, %r30153;
	add.s32 	%r30157, %r30156, %r25914;
	// begin inline asm
	shf.r.wrap.b32 %r26968, %r26978, %r26978, %r27667;
	// end inline asm
	// begin inline asm
	shf.r.wrap.b32 %r26972, %r26978, %r26978, %r27671;
	// end inline asm
	xor.b32  	%r30158, %r26972, %r26968;
	// begin inline asm
	shf.r.wrap.b32 %r26976, %r26978, %r26978, %r27675;
	// end inline asm
	xor.b32  	%r30159, %r30158, %r26976;
	xor.b32  	%r30160, %r26954, %r26930;
	and.b32  	%r30161, %r26978, %r30160;
	and.b32  	%r30162, %r26954, %r26930;
	xor.b32  	%r30163, %r30161, %r30162;
	add.s32 	%r26990, %r30157, %r26906;
	add.s32 	%r30164, %r30157, %r30163;
	add.s32 	%r27002, %r30164, %r30159;
	// begin inline asm
	shf.r.wrap.b32 %r26980, %r26990, %r26990, %r27655;
	// end inline asm
	// begin inline asm
	shf.r.wrap.b32 %r26984, %r26990, %r26990, %r27659;
	// end inline asm
	xor.b32  	%r30165, %r26984, %r26980;
	// begin inline asm
	shf.r.wrap.b32 %r26988, %r26990, %r26990, %r27663;
	// end inline asm
	xor.b32  	%r30166, %r30165, %r26988;
	and.b32  	%r30167, %r26990, %r26966;
	not.b32 	%r30168, %r26990;
	and.b32  	%r30169, %r26942, %r30168;
	or.b32  	%r30170, %r30167, %r30169;
	ld.shared.u32 	%r30171, [K_shared+140];
	add.s32 	%r30172, %r30170, %r26918;
	add.s32 	%r30173, %r30172, %r30166;
	add.s32 	%r30174, %r30173, %r30171;
	add.s32 	%r30175, %r30174, %r25930;
	// begin inline asm
	shf.r.wrap.b32 %r26992, %r27002, %r27002, %r27667;
	// end inline asm
	// begin inline asm
	shf.r.wrap.b32 %r26996, %r27002, %r27002, %r27671;
	// end inline asm
	xor.b32  	%r30176, %r26996, %r26992;
	// begin inline asm
	shf.r.wrap.b32 %r27000, %r27002, %r27002, %r27675;
	// end inline asm
	xor.b32  	%r30177, %r30176, %r27000;
	xor.b32  	%r30178, %r26978, %r26954;
	and.b32  	%r30179, %r27002, %r30178;
	and.b32  	%r30180, %r26978, %r26954;
	xor.b32  	%r30181, %r30179, %r30180;
	add.s32 	%r27014, %r30175, %r26930;
	add.s32 	%r30182, %r30175, %r30181;
	add.s32 	%r27026, %r30182, %r30177;
	// begin inline asm
	shf.r.wrap.b32 %r27004, %r27014, %r27014, %r27655;
	// end inline asm
	// begin inline asm
	shf.r.wrap.b32 %r27008, %r27014, %r27014, %r27659;
	// end inline asm
	xor.b32  	%r30183, %r27008, %r27004;
	// begin inline asm
	shf.r.wrap.b32 %r27012, %r27014, %r27014, %r27663;
	// end inline asm
	xor.b32  	%r30184, %r30183, %r27012;
	and.b32  	%r30185, %r27014, %r26990;
	not.b32 	%r30186, %r27014;
	and.b32  	%r30187, %r26966, %r30186;
	or.b32  	%r30188, %r30185, %r30187;
	ld.shared.u32 	%r30189, [K_shared+144];
	add.s32 	%r30190, %r30188, %r26942;
	add.s32 	%r30191, %r30190, %r30184;
	add.s32 	%r30192, %r30191, %r30189;
	add.s32 	%r30193, %r30192, %r25946;
	// begin inline asm
	shf.r.wrap.b32 %r27016, %r27026, %r27026, %r27667;
	// end inline asm
	// begin inline asm
	shf.r.wrap.b32 %r27020, %r27026, %r27026, %r27671;
	// end inline asm
	xor.b32  	%r30194, %r27020, %r27016;
	// begin inline asm
	shf.r.wrap.b32 %r27024, %r27026, %r27026, %r27675;
	// end inline asm
	xor.b32  	%r30195, %r30194, %r27024;
	xor.b32  	%r30196, %r27002, %r26978;
	and.b32  	%r30197, %r27026, %r30196;
	and.b32  	%r30198, %r27002, %r26978;
	xor.b32  	%r30199, %r30197, %r30198;
	add.s32 	%r27038, %r30193, %r26954;
	add.s32 	%r30200, %r30193, %r30199;
	add.s32 	%r27050, %r30200, %r30195;
	// begin inline asm
	shf.r.wrap.b32 %r27028, %r27038, %r27038, %r27655;
	// end inline asm
	// begin inline asm
	shf.r.wrap.b32 %r27032, %r27038, %r27038, %r27659;
	// end inline asm
	xor.b32  	%r30201, %r27032, %r27028;
	// begin inline asm
	shf.r.wrap.b32 %r27036, %r27038, %r27038, %r27663;
	// end inline asm
	xor.b32  	%r30202, %r30201, %r27036;
	and.b32  	%r30203, %r27038, %r27014;
	not.b32 	%r30204, %r27038;
	and.b32  	%r30205, %r26990, %r30204;
	or.b32  	%r30206, %r30203, %r30205;
	ld.shared.u32 	%r30207, [K_shared+148];
	add.s32 	%r30208, %r30206, %r26966;
	add.s32 	%r30209, %r30208, %r30202;
	add.s32 	%r30210, %r30209, %r30207;
	add.s32 	%r30211, %r30210, %r25962;
	// begin inline asm
	shf.r.wrap.b32 %r27040, %r27050, %r27050, %r27667;
	// end inline asm
	// begin inline asm
	shf.r.wrap.b32 %r27044, %r27050, %r27050, %r27671;
	// end inline asm
	xor.b32  	%r30212, %r27044, %r27040;
	// begin inline asm
	shf.r.wrap.b32 %r27048, %r27050, %r27050, %r27675;
	// end inline asm
	xor.b32  	%r30213, %r30212, %r27048;
	xor.b32  	%r30214, %r27026, %r27002;
	and.b32  	%r30215, %r27050, %r30214;
	and.b32  	%r30216, %r27026, %r27002;
	xor.b32  	%r30217, %r30215, %r30216;
	add.s32 	%r27062, %r30211, %r26978;
	add.s32 	%r30218, %r30211, %r30217;
	add.s32 	%r27074, %r30218, %r30213;
	// begin inline asm
	shf.r.wrap.b32 %r27052, %r27062, %r27062, %r27655;
	// end inline asm
	// begin inline asm
	shf.r.wrap.b32 %r27056, %r27062, %r27062, %r27659;
	// end inline asm
	xor.b32  	%r30219, %r27056, %r27052;
	// begin inline asm
	shf.r.wrap.b32 %r27060, %r27062, %r27062, %r27663;
	// end inline asm
	xor.b32  	%r30220, %r30219, %r27060;
	and.b32  	%r30221, %r27062, %r27038;
	not.b32 	%r30222, %r27062;
	and.b32  	%r30223, %r27014, %r30222;
	or.b32  	%r30224, %r30221, %r30223;
	ld.shared.u32 	%r30225, [K_shared+152];
	add.s32 	%r30226, %r30224, %r26990;
	add.s32 	%r30227, %r30226, %r30220;
	add.s32 	%r30228, %r30227, %r30225;
	add.s32 	%r30229, %r30228, %r25978;
	// begin inline asm
	shf.r.wrap.b32 %r27064, %r27074, %r27074, %r27667;
	// end inline asm
	// begin inline asm
	shf.r.wrap.b32 %r27068, %r27074, %r27074, %r27671;
	// end inline asm
	xor.b32  	%r30230, %r27068, %r27064;
	// begin inline asm
	shf.r.wrap.b32 %r27072, %r27074, %r27074, %r27675;
	// end inline asm
	xor.b32  	%r30231, %r30230, %r27072;
	xor.b32  	%r30232, %r27050, %r27026;
	and.b32  	%r30233, %r27074, %r30232;
	and.b32  	%r30234, %r27050, %r27026;
	xor.b32  	%r30235, %r30233, %r30234;
	add.s32 	%r27086, %r30229, %r27002;
	add.s32 	%r30236, %r30229, %r30235;
	add.s32 	%r27098, %r30236, %r30231;
	// begin inline asm
	shf.r.wrap.b32 %r27076, %r27086, %r27086, %r27655;
	// end inline asm
	// begin inline asm
	shf.r.wrap.b32 %r27080, %r27086, %r27086, %r27659;
	// end inline asm
	xor.b32  	%r30237, %r27080, %r27076;
	// begin inline asm
	shf.r.wrap.b32 %r27084, %r27086, %r27086, %r27663;
	// end inline asm
	xor.b32  	%r30238, %r30237, %r27084;
	and.b32  	%r30239, %r27086, %r27062;
	not.b32 	%r30240, %r27086;
	and.b32  	%r30241, %r27038, %r30240;
	or.b32  	%r30242, %r30239, %r30241;
	ld.shared.u32 	%r30243, [K_shared+156];
	add.s32 	%r30244, %r30242, %r27014;
	add.s32 	%r30245, %r30244, %r30238;
	add.s32 	%r30246, %r30245, %r30243;
	add.s32 	%r30247, %r30246, %r25994;
	// begin inline asm
	shf.r.wrap.b32 %r27088, %r27098, %r27098, %r27667;
	// end inline asm
	// begin inline asm
	shf.r.wrap.b32 %r27092, %r27098, %r27098, %r27671;
	// end inline asm
	xor.b32  	%r30248, %r27092, %r27088;
	// begin inline asm
	shf.r.wrap.b32 %r27096, %r27098, %r27098, %r27675;
	// end inline asm
	xor.b32  	%r30249, %r30248, %r27096;
	xor.b32  	%r30250, %r27074, %r27050;
	and.b32  	%r30251, %r27098, %r30250;
	and.b32  	%r30252, %r27074, %r27050;
	xor.b32  	%r30253, %r30251, %r30252;
	add.s32 	%r27110, %r30247, %r27026;
	add.s32 	%r30254, %r30247, %r30253;
	add.s32 	%r27122, %r30254, %r30249;
	// begin inline asm
	shf.r.wrap.b32 %r27100, %r27110, %r27110, %r27655;
	// end inline asm
	// begin inline asm
	shf.r.wrap.b32 %r27104, %r27110, %r27110, %r27659;
	// end inline asm
	xor.b32  	%r30255, %r27104, %r27100;
	// begin inline asm
	shf.r.wrap.b32 %r27108, %r27110, %r27110, %r27663;
	// end inline asm
	xor.b32  	%r30256, %r30255, %r27108;
	and.b32  	%r30257, %r27110, %r27086;
	not.b32 	%r30258, %r27110;
	and.b32  	%r30259, %r27062, %r30258;
	or.b32  	%r30260, %r30257, %r30259;
	ld.shared.u32 	%r30261, [K_shared+160];
	add.s32 	%r30262, %r30260, %r27038;
	add.s32 	%r30263, %r30262, %r30256;
	add.s32 	%r30264, %r30263, %r30261;
	add.s32 	%r30265, %r30264, %r26010;
	// begin inline asm
	shf.r.wrap.b32 %r27112, %r27122, %r27122, %r27667;
	// end inline asm
	// begin inline asm
	shf.r.wrap.b32 %r27116, %r27122, %r27122, %r27671;
	// end inline asm
	xor.b32  	%r30266, %r27116, %r27112;
	// begin inline asm
	shf.r.wrap.b32 %r27120, %r27122, %r27122, %r27675;
	// end inline asm
	xor.b32  	%r30267, %r30266, %r27120;
	xor.b32  	%r30268, %r27098, %r27074;
	and.b32  	%r30269, %r27122, %r30268;
	and.b32  	%r30270, %r27098, %r27074;
	xor.b32  	%r30271, %r30269, %r30270;
	add.s32 	%r27134, %r30265, %r27050;
	add.s32 	%r30272, %r30265, %r30271;
	add.s32 	%r27146, %r30272, %r30267;
	// begin inline asm
	shf.r.wrap.b32 %r27124, %r27134, %r27134, %r27655;
	// end inline asm
	// begin inline asm
	shf.r.wrap.b32 %r27128, %r27134, %r27134, %r27659;
	// end inline asm
	xor.b32  	%r30273, %r27128, %r27124;
	// begin inline asm
	shf.r.wrap.b32 %r27132, %r27134, %r27134, %r27663;
	// end inline asm
	xor.b32  	%r30274, %r30273, %r27132;
	and.b32  	%r30275, %r27134, %r27110;
	not.b32 	%r30276, %r27134;
	and.b32  	%r30277, %r27086, %r30276;
	or.b32  	%r30278, %r30275, %r30277;
	ld.shared.u32 	%r30279, [K_shared+164];
	add.s32 	%r30280, %r30278, %r27062;
	add.s32 	%r30281, %r30280, %r30274;
	add.s32 	%r30282, %r30281, %r30279;
	add.s32 	%r30283, %r30282, %r26026;
	// begin inline asm
	shf.r.wrap.b32 %r27136, %r27146, %r27146, %r27667;
	// end inline asm
	// begin inline asm
	shf.r.wrap.b32 %r27140, %r27146, %r27146, %r27671;
	// end inline asm
	xor.b32  	%r30284, %r27140, %r27136;
	// begin inline asm
	shf.r.wrap.b32 %r27144, %r27146, %r27146, %r27675;
	// end inline asm
	xor.b32  	%r30285, %r30284, %r27144;
	xor.b32  	%r30286, %r27122, %r27098;
	and.b32  	%r30287, %r27146, %r30286;
	and.b32  	%r30288, %r27122, %r27098;
	xor.b32  	%r30289, %r30287, %r30288;
	add.s32 	%r27158, %r30283, %r27074;
	add.s32 	%r30290, %r30283, %r30289;
	add.s32 	%r27170, %r30290, %r30285;
	// begin inline asm
	shf.r.wrap.b32 %r27148, %r27158, %r27158, %r27655;
	// end inline asm
	// begin inline asm
	shf.r.wrap.b32 %r27152, %r27158, %r27158, %r27659;
	// end inline asm
	xor.b32  	%r30291, %r27152, %r27148;
	// begin inline asm
	shf.r.wrap.b32 %r27156, %r27158, %r27158, %r27663;
	// end inline asm
	xor.b32  	%r30292, %r30291, %r27156;
	and.b32  	%r30293, %r27158, %r27134;
	not.b32 	%r30294, %r27158;
	and.b32  	%r30295, %r27110, %r30294;
	or.b32  	%r30296, %r30293, %r30295;
	ld.shared.u32 	%r30297, [K_shared+168];
	add.s32 	%r30298, %r30296, %r27086;
	add.s32 	%r30299, %r30298, %r30292;
	add.s32 	%r30300, %r30299, %r30297;
	add.s32 	%r30301, %r30300, %r26042;
	// begin inline asm
	shf.r.wrap.b32 %r27160, %r27170, %r27170, %r27667;
	// end inline asm
	// begin inline asm
	shf.r.wrap.b32 %r27164, %r27170, %r27170, %r27671;
	// end inline asm
	xor.b32  	%r30302, %r27164, %r27160;
	// begin inline asm
	shf.r.wrap.b32 %r27168, %r27170, %r27170, %r27675;
	// end inline asm
	xor.b32  	%r30303, %r30302, %r27168;
	xor.b32  	%r30304, %r27146, %r27122;
	and.b32  	%r30305, %r27170, %r30304;
	and.b32  	%r30306, %r27146, %r27122;
	xor.b32  	%r30307, %r30305, %r30306;
	add.s32 	%r27182, %r30301, %r27098;
	add.s32 	%r30308, %r30301, %r30307;
	add.s32 	%r27194, %r30308, %r30303;
	// begin inline asm
	shf.r.wrap.b32 %r27172, %r27182, %r27182, %r27655;
	// end inline asm
	// begin inline asm
	shf.r.wrap.b32 %r27176, %r27182, %r27182, %r27659;
	// end inline asm
	xor.b32  	%r30309, %r27176, %r27172;
	// begin inline asm
	shf.r.wrap.b32 %r27180, %r27182, %r27182, %r27663;
	// end inline asm
	xor.b32  	%r30310, %r30309, %r27180;
	and.b32  	%r30311, %r27182, %r27158;
	not.b32 	%r30312, %r27182;
	and.b32  	%r30313, %r27134, %r30312;
	or.b32  	%r30314, %r30311, %r30313;
	ld.shared.u32 	%r30315, [K_shared+172];
	add.s32 	%r30316, %r30314, %r27110;
	add.s32 	%r30317, %r30316, %r30310;
	add.s32 	%r30318, %r30317, %r30315;
	add.s32 	%r30319, %r30318, %r26058;
	// begin inline asm
	shf.r.wrap.b32 %r27184, %r27194, %r27194, %r27667;
	// end inline asm
	// begin inline asm
	shf.r.wrap.b32 %r27188, %r27194, %r27194, %r27671;
	// end inline asm
	xor.b32  	%r30320, %r27188, %r27184;
	// begin inline asm
	shf.r.wrap.b32 %r27192, %r27194, %r27194, %r27675;
	// end inline asm
	xor.b32  	%r30321, %r30320, %r27192;
	xor.b32  	%r30322, %r27170, %r27146;
	and.b32  	%r30323, %r27194, %r30322;
	and.b32  	%r30324, %r27170, %r27146;
	xor.b32  	%r30325, %r30323, %r30324;
	add.s32 	%r27206, %r30319, %r27122;
	add.s32 	%r30326, %r30319, %r30325;
	add.s32 	%r27218, %r30326, %r30321;
	// begin inline asm
	shf.r.wrap.b32 %r27196, %r27206, %r27206, %r27655;
	// end inline asm
	// begin inline asm
	shf.r.wrap.b32 %r27200, %r27206, %r27206, %r27659;
	// end inline asm
	xor.b32  	%r30327, %r27200, %r27196;
	// begin inline asm
	shf.r.wrap.b32 %r27204, %r27206, %r27206, %r27663;
	// end inline asm
	xor.b32  	%r30328, %r30327, %r27204;
	and.b32  	%r30329, %r27206, %r27182;
	not.b32 	%r30330, %r27206;
	and.b32  	%r30331, %r27158, %r30330;
	or.b32  	%r30332, %r30329, %r30331;
	ld.shared.u32 	%r30333, [K_shared+176];
	add.s32 	%r30334, %r30332, %r27134;
	add.s32 	%r30335, %r30334, %r30328;
	add.s32 	%r30336, %r30335, %r30333;
	add.s32 	%r30337, %r30336, %r26074;
	// begin inline asm
	shf.r.wrap.b32 %r27208, %r27218, %r27218, %r27667;
	// end inline asm
	// begin inline asm
	shf.r.wrap.b32 %r27212, %r27218, %r27218, %r27671;
	// end inline asm
	xor.b32  	%r30338, %r27212, %r27208;
	// begin inline asm
	shf.r.wrap.b32 %r27216, %r27218, %r27218, %r27675;
	// end inline asm
	xor.b32  	%r30339, %r30338, %r27216;
	xor.b32  	%r30340, %r27194, %r27170;
	and.b32  	%r30341, %r27218, %r30340;
	and.b32  	%r30342, %r27194, %r27170;
	xor.b32  	%r30343, %r30341, %r30342;
	add.s32 	%r27230, %r30337, %r27146;
	add.s32 	%r30344, %r30337, %r30343;
	add.s32 	%r27242, %r30344, %r30339;
	// begin inline asm
	shf.r.wrap.b32 %r27220, %r27230, %r27230, %r27655;
	// end inline asm
	// begin inline asm
	shf.r.wrap.b32 %r27224, %r27230, %r27230, %r27659;
	// end inline asm
	xor.b32  	%r30345, %r27224, %r27220;
	// begin inline asm
	shf.r.wrap.b32 %r27228, %r27230, %r27230, %r27663;
	// end inline asm
	xor.b32  	%r30346, %r30345, %r27228;
	and.b32  	%r30347, %r27230, %r27206;
	not.b32 	%r30348, %r27230;
	and.b32  	%r30349, %r27182, %r30348;
	or.b32  	%r30350, %r30347, %r30349;
	ld.shared.u32 	%r30351, [K_shared+180];
	add.s32 	%r30352, %r30350, %r27158;
	add.s32 	%r30353, %r30352, %r30346;
	add.s32 	%r30354, %r30353, %r30351;
	add.s32 	%r30355, %r30354, %r26090;
	// begin inline asm
	shf.r.wrap.b32 %r27232, %r27242, %r27242, %r27667;
	// end inline asm
	// begin inline asm
	shf.r.wrap.b32 %r27236, %r27242, %r27242, %r27671;
	// end inline asm
	xor.b32  	%r30356, %r27236, %r27232;
	// begin inline asm
	shf.r.wrap.b32 %r27240, %r27242, %r27242, %r27675;
	// end inline asm
	xor.b32  	%r30357, %r30356, %r27240;
	xor.b32  	%r30358, %r27218, %r27194;
	and.b32  	%r30359, %r27242, %r30358;
	and.b32  	%r30360, %r27218, %r27194;
	xor.b32  	%r30361, %r30359, %r30360;
	add.s32 	%r27254, %r30355, %r27170;
	add.s32 	%r30362, %r30355, %r30361;
	add.s32 	%r27266, %r30362, %r30357;
	// begin inline asm
	shf.r.wrap.b32 %r27244, %r27254, %r27254, %r27655;
	// end inline asm
	// begin inline asm
	shf.r.wrap.b32 %r27248, %r27254, %r27254, %r27659;
	// end inline asm
	xor.b32  	%r30363, %r27248, %r27244;
	// begin inline asm
	shf.r.wrap.b32 %r27252, %r27254, %r27254, %r27663;
	// end inline asm
	xor.b32  	%r30364, %r30363, %r27252;
	and.b32  	%r30365, %r27254, %r27230;
	not.b32 	%r30366, %r27254;
	and.b32  	%r30367, %r27206, %r30366;
	or.b32  	%r30368, %r30365, %r30367;
	ld.shared.u32 	%r30369, [K_shared+184];
	add.s32 	%r30370, %r30368, %r27182;
	add.s32 	%r30371, %r30370, %r30364;
	add.s32 	%r30372, %r30371, %r30369;
	add.s32 	%r30373, %r30372, %r26106;
	// begin inline asm
	shf.r.wrap.b32 %r27256, %r27266, %r27266, %r27667;
	// end inline asm
	// begin inline asm
	shf.r.wrap.b32 %r27260, %r27266, %r27266, %r27671;
	// end inline asm
	xor.b32  	%r30374, %r27260, %r27256;
	// begin inline asm
	shf.r.wrap.b32 %r27264, %r27266, %r27266, %r27675;
	// end inline asm
	xor.b32  	%r30375, %r30374, %r27264;
	xor.b32  	%r30376, %r27242, %r27218;
	and.b32  	%r30377, %r27266, %r30376;
	and.b32  	%r30378, %r27242, %r27218;
	xor.b32  	%r30379, %r30377, %r30378;
	add.s32 	%r27278, %r30373, %r27194;
	add.s32 	%r30380, %r30373, %r30379;
	add.s32 	%r27290, %r30380, %r30375;
	// begin inline asm
	shf.r.wrap.b32 %r27268, %r27278, %r27278, %r27655;
	// end inline asm
	// begin inline asm
	shf.r.wrap.b32 %r27272, %r27278, %r27278, %r27659;
	// end inline asm
	xor.b32  	%r30381, %r27272, %r27268;
	// begin inline asm
	shf.r.wrap.b32 %r27276, %r27278, %r27278, %r27663;
	// end inline asm
	xor.b32  	%r30382, %r30381, %r27276;
	and.b32  	%r30383, %r27278, %r27254;
	not.b32 	%r30384, %r27278;
	and.b32  	%r30385, %r27230, %r30384;
	or.b32  	%r30386, %r30383, %r30385;
	ld.shared.u32 	%r30387, [K_shared+188];
	add.s32 	%r30388, %r30386, %r27206;
	add.s32 	%r30389, %r30388, %r30382;
	add.s32 	%r30390, %r30389, %r30387;
	add.s32 	%r30391, %r30390, %r26122;
	// begin inline asm
	shf.r.wrap.b32 %r27280, %r27290, %r27290, %r27667;
	// end inline asm
	// begin inline asm
	shf.r.wrap.b32 %r27284, %r27290, %r27290, %r27671;
	// end inline asm
	xor.b32  	%r30392, %r27284, %r27280;
	// begin inline asm
	shf.r.wrap.b32 %r27288, %r27290, %r27290, %r27675;
	// end inline asm
	xor.b32  	%r30393, %r30392, %r27288;
	xor.b32  	%r30394, %r27266, %r27242;
	and.b32  	%r30395, %r27290, %r30394;
	and.b32  	%r30396, %r27266, %r27242;
	xor.b32  	%r30397, %r30395, %r30396;
	add.s32 	%r27302, %r30391, %r27218;
	add.s32 	%r30398, %r30391, %r30397;
	add.s32 	%r27314, %r30398, %r30393;
	// begin inline asm
	shf.r.wrap.b32 %r27292, %r27302, %r27302, %r27655;
	// end inline asm
	// begin inline asm
	shf.r.wrap.b32 %r27296, %r27302, %r27302, %r27659;
	// end inline asm
	xor.b32  	%r30399, %r27296, %r27292;
	// begin inline asm
	shf.r.wrap.b32 %r27300, %r27302, %r27302, %r27663;
	// end inline asm
	xor.b32  	%r30400, %r30399, %r27300;
	and.b32  	%r30401, %r27302, %r27278;
	not.b32 	%r30402, %r27302;
	and.b32  	%r30403, %r27254, %r30402;
	or.b32  	%r30404, %r30401, %r30403;
	ld.shared.u32 	%r30405, [K_shared+192];
	add.s32 	%r30406, %r30404, %r27230;
	add.s32 	%r30407, %r30406, %r30400;
	add.s32 	%r30408, %r30407, %r30405;
	add.s32 	%r30409, %r30408, %r26138;
	// begin inline asm
	shf.r.wrap.b32 %r27304, %r27314, %r27314, %r27667;
	// end inline asm
	// begin inline asm
	shf.r.wrap.b32 %r27308, %r27314, %r27314, %r27671;
	// end inline asm
	xor.b32  	%r30410, %r27308, %r27304;
	// begin inline asm
	shf.r.wrap.b32 %r27312, %r27314, %r27314, %r27675;
	// end inline asm
	xor.b32  	%r30411, %r30410, %r27312;
	xor.b32  	%r30412, %r27290, %r27266;
	and.b32  	%r30413, %r27314, %r30412;
	and.b32  	%r30414, %r27290, %r27266;
	xor.b32  	%r30415, %r30413, %r30414;
	add.s32 	%r27326, %r30409, %r27242;
	add.s32 	%r30416, %r30409, %r30415;
	add.s32 	%r27338, %r30416, %r30411;
	// begin inline asm
	shf.r.wrap.b32 %r27316, %r27326, %r27326, %r27655;
	// end inline asm
	// begin inline asm
	shf.r.wrap.b32 %r27320, %r27326, %r27326, %r27659;
	// end inline asm
	xor.b32  	%r30417, %r27320, %r27316;
	// begin inline asm
	shf.r.wrap.b32 %r27324, %r27326, %r27326, %r27663;
	// end inline asm
	xor.b32  	%r30418, %r30417, %r27324;
	and.b32  	%r30419, %r27326, %r27302;
	not.b32 	%r30420, %r27326;
	and.b32  	%r30421, %r27278, %r30420;
	or.b32  	%r30422, %r30419, %r30421;
	ld.shared.u32 	%r30423, [K_shared+196];
	add.s32 	%r30424, %r30422, %r27254;
	add.s32 	%r30425, %r30424, %r30418;
	add.s32 	%r30426, %r30425, %r30423;
	add.s32 	%r30427, %r30426, %r25938;
	// begin inline asm
	shf.r.wrap.b32 %r27328, %r27338, %r27338, %r27667;
	// end inline asm
	// begin inline asm
	shf.r.wrap.b32 %r27332, %r27338, %r27338, %r27671;
	// end inline asm
	xor.b32  	%r30428, %r27332, %r27328;
	// begin inline asm
	shf.r.wrap.b32 %r27336, %r27338, %r27338, %r27675;
	// end inline asm
	xor.b32  	%r30429, %r30428, %r27336;
	xor.b32  	%r30430, %r27314, %r27290;
	and.b32  	%r30431, %r27338, %r30430;
	and.b32  	%r30432, %r27314, %r27290;
	xor.b32  	%r30433, %r30431, %r30432;
	add.s32 	%r27350, %r30427, %r27266;
	add.s32 	%r30434, %r30427, %r30433;
	add.s32 	%r27362, %r30434, %r30429;
	// begin inline asm
	shf.r.wrap.b32 %r27340, %r27350, %r27350, %r27655;
	// end inline asm
	// begin inline asm
	shf.r.wrap.b32 %r27344, %r27350, %r27350, %r27659;
	// end inline asm
	xor.b32  	%r30435, %r27344, %r27340;
	// begin inline asm
	shf.r.wrap.b32 %r27348, %r27350, %r27350, %r27663;
	// end inline asm
	xor.b32  	%r30436, %r30435, %r27348;
	and.b32  	%r30437, %r27350, %r27326;
	not.b32 	%r30438, %r27350;
	and.b32  	%r30439, %r27302, %r30438;
	or.b32  	%r30440, %r30437, %r30439;
	ld.shared.u32 	%r30441, [K_shared+200];
	add.s32 	%r30442, %r30440, %r27278;
	add.s32 	%r30443, %r30442, %r30436;
	add.s32 	%r30444, %r30443, %r30441;
	add.s32 	%r30445, %r30444, %r25954;
	// begin inline asm
	shf.r.wrap.b32 %r27352, %r27362, %r27362, %r27667;
	// end inline asm
	// begin inline asm
	shf.r.wrap.b32 %r27356, %r27362, %r27362, %r27671;
	// end inline asm
	xor.b32  	%r30446, %r27356, %r27352;
	// begin inline asm
	shf.r.wrap.b32 %r27360, %r27362, %r27362, %r27675;
	// end inline asm
	xor.b32  	%r30447, %r30446, %r27360;
	xor.b32  	%r30448, %r27338, %r27314;
	and.b32  	%r30449, %r27362, %r30448;
	and.b32  	%r30450, %r27338, %r27314;
	xor.b32  	%r30451, %r30449, %r30450;
	add.s32 	%r27374, %r30445, %r27290;
	add.s32 	%r30452, %r30445, %r30451;
	add.s32 	%r27386, %r30452, %r30447;
	// begin inline asm
	shf.r.wrap.b32 %r27364, %r27374, %r27374, %r27655;
	// end inline asm
	// begin inline asm
	shf.r.wrap.b32 %r27368, %r27374, %r27374, %r27659;
	// end inline asm
	xor.b32  	%r30453, %r27368, %r27364;
	// begin inline asm
	shf.r.wrap.b32 %r27372, %r27374, %r27374, %r27663;
	// end inline asm
	xor.b32  	%r30454, %r30453, %r27372;
	and.b32  	%r30455, %r27374, %r27350;
	not.b32 	%r30456, %r27374;
	and.b32  	%r30457, %r27326, %r30456;
	or.b32  	%r30458, %r30455, %r30457;
	ld.shared.u32 	%r30459, [K_shared+204];
	add.s32 	%r30460, %r30458, %r27302;
	add.s32 	%r30461, %r30460, %r30454;
	add.s32 	%r30462, %r30461, %r30459;
	add.s32 	%r30463, %r30462, %r25970;
	// begin inline asm
	shf.r.wrap.b32 %r27376, %r27386, %r27386, %r27667;
	// end inline asm
	// begin inline asm
	shf.r.wrap.b32 %r27380, %r27386, %r27386, %r27671;
	// end inline asm
	xor.b32  	%r30464, %r27380, %r27376;
	// begin inline asm
	shf.r.wrap.b32 %r27384, %r27386, %r27386, %r27675;
	// end inline asm
	xor.b32  	%r30465, %r30464, %r27384;
	xor.b32  	%r30466, %r27362, %r27338;
	and.b32  	%r30467, %r27386, %r30466;
	and.b32  	%r30468, %r27362, %r27338;
	xor.b32  	%r30469, %r30467, %r30468;
	add.s32 	%r27398, %r30463, %r27314;
	add.s32 	%r30470, %r30463, %r30469;
	add.s32 	%r27410, %r30470, %r30465;
	// begin inline asm
	shf.r.wrap.b32 %r27388, %r27398, %r27398, %r27655;
	// end inline asm
	// begin inline asm
	shf.r.wrap.b32 %r27392, %r27398, %r27398, %r27659;
	// end inline asm
	xor.b32  	%r30471, %r27392, %r27388;
	// begin inline asm
	shf.r.wrap.b32 %r27396, %r27398, %r27398, %r27663;
	// end inline asm
	xor.b32  	%r30472, %r30471, %r27396;
	and.b32  	%r30473, %r27398, %r27374;
	not.b32 	%r30474, %r27398;
	and.b32  	%r30475, %r27350, %r30474;
	or.b32  	%r30476, %r30473, %r30475;
	ld.shared.u32 	%r30477, [K_shared+208];
	add.s32 	%r30478, %r30476, %r27326;
	add.s32 	%r30479, %r30478, %r30472;
	add.s32 	%r30480, %r30479, %r30477;
	add.s32 	%r30481, %r30480, %r25986;
	// begin inline asm
	shf.r.wrap.b32 %r27400, %r27410, %r27410, %r27667;
	// end inline asm
	// begin inline asm
	shf.r.wrap.b32 %r27404, %r27410, %r27410, %r27671;
	// end inline asm
	xor.b32  	%r30482, %r27404, %r27400;
	// begin inline asm
	shf.r.wrap.b32 %r27408, %r27410, %r27410, %r27675;
	// end inline asm
	xor.b32  	%r30483, %r30482, %r27408;
	xor.b32  	%r30484, %r27386, %r27362;
	and.b32  	%r30485, %r27410, %r30484;
	and.b32  	%r30486, %r27386, %r27362;
	xor.b32  	%r30487, %r30485, %r30486;
	add.s32 	%r27422, %r30481, %r27338;
	add.s32 	%r30488, %r30481, %r30487;
	add.s32 	%r27434, %r30488, %r30483;
	// begin inline asm
	shf.r.wrap.b32 %r27412, %r27422, %r27422, %r27655;
	// end inline asm
	// begin inline asm
	shf.r.wrap.b32 %r27416, %r27422, %r27422, %r27659;
	// end inline asm
	xor.b32  	%r30489, %r27416, %r27412;
	// begin inline asm
	shf.r.wrap.b32 %r27420, %r27422, %r27422, %r27663;
	// end inline asm
	xor.b32  	%r30490, %r30489, %r27420;
	and.b32  	%r30491, %r27422, %r27398;
	not.b32 	%r30492, %r27422;
	and.b32  	%r30493, %r27374, %r30492;
	or.b32  	%r30494, %r30491, %r30493;
	ld.shared.u32 	%r30495, [K_shared+212];
	add.s32 	%r30496, %r30494, %r27350;
	add.s32 	%r30497, %r30496, %r30490;
	add.s32 	%r30498, %r30497, %r30495;
	add.s32 	%r30499, %r30498, %r26002;
	// begin inline asm
	shf.r.wrap.b32 %r27424, %r27434, %r27434, %r27667;
	// end inline asm
	// begin inline asm
	shf.r.wrap.b32 %r27428, %r27434, %r27434, %r27671;
	// end inline asm
	xor.b32  	%r30500, %r27428, %r27424;
	// begin inline asm
	shf.r.wrap.b32 %r27432, %r27434, %r27434, %r27675;
	// end inline asm
	xor.b32  	%r30501, %r30500, %r27432;
	xor.b32  	%r30502, %r27410, %r27386;
	and.b32  	%r30503, %r27434, %r30502;
	and.b32  	%r30504, %r27410, %r27386;
	xor.b32  	%r30505, %r30503, %r30504;
	add.s32 	%r27446, %r30499, %r27362;
	add.s32 	%r30506, %r30499, %r30505;
	add.s32 	%r27458, %r30506, %r30501;
	// begin inline asm
	shf.r.wrap.b32 %r27436, %r27446, %r27446, %r27655;
	// end inline asm
	// begin inline asm
	shf.r.wrap.b32 %r27440, %r27446, %r27446, %r27659;
	// end inline asm
	xor.b32  	%r30507, %r27440, %r27436;
	// begin inline asm
	shf.r.wrap.b32 %r27444, %r27446, %r27446, %r27663;
	// end inline asm
	xor.b32  	%r30508, %r30507, %r27444;
	and.b32  	%r30509, %r27446, %r27422;
	not.b32 	%r30510, %r27446;
	and.b32  	%r30511, %r27398, %r30510;
	or.b32  	%r30512, %r30509, %r30511;
	ld.shared.u32 	%r30513, [K_shared+216];
	add.s32 	%r30514, %r30512, %r27374;
	add.s32 	%r30515, %r30514, %r30508;
	add.s32 	%r30516, %r30515, %r30513;
	add.s32 	%r30517, %r30516, %r26018;
	// begin inline asm
	shf.r.wrap.b32 %r27448, %r27458, %r27458, %r27667;
	// end inline asm
	// begin inline asm
	shf.r.wrap.b32 %r27452, %r27458, %r27458, %r27671;
	// end inline asm
	xor.b32  	%r30518, %r27452, %r27448;
	// begin inline asm
	shf.r.wrap.b32 %r27456, %r27458, %r27458, %r27675;
	// end inline asm
	xor.b32  	%r30519, %r30518, %r27456;
	xor.b32  	%r30520, %r27434, %r27410;
	and.b32  	%r30521, %r27458, %r30520;
	and.b32  	%r30522, %r27434, %r27410;
	xor.b32  	%r30523, %r30521, %r30522;
	add.s32 	%r27470, %r30517, %r27386;
	add.s32 	%r30524, %r30517, %r30523;
	add.s32 	%r27482, %r30524, %r30519;
	// begin inline asm
	shf.r.wrap.b32 %r27460, %r27470, %r27470, %r27655;
	// end inline asm
	// begin inline asm
	shf.r.wrap.b32 %r27464, %r27470, %r27470, %r27659;
	// end inline asm
	xor.b32  	%r30525, %r27464, %r27460;
	// begin inline asm
	shf.r.wrap.b32 %r27468, %r27470, %r27470, %r27663;
	// end inline asm
	xor.b32  	%r30526, %r30525, %r27468;
	and.b32  	%r30527, %r27470, %r27446;
	not.b32 	%r30528, %r27470;
	and.b32  	%r30529, %r27422, %r30528;
	or.b32  	%r30530, %r30527, %r30529;
	ld.shared.u32 	%r30531, [K_shared+220];
	add.s32 	%r30532, %r30530, %r27398;
	add.s32 	%r30533, %r30532, %r30526;
	add.s32 	%r30534, %r30533, %r30531;
	add.s32 	%r30535, %r30534, %r26034;
	// begin inline asm
	shf.r.wrap.b32 %r27472, %r27482, %r27482, %r27667;
	// end inline asm
	// begin inline asm
	shf.r.wrap.b32 %r27476, %r27482, %r27482, %r27671;
	// end inline asm
	xor.b32  	%r30536, %r27476, %r27472;
	// begin inline asm
	shf.r.wrap.b32 %r27480, %r27482, %r27482, %r27675;
	// end inline asm
	xor.b32  	%r30537, %r30536, %r27480;
	xor.b32  	%r30538, %r27458, %r27434;
	and.b32  	%r30539, %r27482, %r30538;
	and.b32  	%r30540, %r27458, %r27434;
	xor.b32  	%r30541, %r30539, %r30540;
	add.s32 	%r27494, %r30535, %r27410;
	add.s32 	%r30542, %r30535, %r30541;
	add.s32 	%r27506, %r30542, %r30537;
	// begin inline asm
	shf.r.wrap.b32 %r27484, %r27494, %r27494, %r27655;
	// end inline asm
	// begin inline asm
	shf.r.wrap.b32 %r27488, %r27494, %r27494, %r27659;
	// end inline asm
	xor.b32  	%r30543, %r27488, %r27484;
	// begin inline asm
	shf.r.wrap.b32 %r27492, %r27494, %r27494, %r27663;
	// end inline asm
	xor.b32  	%r30544, %r30543, %r27492;
	and.b32  	%r30545, %r27494, %r27470;
	not.b32 	%r30546, %r27494;
	and.b32  	%r30547, %r27446, %r30546;
	or.b32  	%r30548, %r30545, %r30547;
	ld.shared.u32 	%r30549, [K_shared+224];
	add.s32 	%r30550, %r30548, %r27422;
	add.s32 	%r30551, %r30550, %r30544;
	add.s32 	%r30552, %r30551, %r30549;
	add.s32 	%r30553, %r30552, %r26050;
	// begin inline asm
	shf.r.wrap.b32 %r27496, %r27506, %r27506, %r27667;
	// end inline asm
	// begin inline asm
	shf.r.wrap.b32 %r27500, %r27506, %r27506, %r27671;
	// end inline asm
	xor.b32  	%r30554, %r27500, %r27496;
	// begin inline asm
	shf.r.wrap.b32 %r27504, %r27506, %r27506, %r27675;
	// end inline asm
	xor.b32  	%r30555, %r30554, %r27504;
	xor.b32  	%r30556, %r27482, %r27458;
	and.b32  	%r30557, %r27506, %r30556;
	and.b32  	%r30558, %r27482, %r27458;
	xor.b32  	%r30559, %r30557, %r30558;
	add.s32 	%r27518, %r30553, %r27434;
	add.s32 	%r30560, %r30553, %r30559;
	add.s32 	%r27530, %r30560, %r30555;
	// begin inline asm
	shf.r.wrap.b32 %r27508, %r27518, %r27518, %r27655;
	// end inline asm
	// begin inline asm
	shf.r.wrap.b32 %r27512, %r27518, %r27518, %r27659;
	// end inline asm
	xor.b32  	%r30561, %r27512, %r27508;
	// begin inline asm
	shf.r.wrap.b32 %r27516, %r27518, %r27518, %r27663;
	// end inline asm
	xor.b32  	%r30562, %r30561, %r27516;
	and.b32  	%r30563, %r27518, %r27494;
	not.b32 	%r30564, %r27518;
	and.b32  	%r30565, %r27470, %r30564;
	or.b32  	%r30566, %r30563, %r30565;
	ld.shared.u32 	%r30567, [K_shared+228];
	add.s32 	%r30568, %r30566, %r27446;
	add.s32 	%r30569, %r30568, %r30562;
	add.s32 	%r30570, %r30569, %r30567;
	add.s32 	%r30571, %r30570, %r26066;
	// begin inline asm
	shf.r.wrap.b32 %r27520, %r27530, %r27530, %r27667;
	// end inline asm
	// begin inline asm
	shf.r.wrap.b32 %r27524, %r27530, %r27530, %r27671;
	// end inline asm
	xor.b32  	%r30572, %r27524, %r27520;
	// begin inline asm
	shf.r.wrap.b32 %r27528, %r27530, %r27530, %r27675;
	// end inline asm
	xor.b32  	%r30573, %r30572, %r27528;
	xor.b32  	%r30574, %r27506, %r27482;
	and.b32  	%r30575, %r27530, %r30574;
	and.b32  	%r30576, %r27506, %r27482;
	xor.b32  	%r30577, %r30575, %r30576;
	add.s32 	%r27542, %r30571, %r27458;
	add.s32 	%r30578, %r30571, %r30577;
	add.s32 	%r27554, %r30578, %r30573;
	// begin inline asm
	shf.r.wrap.b32 %r27532, %r27542, %r27542, %r27655;
	// end inline asm
	// begin inline asm
	shf.r.wrap.b32 %r27536, %r27542, %r27542, %r27659;
	// end inline asm
	xor.b32  	%r30579, %r27536, %r27532;
	// begin inline asm
	shf.r.wrap.b32 %r27540, %r27542, %r27542, %r27663;
	// end inline asm
	xor.b32  	%r30580, %r30579, %r27540;
	and.b32  	%r30581, %r27542, %r27518;
	not.b32 	%r30582, %r27542;
	and.b32  	%r30583, %r27494, %r30582;
	or.b32  	%r30584, %r30581, %r30583;
	ld.shared.u32 	%r30585, [K_shared+232];
	add.s32 	%r30586, %r30584, %r27470;
	add.s32 	%r30587, %r30586, %r30580;
	add.s32 	%r30588, %r30587, %r30585;
	add.s32 	%r30589, %r30588, %r26082;
	// begin inline asm
	shf.r.wrap.b32 %r27544, %r27554, %r27554, %r27667;
	// end inline asm
	// begin inline asm
	shf.r.wrap.b32 %r27548, %r27554, %r27554, %r27671;
	// end inline asm
	xor.b32  	%r30590, %r27548, %r27544;
	// begin inline asm
	shf.r.wrap.b32 %r27552, %r27554, %r27554, %r27675;
	// end inline asm
	xor.b32  	%r30591, %r30590, %r27552;
	xor.b32  	%r30592, %r27530, %r27506;
	and.b32  	%r30593, %r27554, %r30592;
	and.b32  	%r30594, %r27530, %r27506;
	xor.b32  	%r30595, %r30593, %r30594;
	add.s32 	%r27566, %r30589, %r27482;
	add.s32 	%r30596, %r30589, %r30595;
	add.s32 	%r27578, %r30596, %r30591;
	// begin inline asm
	shf.r.wrap.b32 %r27556, %r27566, %r27566, %r27655;
	// end inline asm
	// begin inline asm
	shf.r.wrap.b32 %r27560, %r27566, %r27566, %r27659;
	// end inline asm
	xor.b32  	%r30597, %r27560, %r27556;
	// begin inline asm
	shf.r.wrap.b32 %r27564, %r27566, %r27566, %r27663;
	// end inline asm
	xor.b32  	%r30598, %r30597, %r27564;
	and.b32  	%r30599, %r27566, %r27542;
	not.b32 	%r30600, %r27566;
	and.b32  	%r30601, %r27518, %r30600;
	or.b32  	%r30602, %r30599, %r30601;
	ld.shared.u32 	%r30603, [K_shared+236];
	add.s32 	%r30604, %r30602, %r27494;
	add.s32 	%r30605, %r30604, %r30598;
	add.s32 	%r30606, %r30605, %r30603;
	add.s32 	%r30607, %r30606, %r26098;
	// begin inline asm
	shf.r.wrap.b32 %r27568, %r27578, %r27578, %r27667;
	// end inline asm
	// begin inline asm
	shf.r.wrap.b32 %r27572, %r27578, %r27578, %r27671;
	// end inline asm
	xor.b32  	%r30608, %r27572, %r27568;
	// begin inline asm
	shf.r.wrap.b32 %r27576, %r27578, %r27578, %r27675;
	// end inline asm
	xor.b32  	%r30609, %r30608, %r27576;
	xor.b32  	%r30610, %r27554, %r27530;
	and.b32  	%r30611, %r27578, %r30610;
	and.b32  	%r30612, %r27554, %r27530;
	xor.b32  	%r30613, %r30611, %r30612;
	add.s32 	%r27590, %r30607, %r27506;
	add.s32 	%r30614, %r30607, %r30613;
	add.s32 	%r27602, %r30614, %r30609;
	// begin inline asm
	shf.r.wrap.b32 %r27580, %r27590, %r27590, %r27655;
	// end inline asm
	// begin inline asm
	shf.r.wrap.b32 %r27584, %r27590, %r27590, %r27659;
	// end inline asm
	xor.b32  	%r30615, %r27584, %r27580;
	// begin inline asm
	shf.r.wrap.b32 %r27588, %r27590, %r27590, %r27663;
	// end inline asm
	xor.b32  	%r30616, %r30615, %r27588;
	and.b32  	%r30617, %r27590, %r27566;
	not.b32 	%r30618, %r27590;
	and.b32  	%r30619, %r27542, %r30618;
	or.b32  	%r30620, %r30617, %r30619;
	ld.shared.u32 	%r30621, [K_shared+240];
	add.s32 	%r30622, %r30620, %r27518;
	add.s32 	%r30623, %r30622, %r30616;
	add.s32 	%r30624, %r30623, %r30621;
	add.s32 	%r30625, %r30624, %r26114;
	// begin inline asm
	shf.r.wrap.b32 %r27592, %r27602, %r27602, %r27667;
	// end inline asm
	// begin inline asm
	shf.r.wrap.b32 %r27596, %r27602, %r27602, %r27671;
	// end inline asm
	xor.b32  	%r30626, %r27596, %r27592;
	// begin inline asm
	shf.r.wrap.b32 %r27600, %r27602, %r27602, %r27675;
	// end inline asm
	xor.b32  	%r30627, %r30626, %r27600;
	xor.b32  	%r30628, %r27578, %r27554;
	and.b32  	%r30629, %r27602, %r30628;
	and.b32  	%r30630, %r27578, %r27554;
	xor.b32  	%r30631, %r30629, %r30630;
	add.s32 	%r27614, %r30625, %r27530;
	add.s32 	%r30632, %r30625, %r30631;
	add.s32 	%r27626, %r30632, %r30627;
	// begin inline asm
	shf.r.wrap.b32 %r27604, %r27614, %r27614, %r27655;
	// end inline asm
	// begin inline asm
	shf.r.wrap.b32 %r27608, %r27614, %r27614, %r27659;
	// end inline asm
	xor.b32  	%r30633, %r27608, %r27604;
	// begin inline asm
	shf.r.wrap.b32 %r27612, %r27614, %r27614, %r27663;
	// end inline asm
	xor.b32  	%r30634, %r30633, %r27612;
	and.b32  	%r30635, %r27614, %r27590;
	not.b32 	%r30636, %r27614;
	and.b32  	%r30637, %r27566, %r30636;
	or.b32  	%r30638, %r30635, %r30637;
	ld.shared.u32 	%r30639, [K_shared+244];
	add.s32 	%r30640, %r30638, %r27542;
	add.s32 	%r30641, %r30640, %r30634;
	add.s32 	%r30642, %r30641, %r30639;
	add.s32 	%r30643, %r30642, %r26130;
	// begin inline asm
	shf.r.wrap.b32 %r27616, %r27626, %r27626, %r27667;
	// end inline asm
	// begin inline asm
	shf.r.wrap.b32 %r27620, %r27626, %r27626, %r27671;
	// end inline asm
	xor.b32  	%r30644, %r27620, %r27616;
	// begin inline asm
	shf.r.wrap.b32 %r27624, %r27626, %r27626, %r27675;
	// end inline asm
	xor.b32  	%r30645, %r30644, %r27624;
	xor.b32  	%r30646, %r27602, %r27578;
	and.b32  	%r30647, %r27626, %r30646;
	and.b32  	%r30648, %r27602, %r27578;
	xor.b32  	%r30649, %r30647, %r30648;
	add.s32 	%r27638, %r30643, %r27554;
	add.s32 	%r30650, %r30643, %r30649;
	add.s32 	%r27650, %r30650, %r30645;
	// begin inline asm
	shf.r.wrap.b32 %r27628, %r27638, %r27638, %r27655;
	// end inline asm
	// begin inline asm
	shf.r.wrap.b32 %r27632, %r27638, %r27638, %r27659;
	// end inline asm
	xor.b32  	%r30651, %r27632, %r27628;
	// begin inline asm
	shf.r.wrap.b32 %r27636, %r27638, %r27638, %r27663;
	// end inline asm
	xor.b32  	%r30652, %r30651, %r27636;
	and.b32  	%r30653, %r27638, %r27614;
	not.b32 	%r30654, %r27638;
	and.b32  	%r30655, %r27590, %r30654;
	or.b32  	%r30656, %r30653, %r30655;
	ld.shared.u32 	%r30657, [K_shared+248];
	add.s32 	%r30658, %r30656, %r27566;
	add.s32 	%r30659, %r30658, %r30652;
	add.s32 	%r30660, %r30659, %r30657;
	add.s32 	%r30661, %r30660, %r29544;
	// begin inline asm
	shf.r.wrap.b32 %r27640, %r27650, %r27650, %r27667;
	// end inline asm
	// begin inline asm
	shf.r.wrap.b32 %r27644, %r27650, %r27650, %r27671;
	// end inline asm
	xor.b32  	%r30662, %r27644, %r27640;
	// begin inline asm
	shf.r.wrap.b32 %r27648, %r27650, %r27650, %r27675;
	// end inline asm
	xor.b32  	%r30663, %r30662, %r27648;
	xor.b32  	%r30664, %r27626, %r27602;
	and.b32  	%r30665, %r27650, %r30664;
	and.b32  	%r30666, %r27626, %r27602;
	xor.b32  	%r30667, %r30665, %r30666;
	add.s32 	%r27662, %r30661, %r27578;
	add.s32 	%r30668, %r30661, %r30667;
	add.s32 	%r27674, %r30668, %r30663;
	// begin inline asm
	shf.r.wrap.b32 %r27652, %r27662, %r27662, %r27655;
	// end inline asm
	// begin inline asm
	shf.r.wrap.b32 %r27656, %r27662, %r27662, %r27659;
	// end inline asm
	xor.b32  	%r30669, %r27656, %r27652;
	// begin inline asm
	shf.r.wrap.b32 %r27660, %r27662, %r27662, %r27663;
	// end inline asm
	xor.b32  	%r30670, %r30669, %r27660;
	and.b32  	%r30671, %r27662, %r27638;
	not.b32 	%r30672, %r27662;
	and.b32  	%r30673, %r27614, %r30672;
	or.b32  	%r30674, %r30671, %r30673;
	ld.shared.u32 	%r30675, [K_shared+252];
	add.s32 	%r30676, %r30674, %r27590;
	add.s32 	%r30677, %r30676, %r30670;
	add.s32 	%r30678, %r30677, %r30675;
	add.s32 	%r30679, %r30678, %r29553;
	// begin inline asm
	shf.r.wrap.b32 %r27664, %r27674, %r27674, %r27667;
	// end inline asm
	// begin inline asm
	shf.r.wrap.b32 %r27668, %r27674, %r27674, %r27671;
	// end inline asm
	xor.b32  	%r30680, %r27668, %r27664;
	// begin inline asm
	shf.r.wrap.b32 %r27672, %r27674, %r27674, %r27675;
	// end inline asm
	xor.b32  	%r30681, %r30680, %r27672;
	xor.b32  	%r30682, %r27650, %r27626;
	and.b32  	%r30683, %r27674, %r30682;
	and.b32  	%r30684, %r27650, %r27626;
	xor.b32  	%r30685, %r30683, %r30684;
	add.s32 	%r30686, %r30679, %r27602;
	add.s32 	%r30687, %r30679, %r30685;
	add.s32 	%r30688, %r30687, %r30681;
	add.s32 	%r30689, %r30688, 1779033703;
	add.s32 	%r30690, %r27674, -1150833019;
	add.s32 	%r30691, %r27650, 1013904242;
	add.s32 	%r30692, %r27626, -1521486534;
	add.s32 	%r30693, %r30686, 1359893119;
	add.s32 	%r30694, %r27662, -1694144372;
	add.s32 	%r30695, %r27638, 528734635;
	add.s32 	%r30696, %r27614, 1541459225;
	shr.u32 	%r30697, %r30689, 24;
	cvt.u16.u32 	%rs190, %r30697;
	{ .reg .b16 tmp; mov.b32 {tmp, %rs191}, %r30689; }
	shr.u32 	%r30698, %r30689, 8;
	cvt.u16.u32 	%rs192, %r30698;
	cvt.u16.u32 	%rs193, %r30689;
	shr.u32 	%r30699, %r30690, 24;
	cvt.u16.u32 	%rs194, %r30699;
	{ .reg .b16 tmp; mov.b32 {tmp, %rs195}, %r30690; }
	shr.u32 	%r30700, %r30690, 8;
	cvt.u16.u32 	%rs196, %r30700;
	cvt.u16.u32 	%rs197, %r30690;
	shr.u32 	%r30701, %r30691, 24;
	cvt.u16.u32 	%rs198, %r30701;
	{ .reg .b16 tmp; mov.b32 {tmp, %rs199}, %r30691; }
	shr.u32 	%r30702, %r30691, 8;
	cvt.u16.u32 	%rs200, %r30702;
	cvt.u16.u32 	%rs201, %r30691;
	shr.u32 	%r30703, %r30692, 24;
	cvt.u16.u32 	%rs202, %r30703;
	{ .reg .b16 tmp; mov.b32 {tmp, %rs203}, %r30692; }
	shr.u32 	%r30704, %r30692, 8;
	cvt.u16.u32 	%rs204, %r30704;
	cvt.u16.u32 	%rs205, %r30692;
	shr.u32 	%r30705, %r30693, 24;
	cvt.u16.u32 	%rs206, %r30705;
	{ .reg .b16 tmp; mov.b32 {tmp, %rs207}, %r30693; }
	shr.u32 	%r30706, %r30693, 8;
	cvt.u16.u32 	%rs208, %r30706;
	cvt.u16.u32 	%rs209, %r30693;
	shr.u32 	%r30707, %r30694, 24;
	cvt.u16.u32 	%rs210, %r30707;
	{ .reg .b16 tmp; mov.b32 {tmp, %rs211}, %r30694; }
	shr.u32 	%r30708, %r30694, 8;
	cvt.u16.u32 	%rs212, %r30708;
	cvt.u16.u32 	%rs213, %r30694;
	shr.u32 	%r30709, %r30695, 24;
	cvt.u16.u32 	%rs214, %r30709;
	{ .reg .b16 tmp; mov.b32 {tmp, %rs215}, %r30695; }
	shr.u32 	%r30710, %r30695, 8;
	cvt.u16.u32 	%rs216, %r30710;
	cvt.u16.u32 	%rs217, %r30695;
	shr.u32 	%r30711, %r30696, 24;
	cvt.u16.u32 	%rs218, %r30711;
	{ .reg .b16 tmp; mov.b32 {tmp, %rs219}, %r30696; }
	shr.u32 	%r30712, %r30696, 8;
	cvt.u16.u32 	%rs220, %r30712;
	cvt.u16.u32 	%rs221, %r30696;
	ld.global.nc.u8 	%rs525, [%rd6];
	cvt.u16.u8 	%rs222, %rs525;
	setp.gt.u16 	%p199, %rs222, %rs190;
	@%p199 bra 	$L__BB1_269;
	setp.lt.u16 	%p200, %rs222, %rs190;
	@%p200 bra 	$L__BB1_272;
	ld.global.nc.u8 	%rs526, [%rd6+1];
	cvt.u16.u8 	%rs223, %rs526;
	and.b16  	%rs527, %rs191, 255;
	setp.gt.u16 	%p201, %rs223, %rs527;
	@%p201 bra 	$L__BB1_269;
	setp.lt.u16 	%p202, %rs223, %rs527;
	@%p202 bra 	$L__BB1_272;
	ld.global.nc.u8 	%rs529, [%rd6+2];
	cvt.u16.u8 	%rs224, %rs529;
	and.b16  	%rs530, %rs192, 255;
	setp.gt.u16 	%p203, %rs224, %rs530;
	@%p203 bra 	$L__BB1_269;
	setp.lt.u16 	%p204, %rs224, %rs530;
	@%p204 bra 	$L__BB1_272;
	ld.global.nc.u8 	%rs532, [%rd6+3];
	cvt.u16.u8 	%rs225, %rs532;
	and.b16  	%rs533, %rs193, 255;
	setp.gt.u16 	%p205, %rs225, %rs533;
	@%p205 bra 	$L__BB1_269;
	setp.lt.u16 	%p206, %rs225, %rs533;
	@%p206 bra 	$L__BB1_272;
	ld.global.nc.u8 	%rs535, [%rd6+4];
	cvt.u16.u8 	%rs226, %rs535;
	setp.gt.u16 	%p207, %rs226, %rs194;
	@%p207 bra 	$L__BB1_269;
	setp.lt.u16 	%p208, %rs226, %rs194;
	@%p208 bra 	$L__BB1_272;
	ld.global.nc.u8 	%rs536, [%rd6+5];
	cvt.u16.u8 	%rs227, %rs536;
	and.b16  	%rs537, %rs195, 255;
	setp.gt.u16 	%p209, %rs227, %rs537;
	@%p209 bra 	$L__BB1_269;
	setp.lt.u16 	%p210, %rs227, %rs537;
	@%p210 bra 	$L__BB1_272;
	ld.global.nc.u8 	%rs539, [%rd6+6];
	cvt.u16.u8 	%rs228, %rs539;
	and.b16  	%rs540, %rs196, 255;
	setp.gt.u16 	%p211, %rs228, %rs540;
	@%p211 bra 	$L__BB1_269;
	setp.lt.u16 	%p212, %rs228, %rs540;
	@%p212 bra 	$L__BB1_272;
	ld.global.nc.u8 	%rs542, [%rd6+7];
	cvt.u16.u8 	%rs229, %rs542;
	and.b16  	%rs543, %rs197, 255;
	setp.gt.u16 	%p213, %rs229, %rs543;
	@%p213 bra 	$L__BB1_269;
	setp.lt.u16 	%p214, %rs229, %rs543;
	@%p214 bra 	$L__BB1_272;
	ld.global.nc.u8 	%rs545, [%rd6+8];
	cvt.u16.u8 	%rs230, %rs545;
	setp.gt.u16 	%p215, %rs230, %rs198;
	@%p215 bra 	$L__BB1_269;
	setp.lt.u16 	%p216, %rs230, %rs198;
	@%p216 bra 	$L__BB1_272;
	ld.global.nc.u8 	%rs546, [%rd6+9];
	cvt.u16.u8 	%rs231, %rs546;
	and.b16  	%rs547, %rs199, 255;
	setp.gt.u16 	%p217, %rs231, %rs547;
	@%p217 bra 	$L__BB1_269;
	setp.lt.u16 	%p218, %rs231, %rs547;
	@%p218 bra 	$L__BB1_272;
	ld.global.nc.u8 	%rs549, [%rd6+10];
	cvt.u16.u8 	%rs232, %rs549;
	and.b16  	%rs550, %rs200, 255;
	setp.gt.u16 	%p219, %rs232, %rs550;
	@%p219 bra 	$L__BB1_269;
	setp.lt.u16 	%p220, %rs232, %rs550;
	@%p220 bra 	$L__BB1_272;
	ld.global.nc.u8 	%rs552, [%rd6+11];
	cvt.u16.u8 	%rs233, %rs552;
	and.b16  	%rs553, %rs201, 255;
	setp.gt.u16 	%p221, %rs233, %rs553;
	@%p221 bra 	$L__BB1_269;
	setp.lt.u16 	%p222, %rs233, %rs553;
	@%p222 bra 	$L__BB1_272;
	ld.global.nc.u8 	%rs555, [%rd6+12];
	cvt.u16.u8 	%rs234, %rs555;
	setp.gt.u16 	%p223, %rs234, %rs202;
	@%p223 bra 	$L__BB1_269;
	setp.lt.u16 	%p224, %rs234, %rs202;
	@%p224 bra 	$L__BB1_272;
	ld.global.nc.u8 	%rs556, [%rd6+13];
	cvt.u16.u8 	%rs235, %rs556;
	and.b16  	%rs557, %rs203, 255;
	setp.gt.u16 	%p225, %rs235, %rs557;
	@%p225 bra 	$L__BB1_269;
	setp.lt.u16 	%p226, %rs235, %rs557;
	@%p226 bra 	$L__BB1_272;
	ld.global.nc.u8 	%rs559, [%rd6+14];
	cvt.u16.u8 	%rs236, %rs559;
	and.b16  	%rs560, %rs204, 255;
	setp.gt.u16 	%p227, %rs236, %rs560;
	@%p227 bra 	$L__BB1_269;
	setp.lt.u16 	%p228, %rs236, %rs560;
	@%p228 bra 	$L__BB1_272;
	ld.global.nc.u8 	%rs562, [%rd6+15];
	cvt.u16.u8 	%rs237, %rs562;
	and.b16  	%rs563, %rs205, 255;
	setp.gt.u16 	%p229, %rs237, %rs563;
	@%p229 bra 	$L__BB1_269;
	setp.lt.u16 	%p230, %rs237, %rs563;
	@%p230 bra 	$L__BB1_272;
	ld.global.nc.u8 	%rs565, [%rd6+16];
	cvt.u16.u8 	%rs238, %rs565;
	setp.gt.u16 	%p231, %rs238, %rs206;
	@%p231 bra 	$L__BB1_269;
	setp.lt.u16 	%p232, %rs238, %rs206;
	@%p232 bra 	$L__BB1_272;
	ld.global.nc.u8 	%rs566, [%rd6+17];
	cvt.u16.u8 	%rs239, %rs566;
	and.b16  	%rs567, %rs207, 255;
	setp.gt.u16 	%p233, %rs239, %rs567;
	@%p233 bra 	$L__BB1_269;
	setp.lt.u16 	%p234, %rs239, %rs567;
	@%p234 bra 	$L__BB1_272;
	ld.global.nc.u8 	%rs569, [%rd6+18];
	cvt.u16.u8 	%rs240, %rs569;
	and.b16  	%rs570, %rs208, 255;
	setp.gt.u16 	%p235, %rs240, %rs570;
	@%p235 bra 	$L__BB1_269;
	setp.lt.u16 	%p236, %rs240, %rs570;
	@%p236 bra 	$L__BB1_272;
	ld.global.nc.u8 	%rs572, [%rd6+19];
	cvt.u16.u8 	%rs241, %rs572;
	and.b16  	%rs573, %rs209, 255;
	setp.gt.u16 	%p237, %rs241, %rs573;
	@%p237 bra 	$L__BB1_269;
	setp.lt.u16 	%p238, %rs241, %rs573;
	@%p238 bra 	$L__BB1_272;
	ld.global.nc.u8 	%rs575, [%rd6+20];
	cvt.u16.u8 	%rs242, %rs575;
	setp.gt.u16 	%p239, %rs242, %rs210;
	@%p239 bra 	$L__BB1_269;
	setp.lt.u16 	%p240, %rs242, %rs210;
	@%p240 bra 	$L__BB1_272;
	ld.global.nc.u8 	%rs576, [%rd6+21];
	cvt.u16.u8 	%rs243, %rs576;
	and.b16  	%rs577, %rs211, 255;
	setp.gt.u16 	%p241, %rs243, %rs577;
	@%p241 bra 	$L__BB1_269;
	setp.lt.u16 	%p242, %rs243, %rs577;
	@%p242 bra 	$L__BB1_272;
	ld.global.nc.u8 	%rs579, [%rd6+22];
	cvt.u16.u8 	%rs244, %rs579;
	and.b16  	%rs580, %rs212, 255;
	setp.gt.u16 	%p243, %rs244, %rs580;
	@%p243 bra 	$L__BB1_269;
	setp.lt.u16 	%p244, %rs244, %rs580;
	@%p244 bra 	$L__BB1_272;
	ld.global.nc.u8 	%rs582, [%rd6+23];
	cvt.u16.u8 	%rs245, %rs582;
	and.b16  	%rs583, %rs213, 255;
	setp.gt.u16 	%p245, %rs245, %rs583;
	@%p245 bra 	$L__BB1_269;
	setp.lt.u16 	%p246, %rs245, %rs583;
	@%p246 bra 	$L__BB1_272;
	ld.global.nc.u8 	%rs585, [%rd6+24];
	cvt.u16.u8 	%rs246, %rs585;
	setp.gt.u16 	%p247, %rs246, %rs214;
	@%p247 bra 	$L__BB1_269;
	setp.lt.u16 	%p248, %rs246, %rs214;
	@%p248 bra 	$L__BB1_272;
	ld.global.nc.u8 	%rs586, [%rd6+25];
	cvt.u16.u8 	%rs247, %rs586;
	and.b16  	%rs587, %rs215, 255;
	setp.gt.u16 	%p249, %rs247, %rs587;
	@%p249 bra 	$L__BB1_269;
	setp.lt.u16 	%p250, %rs247, %rs587;
	@%p250 bra 	$L__BB1_272;
	ld.global.nc.u8 	%rs589, [%rd6+26];
	cvt.u16.u8 	%rs248, %rs589;
	and.b16  	%rs590, %rs216, 255;
	setp.gt.u16 	%p251, %rs248, %rs590;
	@%p251 bra 	$L__BB1_269;
	setp.lt.u16 	%p252, %rs248, %rs590;
	@%p252 bra 	$L__BB1_272;
	ld.global.nc.u8 	%rs592, [%rd6+27];
	cvt.u16.u8 	%rs249, %rs592;
	and.b16  	%rs593, %rs217, 255;
	setp.gt.u16 	%p253, %rs249, %rs593;
	@%p253 bra 	$L__BB1_269;
	setp.lt.u16 	%p254, %rs249, %rs593;
	@%p254 bra 	$L__BB1_272;
	ld.global.nc.u8 	%rs595, [%rd6+28];
	cvt.u16.u8 	%rs250, %rs595;
	setp.gt.u16 	%p255, %rs250, %rs218;
	@%p255 bra 	$L__BB1_269;
	setp.lt.u16 	%p256, %rs250, %rs218;
	@%p256 bra 	$L__BB1_272;
	ld.global.nc.u8 	%rs596, [%rd6+29];
	cvt.u16.u8 	%rs251, %rs596;
	and.b16  	%rs597, %rs219, 255;
	setp.gt.u16 	%p257, %rs251, %rs597;
	@%p257 bra 	$L__BB1_269;
	setp.lt.u16 	%p258, %rs251, %rs597;
	@%p258 bra 	$L__BB1_272;
	ld.global.nc.u8 	%rs599, [%rd6+30];
	cvt.u16.u8 	%rs252, %rs599;
	and.b16  	%rs600, %rs220, 255;
	setp.gt.u16 	%p259, %rs252, %rs600;
	@%p259 bra 	$L__BB1_269;
	setp.lt.u16 	%p260, %rs252, %rs600;
	@%p260 bra 	$L__BB1_272;
	ld.global.nc.u8 	%rs602, [%rd6+31];
	cvt.u16.u8 	%rs603, %rs602;
	and.b16  	%rs604, %rs221, 255;
	setp.lt.u16 	%p261, %rs603, %rs604;
	@%p261 bra 	$L__BB1_272;
$L__BB1_269:
	ld.param.u64 	%rd73, [sha256d_scan_kernel_param_7];
	ld.param.u32 	%r30790, [sha256d_scan_kernel_param_6];
	setp.eq.s32 	%p262, %r30790, 0;
	cvta.to.global.u64 	%rd51, %rd73;
	atom.global.add.u32 	%r27, [%rd51], 1;
	mov.b64 	%rd82, 0;
	@%p262 bra 	$L__BB1_271;
	ld.param.u32 	%r30791, [sha256d_scan_kernel_param_6];
	rem.u32 	%r30713, %r27, %r30791;
	cvt.u64.u32 	%rd82, %r30713;
$L__BB1_271:
	ld.param.u64 	%rd77, [sha256d_scan_kernel_param_8];
	ld.param.u64 	%rd69, [sha256d_scan_kernel_param_5];
	cvta.to.global.u64 	%rd52, %rd77;
	mad.lo.s64 	%rd53, %rd82, 48, %rd52;
	st.global.u32 	[%rd53], %r26;
	cvt.u32.u16 	%r30714, %rs193;
	cvt.u32.u16 	%r30715, %rs192;
	prmt.b32 	%r30716, %r30715, %r30714, 0x3340U;
	cvt.u32.u16 	%r30717, %rs191;
	cvt.u32.u16 	%r30718, %rs190;
	prmt.b32 	%r30719, %r30718, %r30717, 0x3340U;
	prmt.b32 	%r30720, %r30719, %r30716, 0x5410U;
	st.global.u32 	[%rd53+4], %r30720;
	cvt.u32.u16 	%r30721, %rs201;
	cvt.u32.u16 	%r30722, %rs200;
	prmt.b32 	%r30723, %r30722, %r30721, 0x3340U;
	cvt.u32.u16 	%r30724, %rs199;
	cvt.u32.u16 	%r30725, %rs198;
	prmt.b32 	%r30726, %r30725, %r30724, 0x3340U;
	prmt.b32 	%r30727, %r30726, %r30723, 0x5410U;
	cvt.u32.u16 	%r30728, %rs197;
	cvt.u32.u16 	%r30729, %rs196;
	prmt.b32 	%r30730, %r30729, %r30728, 0x3340U;
	cvt.u32.u16 	%r30731, %rs195;
	cvt.u32.u16 	%r30732, %rs194;
	prmt.b32 	%r30733, %r30732, %r30731, 0x3340U;
	prmt.b32 	%r30734, %r30733, %r30730, 0x5410U;
	st.global.v2.b32 	[%rd53+8], {%r30734, %r30727};
	cvt.u32.u16 	%r30735, %rs209;
	cvt.u32.u16 	%r30736, %rs208;
	prmt.b32 	%r30737, %r30736, %r30735, 0x3340U;
	cvt.u32.u16 	%r30738, %rs207;
	cvt.u32.u16 	%r30739, %rs206;
	prmt.b32 	%r30740, %r30739, %r30738, 0x3340U;
	prmt.b32 	%r30741, %r30740, %r30737, 0x5410U;
	cvt.u32.u16 	%r30742, %rs205;
	cvt.u32.u16 	%r30743, %rs204;
	prmt.b32 	%r30744, %r30743, %r30742, 0x3340U;
	cvt.u32.u16 	%r30745, %rs203;
	cvt.u32.u16 	%r30746, %rs202;
	prmt.b32 	%r30747, %r30746, %r30745, 0x3340U;
	prmt.b32 	%r30748, %r30747, %r30744, 0x5410U;
	st.global.v2.b32 	[%rd53+16], {%r30748, %r30741};
	cvt.u32.u16 	%r30749, %rs217;
	cvt.u32.u16 	%r30750, %rs216;
	prmt.b32 	%r30751, %r30750, %r30749, 0x3340U;
	cvt.u32.u16 	%r30752, %rs215;
	cvt.u32.u16 	%r30753, %rs214;
	prmt.b32 	%r30754, %r30753, %r30752, 0x3340U;
	prmt.b32 	%r30755, %r30754, %r30751, 0x5410U;
	cvt.u32.u16 	%r30756, %rs213;
	cvt.u32.u16 	%r30757, %rs212;
	prmt.b32 	%r30758, %r30757, %r30756, 0x3340U;
	cvt.u32.u16 	%r30759, %rs211;
	cvt.u32.u16 	%r30760, %rs210;
	prmt.b32 	%r30761, %r30760, %r30759, 0x3340U;
	prmt.b32 	%r30762, %r30761, %r30758, 0x5410U;
	st.global.v2.b32 	[%rd53+24], {%r30762, %r30755};
	cvt.u32.u16 	%r30763, %rs221;
	cvt.u32.u16 	%r30764, %rs220;
	prmt.b32 	%r30765, %r30764, %r30763, 0x3340U;
	cvt.u32.u16 	%r30766, %rs219;
	cvt.u32.u16 	%r30767, %rs218;
	prmt.b32 	%r30768, %r30767, %r30766, 0x3340U;
	prmt.b32 	%r30769, %r30768, %r30765, 0x5410U;
	st.global.u32 	[%rd53+32], %r30769;
	st.global.u64 	[%rd53+40], %rd69;
$L__BB1_272:
	ld.param.u32 	%r30783, [sha256d_scan_kernel_param_4];
	mov.u32 	%r30770, %ntid.x;
	mov.u32 	%r30771, %nctaid.x;
	mul.lo.s32 	%r30772, %r30770, %r30771;
	shl.b32 	%r30773, %r30772, 2;
	cvt.u64.u32 	%rd54, %r30773;
	add.s64 	%rd78, %rd78, %rd54;
	cvt.u64.u32 	%rd55, %r30783;
	setp.lt.u64 	%p263, %rd78, %rd55;
	@%p263 bra 	$L__BB1_4;
$L__BB1_273:
	ret;

}


// ===== COMPILED SASS (sm_100) =====

	.target	sm_100

	.elftype	@"ET_EXEC"


//--------------------- .note.nv.tkinfo           --------------------------
	.section	.note.nv.tkinfo,"",@"SHT_NOTE"
	.sectionflags	@"SHF_NOTE_NV_TKINFO"
	.tkinfo
        /*0018*/ 	.word	0x00000002
        /*0030*/ 	.string	""
        /*0030*/ 	.string	"ptxas"
        /*0030*/ 	.string	"Cuda compilation tools, release 13.0, V13.0.88"
        /*0030*/ 	.string	"Build cuda_13.0.r13.0/compiler.36424714_0"
        /*0030*/ 	.string	"-arch sm_100 -m 64 "



//--------------------- .note.nv.cuinfo           --------------------------
	.section	.note.nv.cuinfo,"",@"SHT_NOTE"
	.sectionflags	@"SHF_NOTE_NV_CUINFO"
        /*0018*/ 	.short	0x0002
        /*001a*/ 	.short	0x0064
        /*001c*/ 	.short	0x0082
	.zero		2


//--------------------- .nv.info                  --------------------------
	.section	.nv.info,"",@"SHT_CUDA_INFO"
	.align	4


	//----- nvinfo : EIATTR_REGCOUNT
	.align		4
        /*0000*/ 	.byte	0x04, 0x2f
        /*0002*/ 	.short	(.L_2 - .L_1)
	.align		4
.L_1:
        /*0004*/ 	.word	index@(hello_kernel)
        /*0008*/ 	.word	0x00000008


	//----- nvinfo : EIATTR_FRAME_SIZE
	.align		4
.L_2:
        /*000c*/ 	.byte	0x04, 0x11
        /*000e*/ 	.short	(.L_4 - .L_3)
	.align		4
.L_3:
        /*0010*/ 	.word	index@(hello_kernel)
        /*0014*/ 	.word	0x00000000


	//----- nvinfo : EIATTR_REGCOUNT
	.align		4
.L_4:
        /*0018*/ 	.byte	0x04, 0x2f
        /*001a*/ 	.short	(.L_6 - .L_5)
	.align		4
.L_5:
        /*001c*/ 	.word	index@(sha256d_scan_kernel)
        /*0020*/ 	.word	0x0000008d


	//----- nvinfo : EIATTR_FRAME_SIZE
	.align		4
.L_6:
        /*0024*/ 	.byte	0x04, 0x11
        /*0026*/ 	.short	(.L_8 - .L_7)
	.align		4
.L_7:
        /*0028*/ 	.word	index@(sha256d_scan_kernel)
        /*002c*/ 	.word	0x00000000


	//----- nvinfo : EIATTR_MIN_STACK_SIZE
	.align		4
.L_8:
        /*0030*/ 	.byte	0x04, 0x12
        /*0032*/ 	.short	(.L_10 - .L_9)
	.align		4
.L_9:
        /*0034*/ 	.word	index@(sha256d_scan_kernel)
        /*0038*/ 	.word	0x00000000


	//----- nvinfo : EIATTR_MIN_STACK_SIZE
	.align		4
.L_10:
        /*003c*/ 	.byte	0x04, 0x12
        /*003e*/ 	.short	(.L_12 - .L_11)
	.align		4
.L_11:
        /*0040*/ 	.word	index@(hello_kernel)
        /*0044*/ 	.word	0x00000000
.L_12:


//--------------------- .nv.compat                --------------------------
	.section	.nv.compat,"",@"SHT_CUDA_COMPAT_INFO"
	.align	4
        /*0000*/ 	.byte	0x02, 0x09, 0x00, 0x00, 0x02, 0x02, 0x01, 0x00, 0x02, 0x05, 0x05, 0x00, 0x03, 0x07, 0x01, 0x01
        /*0010*/ 	.byte	0x02, 0x03, 0x00, 0x00, 0x02, 0x06, 0x01, 0x00, 0x04, 0x0b, 0x08, 0x00, 0x09, 0x00, 0x00, 0x00
        /*0020*/ 	.byte	0x00, 0x00, 0x00, 0x00


//--------------------- .nv.info.sha256d_scan_kernel --------------------------
	.section	.nv.info.sha256d_scan_kernel,"",@"SHT_CUDA_INFO"
	.sectionflags	@""
	.align	4


	//----- nvinfo : EIATTR_CUDA_API_VERSION
	.align		4
        /*0000*/ 	.byte	0x04, 0x37
        /*0002*/ 	.short	(.L_14 - .L_13)
.L_13:
        /*0004*/ 	.word	0x00000082


	//----- nvinfo : EIATTR_KPARAM_INFO
	.align		4
.L_14:
        /*0008*/ 	.byte	0x04, 0x17
        /*000a*/ 	.short	(.L_16 - .L_15)
.L_15:
        /*000c*/ 	.word	0x00000000
        /*0010*/ 	.short	0x0008
        /*0012*/ 	.short	0x0038
        /*0014*/ 	.byte	0x00, 0xf5, 0x21, 0x00


	//----- nvinfo : EIATTR_KPARAM_INFO
	.align		4
.L_16:
        /*0018*/ 	.byte	0x04, 0x17
        /*001a*/ 	.short	(.L_18 - .L_17)
.L_17:
        /*001c*/ 	.word	0x00000000
        /*0020*/ 	.short	0x0007
        /*0022*/ 	.short	0x0030
        /*0024*/ 	.byte	0x00, 0xf5, 0x21, 0x00


	//----- nvinfo : EIATTR_KPARAM_INFO
	.align		4
.L_18:
        /*0028*/ 	.byte	0x04, 0x17
        /*002a*/ 	.short	(.L_20 - .L_19)
.L_19:
        /*002c*/ 	.word	0x00000000
        /*0030*/ 	.short	0x0006
        /*0032*/ 	.short	0x0028
        /*0034*/ 	.byte	0x00, 0xf0, 0x11, 0x00


	//----- nvinfo : EIATTR_KPARAM_INFO
	.align		4
.L_20:
        /*0038*/ 	.byte	0x04, 0x17
        /*003a*/ 	.short	(.L_22 - .L_21)
.L_21:
        /*003c*/ 	.word	0x00000000
        /*0040*/ 	.short	0x0005
        /*0042*/ 	.short	0x0020
        /*0044*/ 	.byte	0x00, 0xf0, 0x21, 0x00


	//----- nvinfo : EIATTR_KPARAM_INFO
	.align		4
.L_22:
        /*0048*/ 	.byte	0x04, 0x17
        /*004a*/ 	.short	(.L_24 - .L_23)
.L_23:
        /*004c*/ 	.word	0x00000000
        /*0050*/ 	.short	0x0004
        /*0052*/ 	.short	0x001c
        /*0054*/ 	.byte	0x00, 0xf0, 0x11, 0x00


	//----- nvinfo : EIATTR_KPARAM_INFO
	.align		4
.L_24:
        /*0058*/ 	.byte	0x04, 0x17
        /*005a*/ 	.short	(.L_26 - .L_25)
.L_25:
        /*005c*/ 	.word	0x00000000
        /*0060*/ 	.short	0x0003
        /*0062*/ 	.short	0x0018
        /*0064*/ 	.byte	0x00, 0xf0, 0x11, 0x00


	//----- nvinfo : EIATTR_KPARAM_INFO
	.align		4
.L_26:
        /*0068*/ 	.byte	0x04, 0x17
        /*006a*/ 	.short	(.L_28 - .L_27)
.L_27:
        /*006c*/ 	.word	0x00000000
        /*0070*/ 	.short	0x0002
        /*0072*/ 	.short	0x0010
        /*0074*/ 	.byte	0x00, 0xf5, 0x21, 0x00


	//----- nvinfo : EIATTR_KPARAM_INFO
	.align		4
.L_28:
        /*0078*/ 	.byte	0x04, 0x17
        /*007a*/ 	.short	(.L_30 - .L_29)
.L_29:
        /*007c*/ 	.word	0x00000000
        /*0080*/ 	.short	0x0001
        /*0082*/ 	.short	0x0008
        /*0084*/ 	.byte	0x00, 0xf5, 0x21, 0x00


	//----- nvinfo : EIATTR_KPARAM_INFO
	.align		4
.L_30:
        /*0088*/ 	.byte	0x04, 0x17
        /*008a*/ 	.short	(.L_32 - .L_31)
.L_31:
        /*008c*/ 	.word	0x00000000
        /*0090*/ 	.short	0x0000
        /*0092*/ 	.short	0x0000
        /*0094*/ 	.byte	0x00, 0xf5, 0x21, 0x00


	//----- nvinfo : EIATTR_SPARSE_MMA_MASK
	.align		4
.L_32:
        /*0098*/ 	.byte	0x03, 0x50
        /*009a*/ 	.short	0x0000


	//----- nvinfo : EIATTR_MAXREG_COUNT
	.align		4
        /*009c*/ 	.byte	0x03, 0x1b
        /*009e*/ 	.short	0x00ff


	//----- nvinfo : EIATTR_NUM_BARRIERS
	.align		4
        /*00a0*/ 	.byte	0x02, 0x4c
        /*00a2*/ 	.byte	0x01
	.zero		1


	//----- nvinfo : EIATTR_MERCURY_ISA_VERSION
	.align		4
        /*00a4*/ 	.byte	0x03, 0x5f
        /*00a6*/ 	.short	0x0101


	//----- nvinfo : EIATTR_INT_WARP_WIDE_INSTR_OFFSETS
	.align		4
        /*00a8*/ 	.byte	0x04, 0x31
        /*00aa*/ 	.short	(.L_34 - .L_33)


	//   ....[0]....
.L_33:
        /*00ac*/ 	.word	0x0000b970


	//   ....[1]....
        /*00b0*/ 	.word	0x0000bcf0


	//   ....[2]....
        /*00b4*/ 	.word	0x00017200


	//   ....[3]....
        /*00b8*/ 	.word	0x00017580


	//   ....[4]....
        /*00bc*/ 	.word	0x00022840


	//   ....[5]....
        /*00c0*/ 	.word	0x00022bc0


	//   ....[6]....
        /*00c4*/ 	.word	0x0002e230


	//   ....[7]....
        /*00c8*/ 	.word	0x0002e560


	//----- nvinfo : EIATTR_VRC_CTA_INIT_COUNT
	.align		4
.L_34:
        /*00cc*/ 	.byte	0x02, 0x4a
	.zero		1
	.zero		1


	//----- nvinfo : EIATTR_EXIT_INSTR_OFFSETS
	.align		4
        /*00d0*/ 	.byte	0x04, 0x1c
        /*00d2*/ 	.short	(.L_36 - .L_35)


	//   ....[0]....
.L_35:
        /*00d4*/ 	.word	0x00000110


	//   ....[1]....
        /*00d8*/ 	.word	0x0002e8a0


	//----- nvinfo : EIATTR_CRS_STACK_SIZE
	.align		4
.L_36:
        /*00dc*/ 	.byte	0x04, 0x1e
        /*00de*/ 	.short	(.L_38 - .L_37)
.L_37:
        /*00e0*/ 	.word	0x00000000


	//----- nvinfo : EIATTR_CBANK_PARAM_SIZE
	.align		4
.L_38:
        /*00e4*/ 	.byte	0x03, 0x19
        /*00e6*/ 	.short	0x0040


	//----- nvinfo : EIATTR_PARAM_CBANK
	.align		4
        /*00e8*/ 	.byte	0x04, 0x0a
        /*00ea*/ 	.short	(.L_40 - .L_39)
	.align		4
.L_39:
        /*00ec*/ 	.word	index@(.nv.constant0.sha256d_scan_kernel)
        /*00f0*/ 	.short	0x0380
        /*00f2*/ 	.short	0x0040


	//----- nvinfo : EIATTR_SW_WAR
	.align		4
.L_40:
        /*00f4*/ 	.byte	0x04, 0x36
        /*00f6*/ 	.short	(.L_42 - .L_41)
.L_41:
        /*00f8*/ 	.word	0x00000008
.L_42:


//--------------------- .nv.info.hello_kernel     --------------------------
	.section	.nv.info.hello_kernel,"",@"SHT_CUDA_INFO"
	.sectionflags	@""
	.align	4


	//----- nvinfo : EIATTR_CUDA_API_VERSION
	.align		4
        /*0000*/ 	.byte	0x04, 0x37
        /*0002*/ 	.short	(.L_44 - .L_43)
.L_43:
        /*0004*/ 	.word	0x00000082


	//----- nvinfo : EIATTR_KPARAM_INFO
	.align		4
.L_44:
        /*0008*/ 	.byte	0x04, 0x17
        /*000a*/ 	.short	(.L_46 - .L_45)
.L_45:
        /*000c*/ 	.word	0x00000000
        /*0010*/ 	.short	0x0002
        /*0012*/ 	.short	0x000c
        /*0014*/ 	.byte	0x00, 0xf0, 0x11, 0x00


	//----- nvinfo : EIATTR_KPARAM_INFO
	.align		4
.L_46:
        /*0018*/ 	.byte	0x04, 0x17
        /*001a*/ 	.short	(.L_48 - .L_47)
.L_47:
        /*001c*/ 	.word	0x00000000
        /*0020*/ 	.short	0x0001
        /*0022*/ 	.short	0x0008
        /*0024*/ 	.byte	0x00, 0xf0, 0x11, 0x00


	//----- nvinfo : EIATTR_KPARAM_INFO
	.align		4
.L_48:
        /*0028*/ 	.byte	0x04, 0x17
        /*002a*/ 	.short	(.L_50 - .L_49)
.L_49:
        /*002c*/ 	.word	0x00000000
        /*0030*/ 	.short	0x0000
        /*0032*/ 	.short	0x0000
        /*0034*/ 	.byte	0x00, 0xf5, 0x21, 0x00


	//----- nvinfo : EIATTR_SPARSE_MMA_MASK
	.align		4
.L_50:
        /*0038*/ 	.byte	0x03, 0x50
        /*003a*/ 	.short	0x0000


	//----- nvinfo : EIATTR_MAXREG_COUNT
	.align		4
        /*003c*/ 	.byte	0x03, 0x1b
        /*003e*/ 	.short	0x00ff


	//----- nvinfo : EIATTR_MERCURY_ISA_VERSION
	.align		4
        /*0040*/ 	.byte	0x03, 0x5f
        /*0042*/ 	.short	0x0101


	//----- nvinfo : EIATTR_VRC_CTA_INIT_COUNT
	.align		4
        /*0044*/ 	.byte	0x02, 0x4a
	.zero		1
	.zero		1


	//----- nvinfo : EIATTR_EXIT_INSTR_OFFSETS
	.align		4
        /*0048*/ 	.byte	0x04, 0x1c
        /*004a*/ 	.short	(.L_52 - .L_51)


	//   ....[0]....
.L_51:
        /*004c*/ 	.word	0x00000070


	//   ....[1]....
        /*0050*/ 	.word	0x000000e0


	//----- nvinfo : EIATTR_CBANK_PARAM_SIZE
	.align		4
.L_52:
        /*0054*/ 	.byte	0x03, 0x19
        /*0056*/ 	.short	0x0010


	//----- nvinfo : EIATTR_PARAM_CBANK
	.align		4
        /*0058*/ 	.byte	0x04, 0x0a
        /*005a*/ 	.short	(.L_54 - .L_53)
	.align		4
.L_53:
        /*005c*/ 	.word	index@(.nv.constant0.hello_kernel)
        /*0060*/ 	.short	0x0380
        /*0062*/ 	.short	0x0010


	//----- nvinfo : EIATTR_SW_WAR
	.align		4
.L_54:
        /*0064*/ 	.byte	0x04, 0x36
        /*0066*/ 	.short	(.L_56 - .L_55)
.L_55:
        /*0068*/ 	.word	0x00000008
.L_56:


//--------------------- .nv.callgraph             --------------------------
	.section	.nv.callgraph,"",@"SHT_CUDA_CALLGRAPH"
	.align	4
	.sectionentsize	8
	.align		4
        /*0000*/ 	.word	0x00000000
	.align		4
        /*0004*/ 	.word	0xffffffff
	.align		4
        /*0008*/ 	.word	0x00000000
	.align		4
        /*000c*/ 	.word	0xfffffffe
	.align		4
        /*0010*/ 	.word	0x00000000
	.align		4
        /*0014*/ 	.word	0xfffffffd
	.align		4
        /*0018*/ 	.word	0x00000000
	.align		4
        /*001c*/ 	.word	0xfffffffc


//--------------------- .nv.constant3             --------------------------
	.section	.nv.constant3,"a",@progbits
	.align	4
.nv.constant3:
	.type		SHA256_K,@object
	.size		SHA256_K,(.L_0 - SHA256_K)
SHA256_K:
        /*0000*/ 	.byte	0x98, 0x2f, 0x8a, 0x42, 0x91, 0x44, 0x37, 0x71, 0xcf, 0xfb, 0xc0, 0xb5, 0xa5, 0xdb, 0xb5, 0xe9
        /* <DEDUP_REMOVED lines=15> */
.L_0:


//--------------------- .text.sha256d_scan_kernel --------------------------
	.section	.text.sha256d_scan_kernel,"ax",@progbits
	.align	128
        .global         sha256d_scan_kernel
        .type           sha256d_scan_kernel,@function
        .size           sha256d_scan_kernel,(.L_x_23 - sha256d_scan_kernel)
        .other          sha256d_scan_kernel,@"STO_CUDA_ENTRY STV_DEFAULT"
sha256d_scan_kernel:
.text.sha256d_scan_kernel:
[----:B------:R-:W-:Y:S01]  /*0000*/  LDC R1, c[0x0][0x37c] ;  /* 0x0000df00ff017b82 */ /* 0x000fe20000000800 */
[----:B------:R-:W0:Y:S07]  /*0010*/  S2R R7, SR_TID.X ;  /* 0x0000000000077919 */ /* 0x000e2e0000002100 */
[----:B------:R-:W1:Y:S01]  /*0020*/  S2UR UR4, SR_CTAID.X ;  /* 0x00000000000479c3 */ /* 0x000e620000002500 */
[----:B------:R-:W2:Y:S07]  /*0030*/  LDCU UR5, c[0x0][0x39c] ;  /* 0x00007380ff0577ac */ /* 0x000eae0008000800 */
[----:B------:R-:W1:Y:S01]  /*0040*/  LDC R2, c[0x0][0x360] ;  /* 0x0000d800ff027b82 */ /* 0x000e620000000800 */
[----:B0-----:R-:W-:Y:S01]  /*0050*/  ISETP.GT.U32.AND P0, PT, R7, 0x3f, PT ;  /* 0x0000003f0700780c */ /* 0x001fe20003f04070 */
[----:B-1----:R-:W-:-:S04]  /*0060*/  IMAD R3, R2, UR4, R7 ;  /* 0x0000000402037c24 */ /* 0x002fc8000f8e0207 */
[----:B------:R-:W-:-:S05]  /*0070*/  IMAD.SHL.U32 R4, R3, 0x4, RZ ;  /* 0x0000000403047824 */ /* 0x000fca00078e00ff */
[----:B--2---:R-:W-:-:S03]  /*0080*/  ISETP.GE.U32.AND P1, PT, R4, UR5, PT ;  /* 0x0000000504007c0c */ /* 0x004fc6000bf26070 */
[----:B------:R-:W-:Y:S01]  /*0090*/  @!P0 IMAD.SHL.U32 R0, R7, 0x4, RZ ;  /* 0x0000000407008824 */ /* 0x000fe200078e00ff */
[----:B------:R-:W0:Y:S01]  /*00a0*/  @!P0 S2R R5, SR_CgaCtaId ;  /* 0x0000000000058919 */ /* 0x000e220000008800 */
[----:B------:R-:W-:-:S04]  /*00b0*/  @!P0 MOV R2, 0x400 ;  /* 0x0000040000028802 */ /* 0x000fc80000000f00 */
[----:B------:R-:W1:Y:S01]  /*00c0*/  @!P0 LDC R0, c[0x3][R0] ;  /* 0x00c0000000008b82 */ /* 0x000e620000000800 */
[----:B0-----:R-:W-:-:S05]  /*00d0*/  @!P0 LEA R2, R5, R2, 0x18 ;  /* 0x0000000205028211 */ /* 0x001fca00078ec0ff */
[----:B------:R-:W-:-:S05]  /*00e0*/  @!P0 IMAD R3, R7, 0x4, R2 ;  /* 0x0000000407038824 */ /* 0x000fca00078e0202 */
[----:B-1----:R0:W-:Y:S01]  /*00f0*/  @!P0 STS [R3], R0 ;  /* 0x0000000003008388 */ /* 0x0021e20000000800 */
[----:B------:R-:W-:Y:S06]  /*0100*/  BAR.SYNC.DEFER_BLOCKING 0x0 ;  /* 0x0000000000007b1d */ /* 0x000fec0000010000 */
[----:B------:R-:W-:Y:S05]  /*0110*/  @P1 EXIT ;  /* 0x000000000000194d */ /* 0x000fea0003800000 */
[----:B0-----:R-:W-:Y:S01]  /*0120*/  IMAD.MOV.U32 R0, RZ, RZ, R4 ;  /* 0x000000ffff007224 */ /* 0x001fe200078e0004 */
[----:B------:R-:W0:Y:S01]  /*0130*/  LDCU.64 UR6, c[0x0][0x358] ;  /* 0x00006b00ff0677ac */ /* 0x000e220008000a00 */
[----:B------:R-:W-:Y:S01]  /*0140*/  IMAD.MOV.U32 R113, RZ, RZ, RZ ;  /* 0x000000ffff717224 */ /* 0x000fe200078e00ff */
[----:B------:R-:W1:Y:S01]  /*0150*/  LDCU UR9, c[0x0][0x3a8] ;  /* 0x00007500ff0977ac */ /* 0x000e620008000800 */
[----:B------:R-:W2:Y:S05]  /*0160*/  LDCU UR8, c[0x0][0x398] ;  /* 0x00007300ff0877ac */ /* 0x000eaa0008000800 */
.L_x_20:
[----:B------:R-:W3:Y:S01]  /*0170*/  LDC R69, c[0x0][0x39c] ;  /* 0x0000e700ff457b82 */ /* 0x000ee20000000800 */
[----:B------:R-:W-:Y:S01]  /*0180*/  BSSY.RECONVERGENT B0, `(.L_x_0) ;  /* 0x0002e69000007945 */ /* 0x000fe20003800200 */
[----:B---3--:R-:W-:-:S04]  /*0190*/  ISETP.GE.U32.AND P0, PT, R0, R69, PT ;  /* 0x000000450000720c */ /* 0x008fc80003f06070 */
[----:B------:R-:W-:-:S13]  /*01a0*/  ISETP.GE.U32.AND.EX P0, PT, R113, RZ, PT, P0 ;  /* 0x000000ff7100720c */ /* 0x000fda0003f06100 */
[----:B------:R-:W-:Y:S05]  /*01b0*/  @P0 BRA `(.L_x_1) ;  /* 0x000002e400940947 */ /* 0x000fea0003800000 */
[----:B------:R-:W0:Y:S08]  /*01c0*/  LDC.64 R4, c[0x0][0x388] ;  /* 0x0000e200ff047b82 */ /* 0x000e300000000a00 */
[----:B------:R-:W3:Y:S01]  /*01d0*/  LDC.64 R2, c[0x0][0x380] ;  /* 0x0000e000ff027b82 */ /* 0x000ee20000000a00 */
[----:B0-----:R-:W4:Y:S04]  /*01e0*/  LDG.E.U8.CONSTANT R68, desc[UR6][R4.64+0x1] ;  /* 0x0000010604447981 */ /* 0x001f28000c1e9100 */
[----:B------:R-:W5:Y:S04]  /*01f0*/  LDG.E.U8.CONSTANT R71, desc[UR6][R4.64] ;  /* 0x0000000604477981 */ /* 0x000f68000c1e9100 */
[----:B---3--:R-:W3:Y:S04]  /*0200*/  LDG.E.CONSTANT R70, desc[UR6][R2.64+0x10] ;  /* 0x0000100602467981 */ /* 0x008ee8000c1e9900 */
[----:B------:R-:W2:Y:S04]  /*0210*/  LDG.E.U8.CONSTANT R74, desc[UR6][R4.64+0x2] ;  /* 0x00000206044a7981 */ /* 0x000ea8000c1e9100 */
[----:B------:R-:W2:Y:S04]  /*0220*/  LDG.E.CONSTANT R73, desc[UR6][R2.64+0x14] ;  /* 0x0000140602497981 */ /* 0x000ea8000c1e9900 */
[----:B------:R-:W2:Y:S04]  /*0230*/  LDG.E.CONSTANT R72, desc[UR6][R2.64+0x18] ;  /* 0x0000180602487981 */ /* 0x000ea8000c1e9900 */
[----:B------:R-:W2:Y:S04]  /*0240*/  LDG.E.U8.CONSTANT R76, desc[UR6][R4.64+0x3] ;  /* 0x00000306044c7981 */ /* 0x000ea8000c1e9100 */
[----:B------:R-:W2:Y:S04]  /*0250*/  LDG.E.CONSTANT R75, desc[UR6][R2.64+0x1c] ;  /* 0x00001c06024b7981 */ /* 0x000ea8000c1e9900 */
[----:B------:R-:W2:Y:S04]  /*0260*/  LDG.E.CONSTANT R77, desc[UR6][R2.64+0xc] ;  /* 0x00000c06024d7981 */ /* 0x000ea8000c1e9900 */
[----:B------:R-:W2:Y:S04]  /*0270*/  LDG.E.U8.CONSTANT R6, desc[UR6][R4.64+0x5] ;  /* 0x0000050604067981 */ /* 0x000ea8000c1e9100 */
[----:B------:R-:W2:Y:S04]  /*0280*/  LDG.E.U8.CONSTANT R11, desc[UR6][R4.64+0x4] ;  /* 0x00000406040b7981 */ /* 0x000ea8000c1e9100 */
[----:B------:R-:W2:Y:S04]  /*0290*/  LDG.E.U8.CONSTANT R7, desc[UR6][R4.64+0x6] ;  /* 0x0000060604077981 */ /* 0x000ea8000c1e9100 */
[----:B------:R-:W2:Y:S04]  /*02a0*/  LDG.E.U8.CONSTANT R82, desc[UR6][R4.64+0x7] ;  /* 0x0000070604527981 */ /* 0x000ea8000c1e9100 */
[----:B------:R-:W2:Y:S04]  /*02b0*/  LDG.E.CONSTANT R78, desc[UR6][R2.64+0x8] ;  /* 0x00000806024e7981 */ /* 0x000ea8000c1e9900 */
[----:B------:R-:W2:Y:S04]  /*02c0*/  LDG.E.U8.CONSTANT R8, desc[UR6][R4.64+0x9] ;  /* 0x0000090604087981 */ /* 0x000ea8000c1e9100 */
[----:B------:R-:W2:Y:S04]  /*02d0*/  LDG.E.U8.CONSTANT R13, desc[UR6][R4.64+0x8] ;  /* 0x00000806040d7981 */ /* 0x000ea8000c1e9100 */
[----:B------:R-:W2:Y:S04]  /*02e0*/  LDG.E.U8.CONSTANT R9, desc[UR6][R4.64+0xa] ;  /* 0x00000a0604097981 */ /* 0x000ea8000c1e9100 */
[----:B------:R5:W2:Y:S04]  /*02f0*/  LDG.E.U8.CONSTANT R83, desc[UR6][R4.64+0xb] ;  /* 0x00000b0604537981 */ /* 0x000aa8000c1e9100 */
[----:B------:R-:W2:Y:S04]  /*0300*/  LDG.E.CONSTANT R79, desc[UR6][R2.64+0x4] ;  /* 0x00000406024f7981 */ /* 0x000ea8000c1e9900 */
[----:B------:R0:W2:Y:S01]  /*0310*/  LDG.E.CONSTANT R80, desc[UR6][R2.64] ;  /* 0x0000000602507981 */ /* 0x0000a2000c1e9900 */
[----:B------:R-:W1:Y:S01]  /*0320*/  S2UR UR5, SR_CgaCtaId ;  /* 0x00000000000579c3 */ /* 0x000e620000008800 */
[----:B------:R-:W-:-:S02]  /*0330*/  UMOV UR4, 0x400 ;  /* 0x0000040000047882 */ /* 0x000fc40000000000 */
[----:B-1----:R-:W-:-:S09]  /*0340*/  ULEA UR4, UR5, UR4, 0x18 ;  /* 0x0000000405047291 */ /* 0x002fd2000f8ec0ff */
[----:B------:R-:W1:Y:S04]  /*0350*/  LDS.128 R24, [UR4] ;  /* 0x00000004ff187984 */ /* 0x000e680008000c00 */
[----:B------:R-:W0:Y:S01]  /*0360*/  LDS.128 R20, [UR4+0x10] ;  /* 0x00001004ff147984 */ /* 0x000e220008000c00 */
[----:B----4-:R-:W-:-:S04]  /*0370*/  IMAD.U32 R10, R68, 0x10000, RZ ;  /* 0x00010000440a7824 */ /* 0x010fc800078e00ff */
[----:B-----5:R-:W-:Y:S01]  /*0380*/  IMAD R5, R71, 0x1000000, R10 ;  /* 0x0100000047057824 */ /* 0x020fe200078e020a */
[C-C-:B---3--:R-:W-:Y:S02]  /*0390*/  SHF.R.W.U32 R95, R70.reuse, 0x6, R70.reuse ;  /* 0x00000006465f7819 */ /* 0x148fe40000001e46 */
[C-C-:B------:R-:W-:Y:S02]  /*03a0*/  SHF.R.W.U32 R12, R70.reuse, 0xb, R70.reuse ;  /* 0x0000000b460c7819 */ /* 0x140fe40000001e46 */
[----:B------:R-:W-:Y:S01]  /*03b0*/  SHF.R.W.U32 R14, R70, 0x19, R70 ;  /* 0x00000019460e7819 */ /* 0x000fe20000001e46 */
[----:B--2---:R-:W-:-:S03]  /*03c0*/  IMAD R5, R74, 0x100, R5 ;  /* 0x000001004a057824 */ /* 0x004fc600078e0205 */
[----:B------:R-:W-:Y:S02]  /*03d0*/  LOP3.LUT R95, R14, R12, R95, 0x96, !PT ;  /* 0x0000000c0e5f7212 */ /* 0x000fe400078e965f */
[----:B------:R-:W-:Y:S01]  /*03e0*/  LOP3.LUT R96, R72, R70, R73, 0xb8, !PT ;  /* 0x0000004648607212 */ /* 0x000fe200078eb849 */
[----:B------:R-:W-:-:S03]  /*03f0*/  IMAD.IADD R97, R76, 0x1, R5 ;  /* 0x000000014c617824 */ /* 0x000fc600078e0205 */
[----:B------:R-:W-:-:S04]  /*0400*/  IADD3 R81, PT, PT, R95, R96, R75 ;  /* 0x000000605f517210 */ /* 0x000fc80007ffe04b */
[----:B-1----:R-:W-:-:S05]  /*0410*/  IADD3 R4, PT, PT, R97, R81, R24 ;  /* 0x0000005161047210 */ /* 0x002fca0007ffe018 */
[----:B------:R-:W-:Y:S02]  /*0420*/  IMAD.IADD R15, R77, 0x1, R4 ;  /* 0x000000014d0f7824 */ /* 0x000fe400078e0204 */
[----:B------:R-:W-:-:S03]  /*0430*/  IMAD R6, R11, 0x100, R6 ;  /* 0x000001000b067824 */ /* 0x000fc600078e0206 */
[C-C-:B0-----:R-:W-:Y:S02]  /*0440*/  SHF.R.W.U32 R2, R15.reuse, 0x6, R15.reuse ;  /* 0x000000060f027819 */ /* 0x141fe40000001e0f */
[C-C-:B------:R-:W-:Y:S02]  /*0450*/  SHF.R.W.U32 R3, R15.reuse, 0xb, R15.reuse ;  /* 0x0000000b0f037819 */ /* 0x140fe40000001e0f */
[----:B------:R-:W-:Y:S01]  /*0460*/  SHF.R.W.U32 R5, R15, 0x19, R15 ;  /* 0x000000190f057819 */ /* 0x000fe20000001e0f */
[----:B------:R-:W-:-:S03]  /*0470*/  IMAD R7, R6, 0x100, R7 ;  /* 0x0000010006077824 */ /* 0x000fc600078e0207 */
[----:B------:R-:W-:Y:S02]  /*0480*/  LOP3.LUT R3, R5, R3, R2, 0x96, !PT ;  /* 0x0000000305037212 */ /* 0x000fe400078e9602 */
[----:B------:R-:W-:Y:S01]  /*0490*/  LOP3.LUT R2, R73, R15, R70, 0xb8, !PT ;  /* 0x0000000f49027212 */ /* 0x000fe200078eb846 */
[----:B------:R-:W-:-:S03]  /*04a0*/  IMAD.U32 R82, R7, 0x100, R82 ;  /* 0x0000010007527824 */ /* 0x000fc600078e0052 */
[----:B------:R-:W-:-:S04]  /*04b0*/  IADD3 R2, PT, PT, R3, R2, R72 ;  /* 0x0000000203027210 */ /* 0x000fc80007ffe048 */
[----:B------:R-:W-:-:S05]  /*04c0*/  IADD3 R7, PT, PT, R82, R2, R25 ;  /* 0x0000000252077210 */ /* 0x000fca0007ffe019 */
[----:B------:R-:W-:Y:S02]  /*04d0*/  IMAD.IADD R10, R78, 0x1, R7 ;  /* 0x000000014e0a7824 */ /* 0x000fe400078e0207 */
[----:B------:R-:W-:-:S03]  /*04e0*/  IMAD R8, R13, 0x100, R8 ;  /* 0x000001000d087824 */ /* 0x000fc600078e0208 */
[C-C-:B------:R-:W-:Y:S02]  /*04f0*/  SHF.R.W.U32 R2, R10.reuse, 0x6, R10.reuse ;  /* 0x000000060a027819 */ /* 0x140fe40000001e0a */
        /* <DEDUP_REMOVED lines=8> */
[----:B------:R-:W-:-:S05]  /*0580*/  IMAD.IADD R9, R79, 0x1, R8 ;  /* 0x000000014f097824 */ /* 0x000fca00078e0208 */
[C-C-:B------:R-:W-:Y:S02]  /*0590*/  SHF.R.W.U32 R2, R9.reuse, 0x6, R9.reuse ;  /* 0x0000000609027819 */ /* 0x140fe40000001e09 */
[C-C-:B------:R-:W-:Y:S02]  /*05a0*/  SHF.R.W.U32 R3, R9.reuse, 0xb, R9.reuse ;  /* 0x0000000b09037819 */ /* 0x140fe40000001e09 */
[----:B------:R-:W-:-:S04]  /*05b0*/  SHF.R.W.U32 R5, R9, 0x19, R9 ;  /* 0x0000001909057819 */ /* 0x000fc80000001e09 */
[----:B------:R-:W-:Y:S01]  /*05c0*/  LOP3.LUT R3, R5, R3, R2, 0x96, !PT ;  /* 0x0000000305037212 */ /* 0x000fe200078e9602 */
[----:B------:R-:W-:Y:S01]  /*05d0*/  VIADD R2, R0, UR8 ;  /* 0x0000000800027c36 */ /* 0x000fe20008000000 */
[----:B------:R-:W-:-:S04]  /*05e0*/  LOP3.LUT R5, R15, R9, R10, 0xb8, !PT ;  /* 0x000000090f057212 */ /* 0x000fc800078eb80a */
[----:B------:R-:W-:Y:S02]  /*05f0*/  IADD3 R3, PT, PT, R3, R5, R70 ;  /* 0x0000000503037210 */ /* 0x000fe40007ffe046 */
[----:B------:R-:W-:-:S04]  /*0600*/  PRMT R40, R2, 0x123, RZ ;  /* 0x0000012302287816 */ /* 0x000fc800000000ff */
[----:B------:R-:W-:-:S05]  /*0610*/  IADD3 R11, PT, PT, R40, R3, R27 ;  /* 0x00000003280b7210 */ /* 0x000fca0007ffe01b */
[----:B------:R-:W-:-:S05]  /*0620*/  IMAD.IADD R12, R80, 0x1, R11 ;  /* 0x00000001500c7824 */ /* 0x000fca00078e020b */
[C-C-:B------:R-:W-:Y:S02]  /*0630*/  SHF.R.W.U32 R3, R12.reuse, 0x6, R12.reuse ;  /* 0x000000060c037819 */ /* 0x140fe40000001e0c */
[C-C-:B------:R-:W-:Y:S02]  /*0640*/  SHF.R.W.U32 R6, R12.reuse, 0xb, R12.reuse ;  /* 0x0000000b0c067819 */ /* 0x140fe40000001e0c */
[----:B------:R-:W-:Y:S02]  /*0650*/  SHF.R.W.U32 R5, R12, 0x19, R12 ;  /* 0x000000190c057819 */ /* 0x000fe40000001e0c */
[----:B------:R-:W-:Y:S02]  /*0660*/  LOP3.LUT R13, R10, R12, R9, 0xb8, !PT ;  /* 0x0000000c0a0d7212 */ /* 0x000fe400078eb809 */
[----:B------:R-:W-:Y:S02]  /*0670*/  LOP3.LUT R6, R5, R6, R3, 0x96, !PT ;  /* 0x0000000605067212 */ /* 0x000fe400078e9603 */
[----:B------:R-:W-:-:S02]  /*0680*/  SHF.R.W.U32 R84, R80, 0x2, R80 ;  /* 0x0000000250547819 */ /* 0x000fc40000001e50 */
[----:B------:R-:W-:Y:S02]  /*0690*/  IADD3 R13, PT, PT, R6, R13, R15 ;  /* 0x0000000d060d7210 */ /* 0x000fe40007ffe00f */
[C-C-:B------:R-:W-:Y:S02]  /*06a0*/  SHF.R.W.U32 R3, R80.reuse, 0xd, R80.reuse ;  /* 0x0000000d50037819 */ /* 0x140fe40000001e50 */
[--C-:B------:R-:W-:Y:S01]  /*06b0*/  SHF.R.W.U32 R5, R80, 0x16, R80.reuse ;  /* 0x0000001650057819 */ /* 0x100fe20000001e50 */
[----:B------:R-:W-:Y:S01]  /*06c0*/  IMAD.IADD R13, R20, 0x1, R13 ;  /* 0x00000001140d7824 */ /* 0x000fe200078e020d */
[----:B------:R-:W-:Y:S02]  /*06d0*/  LOP3.LUT R99, R79, R78, R80, 0xe8, !PT ;  /* 0x0000004e4f637212 */ /* 0x000fe400078ee850 */
[----:B------:R-:W-:Y:S02]  /*06e0*/  LOP3.LUT R84, R5, R3, R84, 0x96, !PT ;  /* 0x0000000305547212 */ /* 0x000fe400078e9654 */
[----:B------:R-:W-:-:S02]  /*06f0*/  LOP3.LUT R14, R13, 0x80000000, RZ, 0x3c, !PT ;  /* 0x800000000d0e7812 */ /* 0x000fc400078e3cff */
[----:B------:R-:W-:-:S05]  /*0700*/  IADD3 R3, PT, PT, R84, R4, R99 ;  /* 0x0000000454037210 */ /* 0x000fca0007ffe063 */
[C---:B------:R-:W-:Y:S01]  /*0710*/  IMAD.IADD R13, R3.reuse, 0x1, R14 ;  /* 0x00000001030d7824 */ /* 0x040fe200078e020e */
[----:B------:R-:W-:-:S04]  /*0720*/  SHF.R.W.U32 R4, R3, 0x2, R3 ;  /* 0x0000000203047819 */ /* 0x000fc80000001e03 */
[C-C-:B------:R-:W-:Y:S02]  /*0730*/  SHF.R.W.U32 R15, R13.reuse, 0x6, R13.reuse ;  /* 0x000000060d0f7819 */ /* 0x140fe40000001e0d */
[C-C-:B------:R-:W-:Y:S02]  /*0740*/  SHF.R.W.U32 R16, R13.reuse, 0xb, R13.reuse ;  /* 0x0000000b0d107819 */ /* 0x140fe40000001e0d */
[----:B------:R-:W-:Y:S02]  /*0750*/  SHF.R.W.U32 R17, R13, 0x19, R13 ;  /* 0x000000190d117819 */ /* 0x000fe40000001e0d */
[C-C-:B------:R-:W-:Y:S02]  /*0760*/  SHF.R.W.U32 R5, R3.reuse, 0xd, R3.reuse ;  /* 0x0000000d03057819 */ /* 0x140fe40000001e03 */
[----:B------:R-:W-:Y:S02]  /*0770*/  SHF.R.W.U32 R6, R3, 0x16, R3 ;  /* 0x0000001603067819 */ /* 0x000fe40000001e03 */
[----:B------:R-:W-:-:S02]  /*0780*/  LOP3.LUT R15, R17, R16, R15, 0x96, !PT ;  /* 0x00000010110f7212 */ /* 0x000fc400078e960f */
[----:B------:R-:W-:Y:S02]  /*0790*/  LOP3.LUT R16, R9, R13, R12, 0xb8, !PT ;  /* 0x0000000d09107212 */ /* 0x000fe400078eb80c */
[----:B------:R-:W-:Y:S02]  /*07a0*/  LOP3.LUT R4, R6, R5, R4, 0x96, !PT ;  /* 0x0000000506047212 */ /* 0x000fe400078e9604 */
[----:B------:R-:W-:Y:S02]  /*07b0*/  LOP3.LUT R5, R80, R79, R3, 0xe8, !PT ;  /* 0x0000004f50057212 */ /* 0x000fe400078ee803 */
[----:B------:R-:W-:Y:S02]  /*07c0*/  IADD3 R16, PT, PT, R15, R16, R10 ;  /* 0x000000100f107210 */ /* 0x000fe40007ffe00a */
[----:B------:R-:W-:-:S03]  /*07d0*/  IADD3 R4, PT, PT, R4, R7, R5 ;  /* 0x0000000704047210 */ /* 0x000fc60007ffe005 */
[----:B------:R-:W-:-:S04]  /*07e0*/  IMAD.IADD R15, R16, 0x1, R21 ;  /* 0x00000001100f7824 */ /* 0x000fc800078e0215 */
        /* <DEDUP_REMOVED lines=13> */
[----:B------:R-:W-:Y:S02]  /*08c0*/  IMAD.IADD R28, R17, 0x1, R22 ;  /* 0x00000001111c7824 */ /* 0x000fe400078e0216 */
[----:B------:R-:W0:Y:S02]  /*08d0*/  LDS.128 R16, [UR4+0x20] ;  /* 0x00002004ff107984 */ /* 0x000e240008000c00 */
[----:B------:R-:W-:-:S05]  /*08e0*/  IMAD.IADD R9, R5, 0x1, R28 ;  /* 0x0000000105097824 */ /* 0x000fca00078e021c */
[C-C-:B------:R-:W-:Y:S02]  /*08f0*/  SHF.R.W.U32 R29, R9.reuse, 0x6, R9.reuse ;  /* 0x00000006091d7819 */ /* 0x140fe40000001e09 */
[C-C-:B------:R-:W-:Y:S02]  /*0900*/  SHF.R.W.U32 R30, R9.reuse, 0xb, R9.reuse ;  /* 0x0000000b091e7819 */ /* 0x140fe40000001e09 */
[----:B------:R-:W-:Y:S02]  /*0910*/  SHF.R.W.U32 R31, R9, 0x19, R9 ;  /* 0x00000019091f7819 */ /* 0x000fe40000001e09 */
[----:B------:R-:W-:Y:S02]  /*0920*/  SHF.R.W.U32 R6, R5, 0x2, R5 ;  /* 0x0000000205067819 */ /* 0x000fe40000001e05 */
[----:B------:R-:W-:Y:S02]  /*0930*/  LOP3.LUT R29, R31, R30, R29, 0x96, !PT ;  /* 0x0000001e1f1d7212 */ /* 0x000fe400078e961d */
[----:B------:R-:W-:-:S02]  /*0940*/  SHF.R.W.U32 R7, R5, 0xd, R5 ;  /* 0x0000000d05077819 */ /* 0x000fc40000001e05 */
[--C-:B------:R-:W-:Y:S02]  /*0950*/  SHF.R.W.U32 R8, R5, 0x16, R5.reuse ;  /* 0x0000001605087819 */ /* 0x100fe40000001e05 */
[----:B------:R-:W-:Y:S02]  /*0960*/  LOP3.LUT R30, R13, R9, R10, 0xb8, !PT ;  /* 0x000000090d1e7212 */ /* 0x000fe400078eb80a */
[----:B------:R-:W-:Y:S02]  /*0970*/  LOP3.LUT R6, R8, R7, R6, 0x96, !PT ;  /* 0x0000000708067212 */ /* 0x000fe400078e9606 */
[----:B------:R-:W-:Y:S02]  /*0980*/  LOP3.LUT R3, R4, R3, R5, 0xe8, !PT ;  /* 0x0000000304037212 */ /* 0x000fe400078ee805 */
[----:B------:R-:W-:Y:S02]  /*0990*/  IADD3 R30, PT, PT, R29, R30, R12 ;  /* 0x0000001e1d1e7210 */ /* 0x000fe40007ffe00c */
[----:B------:R-:W-:-:S03]  /*09a0*/  IADD3 R6, PT, PT, R6, R11, R3 ;  /* 0x0000000b06067210 */ /* 0x000fc60007ffe003 */
[----:B------:R-:W-:-:S04]  /*09b0*/  IMAD.IADD R11, R30, 0x1, R23 ;  /* 0x000000011e0b7824 */ /* 0x000fc800078e0217 */
[----:B------:R-:W-:-:S05]  /*09c0*/  IMAD.IADD R30, R6, 0x1, R11 ;  /* 0x00000001061e7824 */ /* 0x000fca00078e020b */
[C-C-:B------:R-:W-:Y:S02]  /*09d0*/  SHF.R.W.U32 R12, R30.reuse, 0x6, R30.reuse ;  /* 0x000000061e0c7819 */ /* 0x140fe40000001e1e */
[C-C-:B------:R-:W-:Y:S02]  /*09e0*/  SHF.R.W.U32 R29, R30.reuse, 0xb, R30.reuse ;  /* 0x0000000b1e1d7819 */ /* 0x140fe40000001e1e */
[----:B------:R-:W-:Y:S02]  /*09f0*/  SHF.R.W.U32 R31, R30, 0x19, R30 ;  /* 0x000000191e1f7819 */ /* 0x000fe40000001e1e */
[C---:B------:R-:W-:Y:S02]  /*0a00*/  SHF.R.W.U32 R3, R6.reuse, 0x2, R6 ;  /* 0x0000000206037819 */ /* 0x040fe40000001e06 */
        /* <DEDUP_REMOVED lines=8> */
[----:B0-----:R-:W-:-:S04]  /*0a90*/  IMAD.IADD R32, R16, 0x1, R29 ;  /* 0x0000000110207824 */ /* 0x001fc800078e021d */
[----:B------:R-:W-:-:S05]  /*0aa0*/  IMAD.IADD R29, R3, 0x1, R32 ;  /* 0x00000001031d7824 */ /* 0x000fca00078e0220 */
[C-C-:B------:R-:W-:Y:S02]  /*0ab0*/  SHF.R.W.U32 R12, R29.reuse, 0x6, R29.reuse ;  /* 0x000000061d0c7819 */ /* 0x140fe40000001e1d */
[C-C-:B------:R-:W-:Y:S02]  /*0ac0*/  SHF.R.W.U32 R13, R29.reuse, 0xb, R29.reuse ;  /* 0x0000000b1d0d7819 */ /* 0x140fe40000001e1d */
[----:B------:R-:W-:Y:S02]  /*0ad0*/  SHF.R.W.U32 R14, R29, 0x19, R29 ;  /* 0x000000191d0e7819 */ /* 0x000fe40000001e1d */
[C-C-:B------:R-:W-:Y:S02]  /*0ae0*/  SHF.R.W.U32 R4, R3.reuse, 0x2, R3.reuse ;  /* 0x0000000203047819 */ /* 0x140fe40000001e03 */
        /* <DEDUP_REMOVED lines=28> */
[--C-:B------:R-:W-:Y:S02]  /*0cb0*/  SHF.R.W.U32 R6, R5, 0x2, R5.reuse ;  /* 0x0000000205067819 */ /* 0x100fe40000001e05 */
        /* <DEDUP_REMOVED lines=44> */
[----:B------:R-:W-:Y:S02]  /*0f80*/  SHF.R.W.U32 R7, R28, 0x16, R28 ;  /* 0x000000161c077819 */ /* 0x000fe40000001e1c */
[----:B------:R-:W-:Y:S02]  /*0f90*/  LOP3.LUT R10, R30, R36, R35, 0xb8, !PT ;  /* 0x000000241e0a7212 */ /* 0x000fe400078eb823 */
[----:B------:R-:W-:Y:S02]  /*0fa0*/  LOP3.LUT R5, R7, R5, R4, 0x96, !PT ;  /* 0x0000000507057212 */ /* 0x000fe400078e9604 */
[----:B------:R-:W-:Y:S02]  /*0fb0*/  LOP3.LUT R6, R3, R6, R28, 0xe8, !PT ;  /* 0x0000000603067212 */ /* 0x000fe400078ee81c */
[----:B------:R-:W-:Y:S02]  /*0fc0*/  IADD3 R9, PT, PT, R8, R10, R9 ;  /* 0x0000000a08097210 */ /* 0x000fe40007ffe009 */
[----:B------:R-:W-:-:S03]  /*0fd0*/  IADD3 R7, PT, PT, R5, R34, R6 ;  /* 0x0000002205077210 */ /* 0x000fc60007ffe006 */
[----:B------:R-:W-:Y:S02]  /*0fe0*/  IMAD.IADD R34, R9, 0x1, R14 ;  /* 0x0000000109227824 */ /* 0x000fe400078e020e */
[----:B------:R-:W0:Y:S02]  /*0ff0*/  LDS.128 R8, [UR4+0x40] ;  /* 0x00004004ff087984 */ /* 0x000e240008000c00 */
        /* <DEDUP_REMOVED lines=12> */
[----:B------:R-:W-:Y:S02]  /*10c0*/  IADD3 R30, PT, PT, R4, R33, R3 ;  /* 0x00000021041e7210 */ /* 0x000fe40007ffe003 */
[----:B------:R-:W-:-:S05]  /*10d0*/  IADD3 R41, PT, PT, R6, 0x280, R15 ;  /* 0x0000028006297810 */ /* 0x000fca0007ffe00f */
[----:B------:R-:W-:-:S05]  /*10e0*/  IMAD.IADD R38, R30, 0x1, R41 ;  /* 0x000000011e267824 */ /* 0x000fca00078e0229 */
[C-C-:B------:R-:W-:Y:S02]  /*10f0*/  SHF.R.W.U32 R4, R38.reuse, 0x6, R38.reuse ;  /* 0x0000000626047819 */ /* 0x140fe40000001e26 */
[C-C-:B------:R-:W-:Y:S02]  /*1100*/  SHF.R.W.U32 R5, R38.reuse, 0xb, R38.reuse ;  /* 0x0000000b26057819 */ /* 0x140fe40000001e26 */
[----:B------:R-:W-:Y:S02]  /*1110*/  SHF.R.W.U32 R6, R38, 0x19, R38 ;  /* 0x0000001926067819 */ /* 0x000fe40000001e26 */
[----:B------:R-:W-:Y:S02]  /*1120*/  SHF.R.W.U32 R3, R82, 0x7, R82 ;  /* 0x0000000752037819 */ /* 0x000fe40000001e52 */
[----:B------:R-:W-:Y:S02]  /*1130*/  LOP3.LUT R42, R6, R5, R4, 0x96, !PT ;  /* 0x00000005062a7212 */ /* 0x000fe400078e9604 */
[----:B------:R-:W-:-:S02]  /*1140*/  SHF.R.W.U32 R4, R82, 0x12, R82 ;  /* 0x0000001252047819 */ /* 0x000fc40000001e52 */
[----:B------:R-:W-:Y:S02]  /*1150*/  SHF.R.U32.HI R5, RZ, 0x3, R82 ;  /* 0x00000003ff057819 */ /* 0x000fe40000011652 */
[C---:B------:R-:W-:Y:S02]  /*1160*/  SHF.R.W.U32 R6, R30.reuse, 0x2, R30 ;  /* 0x000000021e067819 */ /* 0x040fe40000001e1e */
[----:B------:R-:W-:Y:S02]  /*1170*/  LOP3.LUT R4, R5, R3, R4, 0x96, !PT ;  /* 0x0000000305047212 */ /* 0x000fe400078e9604 */
[C-C-:B------:R-:W-:Y:S02]  /*1180*/  SHF.R.W.U32 R29, R30.reuse, 0xd, R30.reuse ;  /* 0x0000000d1e1d7819 */ /* 0x140fe40000001e1e */
[----:B------:R-:W-:Y:S02]  /*1190*/  SHF.R.W.U32 R31, R30, 0x16, R30 ;  /* 0x000000161e1f7819 */ /* 0x000fe40000001e1e */
[----:B------:R-:W-:Y:S01]  /*11a0*/  LOP3.LUT R33, R36, R38, R39, 0xb8, !PT ;  /* 0x0000002624217212 */ /* 0x000fe200078eb827 */
[----:B------:R-:W-:Y:S01]  /*11b0*/  IMAD.IADD R85, R97, 0x1, R4 ;  /* 0x0000000161557824 */ /* 0x000fe200078e0204 */
[----:B------:R-:W-:-:S02]  /*11c0*/  LOP3.LUT R29, R31, R29, R6, 0x96, !PT ;  /* 0x0000001d1f1d7212 */ /* 0x000fc400078e9606 */
[----:B------:R-:W-:Y:S02]  /*11d0*/  IADD3 R33, PT, PT, R42, R33, R35 ;  /* 0x000000212a217210 */ /* 0x000fe40007ffe023 */
[----:B------:R-:W-:Y:S02]  /*11e0*/  LOP3.LUT R28, R7, R28, R30, 0xe8, !PT ;  /* 0x0000001c071c7212 */ /* 0x000fe400078ee81e */
[----:B0-----:R-:W-:Y:S02]  /*11f0*/  IADD3 R42, PT, PT, R85, R33, R8 ;  /* 0x00000021552a7210 */ /* 0x001fe40007ffe008 */
[----:B------:R-:W-:-:S05]  /*1200*/  IADD3 R31, PT, PT, R29, R32, R28 ;  /* 0x000000201d1f7210 */ /* 0x000fca0007ffe01c */
[----:B------:R-:W-:Y:S01]  /*1210*/  IMAD.IADD R43, R31, 0x1, R42 ;  /* 0x000000011f2b7824 */ /* 0x000fe200078e022a */
[C-C-:B------:R-:W-:Y:S02]  /*1220*/  SHF.R.W.U32 R86, R83.reuse, 0x7, R83.reuse ;  /* 0x0000000753567819 */ /* 0x140fe40000001e53 */
[----:B------:R-:W-:Y:S02]  /*1230*/  SHF.R.W.U32 R87, R83, 0x12, R83 ;  /* 0x0000001253577819 */ /* 0x000fe40000001e53 */
[C-C-:B------:R-:W-:Y:S02]  /*1240*/  SHF.R.W.U32 R3, R43.reuse, 0x6, R43.reuse ;  /* 0x000000062b037819 */ /* 0x140fe40000001e2b */
[C-C-:B------:R-:W-:Y:S02]  /*1250*/  SHF.R.W.U32 R4, R43.reuse, 0xb, R43.reuse ;  /* 0x0000000b2b047819 */ /* 0x140fe40000001e2b */
[----:B------:R-:W-:Y:S02]  /*1260*/  SHF.R.W.U32 R5, R43, 0x19, R43 ;  /* 0x000000192b057819 */ /* 0x000fe40000001e2b */
[----:B------:R-:W-:-:S02]  /*1270*/  SHF.R.U32.HI R88, RZ, 0x3, R83 ;  /* 0x00000003ff587819 */ /* 0x000fc40000011653 */
[----:B------:R-:W-:Y:S02]  /*1280*/  LOP3.LUT R29, R5, R4, R3, 0x96, !PT ;  /* 0x00000004051d7212 */ /* 0x000fe400078e9603 */
[C-C-:B------:R-:W-:Y:S02]  /*1290*/  SHF.R.W.U32 R4, R31.reuse, 0x2, R31.reuse ;  /* 0x000000021f047819 */ /* 0x140fe40000001e1f */
[C-C-:B------:R-:W-:Y:S02]  /*12a0*/  SHF.R.W.U32 R5, R31.reuse, 0xd, R31.reuse ;  /* 0x0000000d1f057819 */ /* 0x140fe40000001e1f */
[----:B------:R-:W-:Y:S02]  /*12b0*/  SHF.R.W.U32 R6, R31, 0x16, R31 ;  /* 0x000000161f067819 */ /* 0x000fe40000001e1f */
[----:B------:R-:W-:Y:S02]  /*12c0*/  LOP3.LUT R28, R39, R43, R38, 0xb8, !PT ;  /* 0x0000002b271c7212 */ /* 0x000fe400078eb826 */
[----:B------:R-:W-:-:S02]  /*12d0*/  LOP3.LUT R3, R88, R86, R87, 0x96, !PT ;  /* 0x0000005658037212 */ /* 0x000fc400078e9657 */
[----:B------:R-:W-:Y:S02]  /*12e0*/  LOP3.LUT R4, R6, R5, R4, 0x96, !PT ;  /* 0x0000000506047212 */ /* 0x000fe400078e9604 */
[----:B------:R-:W-:Y:S02]  /*12f0*/  LOP3.LUT R7, R30, R7, R31, 0xe8, !PT ;  /* 0x000000071e077212 */ /* 0x000fe400078ee81f */
[----:B------:R-:W-:Y:S02]  /*1300*/  IADD3 R28, PT, PT, R29, R28, R36 ;  /* 0x0000001c1d1c7210 */ /* 0x000fe40007ffe024 */
[----:B------:R-:W-:Y:S02]  /*1310*/  IADD3 R90, PT, PT, R3, 0x1100000, R82 ;  /* 0x01100000035a7810 */ /* 0x000fe40007ffe052 */
[----:B------:R-:W-:Y:S02]  /*1320*/  IADD3 R32, PT, PT, R4, R37, R7 ;  /* 0x0000002504207210 */ /* 0x000fe40007ffe007 */
[----:B------:R-:W-:-:S05]  /*1330*/  IADD3 R37, PT, PT, R90, R28, R9 ;  /* 0x0000001c5a257210 */ /* 0x000fca0007ffe009 */
[----:B------:R-:W-:-:S05]  /*1340*/  IMAD.IADD R44, R32, 0x1, R37 ;  /* 0x00000001202c7824 */ /* 0x000fca00078e0225 */
[C-C-:B------:R-:W-:Y:S02]  /*1350*/  SHF.R.W.U32 R3, R44.reuse, 0x6, R44.reuse ;  /* 0x000000062c037819 */ /* 0x140fe40000001e2c */
[C-C-:B------:R-:W-:Y:S02]  /*1360*/  SHF.R.W.U32 R4, R44.reuse, 0xb, R44.reuse ;  /* 0x0000000b2c047819 */ /* 0x140fe40000001e2c */
[----:B------:R-:W-:Y:S02]  /*1370*/  SHF.R.W.U32 R7, R44, 0x19, R44 ;  /* 0x000000192c077819 */ /* 0x000fe40000001e2c */
[C-C-:B------:R-:W-:Y:S02]  /*1380*/  SHF.R.W.U32 R5, R40.reuse, 0x7, R40.reuse ;  /* 0x0000000728057819 */ /* 0x140fe40000001e28 */
[----:B------:R-:W-:Y:S02]  /*1390*/  LOP3.LUT R36, R7, R4, R3, 0x96, !PT ;  /* 0x0000000407247212 */ /* 0x000fe400078e9603 */
[----:B------:R-:W-:-:S02]  /*13a0*/  SHF.R.W.U32 R6, R40, 0x12, R40 ;  /* 0x0000001228067819 */ /* 0x000fc40000001e28 */
[----:B------:R-:W-:Y:S02]  /*13b0*/  SHF.R.U32.HI R7, RZ, 0x3, R40 ;  /* 0x00000003ff077819 */ /* 0x000fe40000011628 */
[C-C-:B------:R-:W-:Y:S02]  /*13c0*/  SHF.R.W.U32 R94, R85.reuse, 0x11, R85.reuse ;  /* 0x00000011555e7819 */ /* 0x140fe40000001e55 */
[--C-:B------:R-:W-:Y:S02]  /*13d0*/  SHF.R.W.U32 R3, R85, 0x13, R85.reuse ;  /* 0x0000001355037819 */ /* 0x100fe40000001e55 */
[----:B------:R-:W-:Y:S02]  /*13e0*/  SHF.R.U32.HI R4, RZ, 0xa, R85 ;  /* 0x0000000aff047819 */ /* 0x000fe40000011655 */
[C-C-:B------:R-:W-:Y:S02]  /*13f0*/  SHF.R.W.U32 R28, R32.reuse, 0x2, R32.reuse ;  /* 0x00000002201c7819 */ /* 0x140fe40000001e20 */
[----:B------:R-:W-:-:S02]  /*1400*/  SHF.R.W.U32 R29, R32, 0xd, R32 ;  /* 0x0000000d201d7819 */ /* 0x000fc40000001e20 */
[----:B------:R-:W-:Y:S02]  /*1410*/  SHF.R.W.U32 R33, R32, 0x16, R32 ;  /* 0x0000001620217819 */ /* 0x000fe40000001e20 */
[----:B------:R-:W-:Y:S02]  /*1420*/  LOP3.LUT R35, R38, R44, R43, 0xb8, !PT ;  /* 0x0000002c26237212 */ /* 0x000fe400078eb82b */
[----:B------:R-:W-:Y:S02]  /*1430*/  LOP3.LUT R5, R6, R7, R5, 0x96, !PT ;  /* 0x0000000706057212 */ /* 0x000fe400078e9605 */
[----:B------:R-:W-:Y:S02]  /*1440*/  LOP3.LUT R94, R3, R4, R94, 0x96, !PT ;  /* 0x00000004035e7212 */ /* 0x000fe400078e965e */
[----:B------:R-:W-:Y:S02]  /*1450*/  LOP3.LUT R29, R33, R29, R28, 0x96, !PT ;  /* 0x0000001d211d7212 */ /* 0x000fe400078e961c */
[----:B------:R-:W-:-:S02]  /*1460*/  IADD3 R35, PT, PT, R36, R35, R39 ;  /* 0x0000002324237210 */ /* 0x000fc40007ffe027 */
[----:B------:R-:W-:Y:S02]  /*1470*/  LOP3.LUT R30, R31, R30, R32, 0xe8, !PT ;  /* 0x0000001e1f1e7212 */ /* 0x000fe400078ee820 */
[----:B------:R-:W-:Y:S02]  /*1480*/  IADD3 R3, PT, PT, R5, R94, R83 ;  /* 0x0000005e05037210 */ /* 0x000fe40007ffe053 */
[----:B------:R-:W-:Y:S01]  /*1490*/  IADD3 R33, PT, PT, R29, R34, R30 ;  /* 0x000000221d217210 */ /* 0x000fe20007ffe01e */
[----:B------:R-:W0:Y:S01]  /*14a0*/  LDS.128 R4, [UR4+0x50] ;  /* 0x00005004ff047984 */ /* 0x000e220008000c00 */
[----:B------:R-:W-:-:S05]  /*14b0*/  IADD3 R48, PT, PT, R3, R35, R10 ;  /* 0x0000002303307210 */ /* 0x000fca0007ffe00a */
        /* <DEDUP_REMOVED lines=27> */
[----:B------:R-:W-:Y:S02]  /*1670*/  LOP3.LUT R45, R44, R50, R39, 0xb8, !PT ;  /* 0x000000322c2d7212 */ /* 0x000fe400078eb827 */
[----:B------:R-:W-:Y:S02]  /*1680*/  LOP3.LUT R28, R29, R30, R28, 0x96, !PT ;  /* 0x0000001e1d1c7212 */ /* 0x000fe400078e961c */
[C-C-:B------:R-:W-:Y:S02]  /*1690*/  SHF.R.W.U32 R31, R34.reuse, 0x2, R34.reuse ;  /* 0x00000002221f7819 */ /* 0x140fe40000001e22 */
[C-C-:B------:R-:W-:Y:S02]  /*16a0*/  SHF.R.W.U32 R36, R34.reuse, 0xd, R34.reuse ;  /* 0x0000000d22247819 */ /* 0x140fe40000001e22 */
[----:B------:R-:W-:-:S02]  /*16b0*/  SHF.R.W.U32 R35, R34, 0x16, R34 ;  /* 0x0000001622237819 */ /* 0x000fc40000001e22 */
[----:B------:R-:W-:Y:S01]  /*16c0*/  IADD3 R38, PT, PT, R38, R45, R43 ;  /* 0x0000002d26267210 */ /* 0x000fe20007ffe02b */
[----:B------:R-:W-:Y:S01]  /*16d0*/  VIADD R45, R28, 0x80000000 ;  /* 0x800000001c2d7836 */ /* 0x000fe20000000000 */
[----:B------:R-:W-:Y:S02]  /*16e0*/  LOP3.LUT R31, R35, R36, R31, 0x96, !PT ;  /* 0x00000024231f7212 */ /* 0x000fe400078e961f */
[----:B------:R-:W-:Y:S02]  /*16f0*/  LOP3.LUT R32, R33, R32, R34, 0xe8, !PT ;  /* 0x0000002021207212 */ /* 0x000fe400078ee822 */
[----:B0-----:R-:W-:Y:S02]  /*1700*/  IADD3 R52, PT, PT, R45, R38, R4 ;  /* 0x000000262d347210 */ /* 0x001fe40007ffe004 */
        /* <DEDUP_REMOVED lines=32> */
[----:B------:R-:W-:Y:S01]  /*1910*/  VIADD R47, R28, 0x280 ;  /* 0x000002801c2f7836 */ /* 0x000fe20000000000 */
[----:B------:R-:W-:-:S02]  /*1920*/  LOP3.LUT R31, R33, R32, R31, 0x96, !PT ;  /* 0x00000020211f7212 */ /* 0x000fc400078e961f */
[----:B------:R-:W-:Y:S02]  /*1930*/  LOP3.LUT R34, R35, R34, R36, 0xe8, !PT ;  /* 0x0000002223227212 */ /* 0x000fe400078ee824 */
[----:B------:R-:W-:Y:S02]  /*1940*/  IADD3 R38, PT, PT, R38, R37, R39 ;  /* 0x0000002526267210 */ /* 0x000fe40007ffe027 */
[----:B------:R-:W-:Y:S02]  /*1950*/  IADD3 R37, PT, PT, R31, R48, R34 ;  /* 0x000000301f257210 */ /* 0x000fe40007ffe022 */
[----:B------:R-:W-:Y:S01]  /*1960*/  IADD3 R48, PT, PT, R47, R38, R6 ;  /* 0x000000262f307210 */ /* 0x000fe20007ffe006 */
[----:B------:R-:W0:Y:S04]  /*1970*/  LDS.128 R28, [UR4+0x60] ;  /* 0x00006004ff1c7984 */ /* 0x000e280008000c00 */
[----:B------:R-:W-:-:S05]  /*1980*/  IMAD.IADD R53, R37, 0x1, R48 ;  /* 0x0000000125357824 */ /* 0x000fca00078e0230 */
[C-C-:B------:R-:W-:Y:S02]  /*1990*/  SHF.R.W.U32 R33, R53.reuse, 0x6, R53.reuse ;  /* 0x0000000635217819 */ /* 0x140fe40000001e35 */
[C-C-:B------:R-:W-:Y:S02]  /*19a0*/  SHF.R.W.U32 R34, R53.reuse, 0xb, R53.reuse ;  /* 0x0000000b35227819 */ /* 0x140fe40000001e35 */
[----:B------:R-:W-:Y:S02]  /*19b0*/  SHF.R.W.U32 R38, R53, 0x19, R53 ;  /* 0x0000001935267819 */ /* 0x000fe40000001e35 */
[--C-:B------:R-:W-:Y:S02]  /*19c0*/  SHF.R.W.U32 R32, R46, 0x11, R46.reuse ;  /* 0x000000112e207819 */ /* 0x100fe40000001e2e */
        /* <DEDUP_REMOVED lines=9> */
[----:B------:R-:W-:Y:S01]  /*1a60*/  IMAD.IADD R44, R85, 0x1, R32 ;  /* 0x00000001552c7824 */ /* 0x000fe200078e0220 */
[----:B------:R-:W-:Y:S02]  /*1a70*/  LOP3.LUT R38, R42, R39, R38, 0x96, !PT ;  /* 0x000000272a267212 */ /* 0x000fe400078e9626 */
[----:B------:R-:W-:Y:S02]  /*1a80*/  LOP3.LUT R35, R36, R35, R37, 0xe8, !PT ;  /* 0x0000002324237212 */ /* 0x000fe400078ee825 */
        /* <DEDUP_REMOVED lines=29> */
[--C-:B------:R-:W-:Y:S02]  /*1c60*/  SHF.R.W.U32 R35, R39, 0x2, R39.reuse ;  /* 0x0000000227237819 */ /* 0x100fe40000001e27 */
        /* <DEDUP_REMOVED lines=28> */
[----:B------:R-:W-:Y:S02]  /*1e30*/  IADD3 R41, PT, PT, R35, R48, R38 ;  /* 0x0000003023297210 */ /* 0x000fe40007ffe026 */
[----:B------:R-:W-:Y:S01]  /*1e40*/  SHF.R.W.U32 R36, R50, 0x11, R50 ;  /* 0x0000001132247819 */ /* 0x000fe20000001e32 */
[----:B------:R-:W0:Y:S02]  /*1e50*/  LDS.128 R32, [UR4+0x70] ;  /* 0x00007004ff207984 */ /* 0x000e240008000c00 */
[----:B------:R-:W-:-:S05]  /*1e60*/  IMAD.IADD R61, R41, 0x1, R62 ;  /* 0x00000001293d7824 */ /* 0x000fca00078e023e */
[C-C-:B------:R-:W-:Y:S02]  /*1e70*/  SHF.R.W.U32 R37, R61.reuse, 0x6, R61.reuse ;  /* 0x000000063d257819 */ /* 0x140fe40000001e3d */
[C-C-:B------:R-:W-:Y:S02]  /*1e80*/  SHF.R.W.U32 R38, R61.reuse, 0xb, R61.reuse ;  /* 0x0000000b3d267819 */ /* 0x140fe40000001e3d */
[----:B------:R-:W-:-:S04]  /*1e90*/  SHF.R.W.U32 R43, R61, 0x19, R61 ;  /* 0x000000193d2b7819 */ /* 0x000fc80000001e3d */
[----:B------:R-:W-:Y:S02]  /*1ea0*/  LOP3.LUT R53, R43, R38, R37, 0x96, !PT ;  /* 0x000000262b357212 */ /* 0x000fe400078e9625 */
[--C-:B------:R-:W-:Y:S02]  /*1eb0*/  SHF.R.W.U32 R37, R50, 0x13, R50.reuse ;  /* 0x0000001332257819 */ /* 0x100fe40000001e32 */
[----:B------:R-:W-:Y:S02]  /*1ec0*/  SHF.R.U32.HI R38, RZ, 0xa, R50 ;  /* 0x0000000aff267819 */ /* 0x000fe40000011632 */
[C-C-:B------:R-:W-:Y:S02]  /*1ed0*/  SHF.R.W.U32 R43, R41.reuse, 0x2, R41.reuse ;  /* 0x00000002292b7819 */ /* 0x140fe40000001e29 */
[C-C-:B------:R-:W-:Y:S02]  /*1ee0*/  SHF.R.W.U32 R48, R41.reuse, 0xd, R41.reuse ;  /* 0x0000000d29307819 */ /* 0x140fe40000001e29 */
[----:B------:R-:W-:-:S02]  /*1ef0*/  SHF.R.W.U32 R52, R41, 0x16, R41 ;  /* 0x0000001629347819 */ /* 0x000fc40000001e29 */
[----:B------:R-:W-:Y:S02]  /*1f00*/  LOP3.LUT R36, R37, R38, R36, 0x96, !PT ;  /* 0x0000002625247212 */ /* 0x000fe400078e9624 */
[----:B------:R-:W-:Y:S02]  /*1f10*/  LOP3.LUT R54, R57, R61, R60, 0xb8, !PT ;  /* 0x0000003d39367212 */ /* 0x000fe400078eb83c */
[----:B------:R-:W-:Y:S01]  /*1f20*/  LOP3.LUT R52, R52, R48, R43, 0x96, !PT ;  /* 0x0000003034347212 */ /* 0x000fe200078e962b */
[----:B------:R-:W-:Y:S01]  /*1f30*/  IMAD.IADD R48, R45, 0x1, R36 ;  /* 0x000000012d307824 */ /* 0x000fe200078e0224 */
[----:B------:R-:W-:Y:S02]  /*1f40*/  IADD3 R53, PT, PT, R53, R54, R56 ;  /* 0x0000003635357210 */ /* 0x000fe40007ffe038 */
[----:B------:R-:W-:Y:S02]  /*1f50*/  LOP3.LUT R39, R42, R39, R41, 0xe8, !PT ;  /* 0x000000272a277212 */ /* 0x000fe400078ee829 */
[----:B------:R-:W-:-:S02]  /*1f60*/  IADD3 R65, PT, PT, R48, R53, R31 ;  /* 0x0000003530417210 */ /* 0x000fc40007ffe01f */
        /* <DEDUP_REMOVED lines=34> */
[----:B------:R-:W-:Y:S01]  /*2190*/  IADD3 R43, PT, PT, R53, R52, R60 ;  /* 0x00000034352b7210 */ /* 0x000fe20007ffe03c */
[----:B------:R-:W-:Y:S01]  /*21a0*/  IMAD.IADD R52, R47, 0x1, R36 ;  /* 0x000000012f347824 */ /* 0x000fe200078e0224 */
[----:B------:R-:W-:-:S04]  /*21b0*/  LOP3.LUT R41, R54, R41, R63, 0xe8, !PT ;  /* 0x0000002936297212 */ /* 0x000fc800078ee83f */
[----:B------:R-:W-:Y:S02]  /*21c0*/  IADD3 R98, PT, PT, R42, R59, R41 ;  /* 0x0000003b2a627210 */ /* 0x000fe40007ffe029 */
[----:B------:R-:W-:Y:S02]  /*21d0*/  IADD3 R43, PT, PT, R52, R43, R33 ;  /* 0x0000002b342b7210 */ /* 0x000fe40007ffe021 */
[C-C-:B------:R-:W-:Y:S02]  /*21e0*/  SHF.R.W.U32 R36, R98.reuse, 0x2, R98.reuse ;  /* 0x0000000262247819 */ /* 0x140fe40000001e62 */
[C-C-:B------:R-:W-:Y:S01]  /*21f0*/  SHF.R.W.U32 R37, R98.reuse, 0xd, R98.reuse ;  /* 0x0000000d62257819 */ /* 0x140fe20000001e62 */
[C---:B------:R-:W-:Y:S01]  /*2200*/  IMAD.IADD R42, R98.reuse, 0x1, R43 ;  /* 0x00000001622a7824 */ /* 0x040fe200078e022b */
[----:B------:R-:W-:-:S04]  /*2210*/  SHF.R.W.U32 R38, R98, 0x16, R98 ;  /* 0x0000001662267819 */ /* 0x000fc80000001e62 */
[C-C-:B------:R-:W-:Y:S02]  /*2220*/  SHF.R.W.U32 R41, R42.reuse, 0x6, R42.reuse ;  /* 0x000000062a297819 */ /* 0x140fe40000001e2a */
[C-C-:B------:R-:W-:Y:S02]  /*2230*/  SHF.R.W.U32 R58, R42.reuse, 0xb, R42.reuse ;  /* 0x0000000b2a3a7819 */ /* 0x140fe40000001e2a */
[----:B------:R-:W-:Y:S02]  /*2240*/  SHF.R.W.U32 R53, R42, 0x19, R42 ;  /* 0x000000192a357819 */ /* 0x000fe40000001e2a */
[----:B------:R-:W-:Y:S02]  /*2250*/  LOP3.LUT R39, R38, R37, R36, 0x96, !PT ;  /* 0x0000002526277212 */ /* 0x000fe400078e9624 */
[C-C-:B------:R-:W-:Y:S02]  /*2260*/  SHF.R.W.U32 R36, R55.reuse, 0x11, R55.reuse ;  /* 0x0000001137247819 */ /* 0x140fe40000001e37 */
[----:B------:R-:W-:-:S02]  /*2270*/  SHF.R.W.U32 R37, R55, 0x13, R55 ;  /* 0x0000001337257819 */ /* 0x000fc40000001e37 */
[----:B------:R-:W-:Y:S02]  /*2280*/  SHF.R.U32.HI R38, RZ, 0xa, R55 ;  /* 0x0000000aff267819 */ /* 0x000fe40000011637 */
[----:B------:R-:W-:Y:S02]  /*2290*/  LOP3.LUT R58, R53, R58, R41, 0x96, !PT ;  /* 0x0000003a353a7212 */ /* 0x000fe400078e9629 */
[----:B------:R-:W-:Y:S02]  /*22a0*/  LOP3.LUT R41, R100, R42, R57, 0xb8, !PT ;  /* 0x0000002a64297212 */ /* 0x000fe400078eb839 */
[----:B------:R-:W-:Y:S02]  /*22b0*/  LOP3.LUT R53, R37, R38, R36, 0x96, !PT ;  /* 0x0000002625357212 */ /* 0x000fe400078e9624 */
[----:B------:R-:W-:Y:S02]  /*22c0*/  LOP3.LUT R54, R63, R54, R98, 0xe8, !PT ;  /* 0x000000363f367212 */ /* 0x000fe400078ee862 */
[----:B------:R-:W-:-:S02]  /*22d0*/  IADD3 R41, PT, PT, R58, R41, R61 ;  /* 0x000000293a297210 */ /* 0x000fc40007ffe03d */
[----:B------:R-:W-:Y:S02]  /*22e0*/  IADD3 R53, PT, PT, R53, 0xa00055, R44 ;  /* 0x00a0005535357810 */ /* 0x000fe40007ffe02c */
[----:B------:R-:W-:Y:S02]  /*22f0*/  IADD3 R101, PT, PT, R39, R62, R54 ;  /* 0x0000003e27657210 */ /* 0x000fe40007ffe036 */
[----:B------:R-:W-:Y:S01]  /*2300*/  IADD3 R41, PT, PT, R53, R41, R34 ;  /* 0x0000002935297210 */ /* 0x000fe20007ffe022 */
[----:B------:R-:W0:Y:S01]  /*2310*/  LDS.128 R36, [UR4+0x80] ;  /* 0x00008004ff247984 */ /* 0x000e220008000c00 */
[C-C-:B------:R-:W-:Y:S02]  /*2320*/  SHF.R.W.U32 R92, R85.reuse, 0x7, R85.reuse ;  /* 0x00000007555c7819 */ /* 0x140fe40000001e55 */
[----:B------:R-:W-:Y:S01]  /*2330*/  SHF.R.W.U32 R61, R85, 0x12, R85 ;  /* 0x00000012553d7819 */ /* 0x000fe20000001e55 */
[----:B------:R-:W-:Y:S01]  /*2340*/  IMAD.IADD R58, R101, 0x1, R41 ;  /* 0x00000001653a7824 */ /* 0x000fe200078e0229 */
[----:B------:R-:W-:-:S02]  /*2350*/  SHF.R.U32.HI R62, RZ, 0x3, R85 ;  /* 0x00000003ff3e7819 */ /* 0x000fc40000011655 */
[C-C-:B------:R-:W-:Y:S02]  /*2360*/  SHF.R.W.U32 R54, R52.reuse, 0x11, R52.reuse ;  /* 0x0000001134367819 */ /* 0x140fe40000001e34 */
[--C-:B------:R-:W-:Y:S02]  /*2370*/  SHF.R.W.U32 R59, R52, 0x13, R52.reuse ;  /* 0x00000013343b7819 */ /* 0x100fe40000001e34 */
[----:B------:R-:W-:Y:S02]  /*2380*/  SHF.R.U32.HI R60, RZ, 0xa, R52 ;  /* 0x0000000aff3c7819 */ /* 0x000fe40000011634 */
[----:B------:R-:W-:Y:S02]  /*2390*/  LOP3.LUT R92, R61, R62, R92, 0x96, !PT ;  /* 0x0000003e3d5c7212 */ /* 0x000fe400078e965c */
[----:B------:R-:W-:Y:S02]  /*23a0*/  LOP3.LUT R54, R59, R60, R54, 0x96, !PT ;  /* 0x0000003c3b367212 */ /* 0x000fe400078e9636 */
[----:B------:R-:W-:-:S02]  /*23b0*/  SHF.R.W.U32 R91, R58, 0x6, R58 ;  /* 0x000000063a5b7819 */ /* 0x000fc40000001e3a */
[C-C-:B------:R-:W-:Y:S02]  /*23c0*/  SHF.R.W.U32 R102, R58.reuse, 0xb, R58.reuse ;  /* 0x0000000b3a667819 */ /* 0x140fe40000001e3a */
[----:B------:R-:W-:Y:S02]  /*23d0*/  SHF.R.W.U32 R93, R58, 0x19, R58 ;  /* 0x000000193a5d7819 */ /* 0x000fe40000001e3a */
[----:B------:R-:W-:Y:S02]  /*23e0*/  IADD3 R54, PT, PT, R92, R54, R51 ;  /* 0x000000365c367210 */ /* 0x000fe40007ffe033 */
[C-C-:B------:R-:W-:Y:S02]  /*23f0*/  SHF.R.W.U32 R64, R101.reuse, 0x2, R101.reuse ;  /* 0x0000000265407819 */ /* 0x140fe40000001e65 */
[C-C-:B------:R-:W-:Y:S02]  /*2400*/  SHF.R.W.U32 R67, R101.reuse, 0xd, R101.reuse ;  /* 0x0000000d65437819 */ /* 0x140fe40000001e65 */
[----:B------:R-:W-:-:S02]  /*2410*/  SHF.R.W.U32 R66, R101, 0x16, R101 ;  /* 0x0000001665427819 */ /* 0x000fc40000001e65 */
[----:B------:R-:W-:Y:S02]  /*2420*/  LOP3.LUT R91, R93, R102, R91, 0x96, !PT ;  /* 0x000000665d5b7212 */ /* 0x000fe400078e965b */
[----:B------:R-:W-:Y:S01]  /*2430*/  LOP3.LUT R59, R57, R58, R42, 0xb8, !PT ;  /* 0x0000003a393b7212 */ /* 0x000fe200078eb82a */
[----:B------:R-:W-:Y:S01]  /*2440*/  VIADD R54, R54, 0x280 ;  /* 0x0000028036367836 */ /* 0x000fe20000000000 */
[----:B------:R-:W-:Y:S02]  /*2450*/  LOP3.LUT R66, R66, R67, R64, 0x96, !PT ;  /* 0x0000004342427212 */ /* 0x000fe400078e9640 */
[----:B------:R-:W-:Y:S02]  /*2460*/  LOP3.LUT R63, R98, R63, R101, 0xe8, !PT ;  /* 0x0000003f623f7212 */ /* 0x000fe400078ee865 */
[----:B------:R-:W-:Y:S02]  /*2470*/  IADD3 R59, PT, PT, R91, R59, R100 ;  /* 0x0000003b5b3b7210 */ /* 0x000fe40007ffe064 */
[----:B------:R-:W-:-:S02]  /*2480*/  IADD3 R66, PT, PT, R66, R65, R63 ;  /* 0x0000004142427210 */ /* 0x000fc40007ffe03f */
[----:B------:R-:W-:Y:S02]  /*2490*/  IADD3 R59, PT, PT, R54, R59, R35 ;  /* 0x0000003b363b7210 */ /* 0x000fe40007ffe023 */
[C-C-:B------:R-:W-:Y:S02]  /*24a0*/  SHF.R.W.U32 R60, R53.reuse, 0x11, R53.reuse ;  /* 0x00000011353c7819 */ /* 0x140fe40000001e35 */
[----:B------:R-:W-:Y:S01]  /*24b0*/  SHF.R.W.U32 R63, R53, 0x13, R53 ;  /* 0x00000013353f7819 */ /* 0x000fe20000001e35 */
[----:B------:R-:W-:Y:S01]  /*24c0*/  IMAD.IADD R61, R66, 0x1, R59 ;  /* 0x00000001423d7824 */ /* 0x000fe200078e023b */
[----:B------:R-:W-:Y:S02]  /*24d0*/  SHF.R.U32.HI R62, RZ, 0xa, R53 ;  /* 0x0000000aff3e7819 */ /* 0x000fe40000011635 */
[C-C-:B------:R-:W-:Y:S02]  /*24e0*/  SHF.R.W.U32 R91, R90.reuse, 0x7, R90.reuse ;  /* 0x000000075a5b7819 */ /* 0x140fe40000001e5a */
        /* <DEDUP_REMOVED lines=10> */
[C-C-:B------:R-:W-:Y:S02]  /*2590*/  SHF.R.W.U32 R67, R66.reuse, 0x2, R66.reuse ;  /* 0x0000000242437819 */ /* 0x140fe40000001e42 */
[C-C-:B------:R-:W-:Y:S02]  /*25a0*/  SHF.R.W.U32 R100, R66.reuse, 0xd, R66.reuse ;  /* 0x0000000d42647819 */ /* 0x140fe40000001e42 */
[----:B------:R-:W-:-:S02]  /*25b0*/  SHF.R.W.U32 R93, R66, 0x16, R66 ;  /* 0x00000016425d7819 */ /* 0x000fc40000001e42 */
[----:B------:R-:W-:Y:S01]  /*25c0*/  IADD3 R62, PT, PT, R102, R62, R57 ;  /* 0x0000003e663e7210 */ /* 0x000fe20007ffe039 */
[----:B------:R-:W-:Y:S01]  /*25d0*/  IMAD.IADD R57, R91, 0x1, R60 ;  /* 0x000000015b397824 */ /* 0x000fe200078e023c */
[----:B------:R-:W-:Y:S02]  /*25e0*/  LOP3.LUT R65, R93, R100, R67, 0x96, !PT ;  /* 0x000000645d417212 */ /* 0x000fe400078e9643 */
[----:B------:R-:W-:Y:S02]  /*25f0*/  LOP3.LUT R98, R101, R98, R66, 0xe8, !PT ;  /* 0x0000006265627212 */ /* 0x000fe400078ee842 */
[----:B0-----:R-:W-:Y:S02]  /*2600*/  IADD3 R64, PT, PT, R57, R62, R36 ;  /* 0x0000003e39407210 */ /* 0x001fe40007ffe024 */
[----:B------:R-:W-:Y:S02]  /*2610*/  IADD3 R65, PT, PT, R65, R56, R98 ;  /* 0x0000003841417210 */ /* 0x000fe40007ffe062 */
[----:B------:R-:W-:-:S02]  /*2620*/  SHF.R.W.U32 R56, R54, 0x11, R54 ;  /* 0x0000001136387819 */ /* 0x000fc40000001e36 */
[----:B------:R-:W-:Y:S01]  /*2630*/  SHF.R.W.U32 R63, R54, 0x13, R54 ;  /* 0x00000013363f7819 */ /* 0x000fe20000001e36 */
[----:B------:R-:W-:Y:S01]  /*2640*/  IMAD.IADD R60, R65, 0x1, R64 ;  /* 0x00000001413c7824 */ /* 0x000fe200078e0240 */
[----:B------:R-:W-:Y:S02]  /*2650*/  SHF.R.U32.HI R62, RZ, 0xa, R54 ;  /* 0x0000000aff3e7819 */ /* 0x000fe40000011636 */
[C-C-:B------:R-:W-:Y:S02]  /*2660*/  SHF.R.W.U32 R67, R3.reuse, 0x7, R3.reuse ;  /* 0x0000000703437819 */ /* 0x140fe40000001e03 */
[--C-:B------:R-:W-:Y:S02]  /*2670*/  SHF.R.W.U32 R98, R3, 0x12, R3.reuse ;  /* 0x0000001203627819 */ /* 0x100fe40000001e03 */
[----:B------:R-:W-:Y:S02]  /*2680*/  SHF.R.U32.HI R93, RZ, 0x3, R3 ;  /* 0x00000003ff5d7819 */ /* 0x000fe40000011603 */
[----:B------:R-:W-:-:S02]  /*2690*/  LOP3.LUT R56, R63, R62, R56, 0x96, !PT ;  /* 0x0000003e3f387212 */ /* 0x000fc400078e9638 */
[C-C-:B------:R-:W-:Y:S02]  /*26a0*/  SHF.R.W.U32 R104, R60.reuse, 0x6, R60.reuse ;  /* 0x000000063c687819 */ /* 0x140fe40000001e3c */
[C-C-:B------:R-:W-:Y:S02]  /*26b0*/  SHF.R.W.U32 R105, R60.reuse, 0xb, R60.reuse ;  /* 0x0000000b3c697819 */ /* 0x140fe40000001e3c */
[----:B------:R-:W-:Y:S02]  /*26c0*/  SHF.R.W.U32 R106, R60, 0x19, R60 ;  /* 0x000000193c6a7819 */ /* 0x000fe40000001e3c */
[----:B------:R-:W-:Y:S02]  /*26d0*/  LOP3.LUT R67, R98, R93, R67, 0x96, !PT ;  /* 0x0000005d62437212 */ /* 0x000fe400078e9643 */
[----:B------:R-:W-:Y:S02]  /*26e0*/  IADD3 R56, PT, PT, R90, R56, R49 ;  /* 0x000000385a387210 */ /* 0x000fe40007ffe031 */
[----:B------:R-:W-:-:S02]  /*26f0*/  SHF.R.W.U32 R100, R65, 0x2, R65 ;  /* 0x0000000241647819 */ /* 0x000fc40000001e41 */
[C-C-:B------:R-:W-:Y:S02]  /*2700*/  SHF.R.W.U32 R103, R65.reuse, 0xd, R65.reuse ;  /* 0x0000000d41677819 */ /* 0x140fe40000001e41 */
[----:B------:R-:W-:Y:S02]  /*2710*/  SHF.R.W.U32 R102, R65, 0x16, R65 ;  /* 0x0000001641667819 */ /* 0x000fe40000001e41 */
[----:B------:R-:W-:Y:S02]  /*2720*/  LOP3.LUT R105, R106, R105, R104, 0x96, !PT ;  /* 0x000000696a697212 */ /* 0x000fe400078e9668 */
[----:B------:R-:W-:Y:S01]  /*2730*/  LOP3.LUT R62, R58, R60, R61, 0xb8, !PT ;  /* 0x0000003c3a3e7212 */ /* 0x000fe200078eb83d */
[----:B------:R-:W-:Y:S01]  /*2740*/  IMAD.IADD R56, R67, 0x1, R56 ;  /* 0x0000000143387824 */ /* 0x000fe200078e0238 */
[----:B------:R-:W-:Y:S02]  /*2750*/  LOP3.LUT R100, R102, R103, R100, 0x96, !PT ;  /* 0x0000006766647212 */ /* 0x000fe400078e9664 */
[----:B------:R-:W-:-:S02]  /*2760*/  LOP3.LUT R93, R66, R101, R65, 0xe8, !PT ;  /* 0x00000065425d7212 */ /* 0x000fc400078ee841 */
[----:B------:R-:W-:Y:S02]  /*2770*/  IADD3 R62, PT, PT, R105, R62, R42 ;  /* 0x0000003e693e7210 */ /* 0x000fe40007ffe02a */
[----:B------:R-:W-:Y:S02]  /*2780*/  IADD3 R93, PT, PT, R100, R43, R93 ;  /* 0x0000002b645d7210 */ /* 0x000fe40007ffe05d */
[----:B------:R-:W-:Y:S02]  /*2790*/  IADD3 R62, PT, PT, R56, R62, R37 ;  /* 0x0000003e383e7210 */ /* 0x000fe40007ffe025 */
[C-C-:B------:R-:W-:Y:S02]  /*27a0*/  SHF.R.W.U32 R42, R57.reuse, 0x11, R57.reuse ;  /* 0x00000011392a7819 */ /* 0x140fe40000001e39 */
[--C-:B------:R-:W-:Y:S01]  /*27b0*/  SHF.R.W.U32 R43, R57, 0x13, R57.reuse ;  /* 0x00000013392b7819 */ /* 0x100fe20000001e39 */
[----:B------:R-:W-:Y:S01]  /*27c0*/  IMAD.IADD R63, R93, 0x1, R62 ;  /* 0x000000015d3f7824 */ /* 0x000fe200078e023e */
[----:B------:R-:W-:-:S02]  /*27d0*/  SHF.R.U32.HI R67, RZ, 0xa, R57 ;  /* 0x0000000aff437819 */ /* 0x000fc40000011639 */
[C---:B------:R-:W-:Y:S02]  /*27e0*/  SHF.R.W.U32 R98, R40.reuse, 0x7, R40 ;  /* 0x0000000728627819 */ /* 0x040fe40000001e28 */
[----:B------:R-:W-:Y:S02]  /*27f0*/  LOP3.LUT R42, R43, R67, R42, 0x96, !PT ;  /* 0x000000432b2a7212 */ /* 0x000fe400078e962a */
[--C-:B------:R-:W-:Y:S02]  /*2800*/  SHF.R.W.U32 R43, R40, 0x12, R40.reuse ;  /* 0x00000012282b7819 */ /* 0x100fe40000001e28 */
[----:B------:R-:W-:Y:S02]  /*2810*/  SHF.R.U32.HI R67, RZ, 0x3, R40 ;  /* 0x00000003ff437819 */ /* 0x000fe40000011628 */
[C-C-:B------:R-:W-:Y:S02]  /*2820*/  SHF.R.W.U32 R100, R63.reuse, 0x6, R63.reuse ;  /* 0x000000063f647819 */ /* 0x140fe40000001e3f */
[----:B------:R-:W-:-:S02]  /*2830*/  SHF.R.W.U32 R101, R63, 0xb, R63 ;  /* 0x0000000b3f657819 */ /* 0x000fc40000001e3f */
[----:B------:R-:W-:Y:S02]  /*2840*/  SHF.R.W.U32 R102, R63, 0x19, R63 ;  /* 0x000000193f667819 */ /* 0x000fe40000001e3f */
[----:B------:R-:W-:Y:S02]  /*2850*/  LOP3.LUT R43, R43, R67, R98, 0x96, !PT ;  /* 0x000000432b2b7212 */ /* 0x000fe400078e9662 */
[----:B------:R-:W-:Y:S02]  /*2860*/  IADD3 R42, PT, PT, R3, R42, R48 ;  /* 0x0000002a032a7210 */ /* 0x000fe40007ffe030 */
[----:B------:R-:W-:Y:S02]  /*2870*/  LOP3.LUT R101, R102, R101, R100, 0x96, !PT ;  /* 0x0000006566657212 */ /* 0x000fe400078e9664 */
[----:B------:R-:W-:Y:S02]  /*2880*/  LOP3.LUT R102, R61, R63, R60, 0xb8, !PT ;  /* 0x0000003f3d667212 */ /* 0x000fe400078eb83c */
[----:B------:R-:W-:-:S02]  /*2890*/  SHF.R.W.U32 R67, R93, 0x2, R93 ;  /* 0x000000025d437819 */ /* 0x000fc40000001e5d */
[C-C-:B------:R-:W-:Y:S02]  /*28a0*/  SHF.R.W.U32 R98, R93.reuse, 0xd, R93.reuse ;  /* 0x0000000d5d627819 */ /* 0x140fe40000001e5d */
[----:B------:R-:W-:Y:S01]  /*28b0*/  SHF.R.W.U32 R100, R93, 0x16, R93 ;  /* 0x000000165d647819 */ /* 0x000fe20000001e5d */
[----:B------:R-:W-:Y:S01]  /*28c0*/  IMAD.IADD R3, R43, 0x1, R42 ;  /* 0x000000012b037824 */ /* 0x000fe200078e022a */
[----:B------:R-:W-:Y:S02]  /*28d0*/  IADD3 R102, PT, PT, R101, R102, R58 ;  /* 0x0000006665667210 */ /* 0x000fe40007ffe03a */
[C-C-:B------:R-:W-:Y:S02]  /*28e0*/  SHF.R.W.U32 R42, R56.reuse, 0x11, R56.reuse ;  /* 0x00000011382a7819 */ /* 0x140fe40000001e38 */
[--C-:B------:R-:W-:Y:S02]  /*28f0*/  SHF.R.W.U32 R43, R56, 0x13, R56.reuse ;  /* 0x00000013382b7819 */ /* 0x100fe40000001e38 */
[----:B------:R-:W-:-:S02]  /*2900*/  SHF.R.U32.HI R58, RZ, 0xa, R56 ;  /* 0x0000000aff3a7819 */ /* 0x000fc40000011638 */
[----:B------:R-:W-:Y:S02]  /*2910*/  LOP3.LUT R100, R100, R98, R67, 0x96, !PT ;  /* 0x0000006264647212 */ /* 0x000fe400078e9643 */
[----:B------:R-:W-:Y:S02]  /*2920*/  LOP3.LUT R66, R65, R66, R93, 0xe8, !PT ;  /* 0x0000004241427212 */ /* 0x000fe400078ee85d */
[C-C-:B------:R-:W-:Y:S02]  /*2930*/  SHF.R.W.U32 R67, R45.reuse, 0x7, R45.reuse ;  /* 0x000000072d437819 */ /* 0x140fe40000001e2d */
[--C-:B------:R-:W-:Y:S02]  /*2940*/  SHF.R.W.U32 R98, R45, 0x12, R45.reuse ;  /* 0x000000122d627819 */ /* 0x100fe40000001e2d */
[----:B------:R-:W-:Y:S02]  /*2950*/  SHF.R.U32.HI R101, RZ, 0x3, R45 ;  /* 0x00000003ff657819 */ /* 0x000fe4000001162d */
[----:B------:R-:W-:-:S02]  /*2960*/  LOP3.LUT R42, R43, R58, R42, 0x96, !PT ;  /* 0x0000003a2b2a7212 */ /* 0x000fc400078e962a */
[----:B------:R-:W-:Y:S02]  /*2970*/  IADD3 R100, PT, PT, R100, R41, R66 ;  /* 0x0000002964647210 */ /* 0x000fe40007ffe042 */
[----:B------:R-:W-:Y:S02]  /*2980*/  IADD3 R66, PT, PT, R3, R102, R38 ;  /* 0x0000006603427210 */ /* 0x000fe40007ffe026 */
[----:B------:R-:W-:Y:S02]  /*2990*/  LOP3.LUT R58, R98, R101, R67, 0x96, !PT ;  /* 0x00000065623a7212 */ /* 0x000fe400078e9643 */
[----:B------:R-:W-:Y:S01]  /*29a0*/  IADD3 R67, PT, PT, R40, R42, R55 ;  /* 0x0000002a28437210 */ /* 0x000fe20007ffe037 */
[C---:B------:R-:W-:Y:S01]  /*29b0*/  IMAD.IADD R98, R100.reuse, 0x1, R66 ;  /* 0x0000000164627824 */ /* 0x040fe200078e0242 */
[----:B------:R-:W0:Y:S01]  /*29c0*/  LDS.128 R40, [UR4+0x90] ;  /* 0x00009004ff287984 */ /* 0x000e220008000c00 */
[C-C-:B------:R-:W-:Y:S02]  /*29d0*/  SHF.R.W.U32 R101, R100.reuse, 0x2, R100.reuse ;  /* 0x0000000264657819 */ /* 0x140fe40000001e64 */
[----:B------:R-:W-:-:S02]  /*29e0*/  SHF.R.W.U32 R102, R100, 0xd, R100 ;  /* 0x0000000d64667819 */ /* 0x000fc40000001e64 */
[----:B------:R-:W-:Y:S02]  /*29f0*/  SHF.R.W.U32 R103, R100, 0x16, R100 ;  /* 0x0000001664677819 */ /* 0x000fe40000001e64 */
[C-C-:B------:R-:W-:Y:S02]  /*2a00*/  SHF.R.W.U32 R105, R98.reuse, 0x6, R98.reuse ;  /* 0x0000000662697819 */ /* 0x140fe40000001e62 */
[C-C-:B------:R-:W-:Y:S02]  /*2a10*/  SHF.R.W.U32 R106, R98.reuse, 0xb, R98.reuse ;  /* 0x0000000b626a7819 */ /* 0x140fe40000001e62 */
[----:B------:R-:W-:Y:S02]  /*2a20*/  SHF.R.W.U32 R107, R98, 0x19, R98 ;  /* 0x00000019626b7819 */ /* 0x000fe40000001e62 */
[----:B------:R-:W-:Y:S02]  /*2a30*/  LOP3.LUT R104, R103, R102, R101, 0x96, !PT ;  /* 0x0000006667687212 */ /* 0x000fe400078e9665 */
[----:B------:R-:W-:-:S02]  /*2a40*/  LOP3.LUT R106, R107, R106, R105, 0x96, !PT ;  /* 0x0000006a6b6a7212 */ /* 0x000fc400078e9669 */
[----:B------:R-:W-:Y:S01]  /*2a50*/  LOP3.LUT R103, R60, R98, R63, 0xb8, !PT ;  /* 0x000000623c677212 */ /* 0x000fe200078eb83f */
[----:B------:R-:W-:Y:S01]  /*2a60*/  IMAD.IADD R58, R58, 0x1, R67 ;  /* 0x000000013a3a7824 */ /* 0x000fe200078e0243 */
[C-C-:B------:R-:W-:Y:S02]  /*2a70*/  SHF.R.W.U32 R67, R3.reuse, 0x11, R3.reuse ;  /* 0x0000001103437819 */ /* 0x140fe40000001e03 */
[--C-:B------:R-:W-:Y:S02]  /*2a80*/  SHF.R.W.U32 R102, R3, 0x13, R3.reuse ;  /* 0x0000001303667819 */ /* 0x100fe40000001e03 */
[----:B------:R-:W-:Y:S02]  /*2a90*/  SHF.R.U32.HI R101, RZ, 0xa, R3 ;  /* 0x0000000aff657819 */ /* 0x000fe40000011603 */
[----:B------:R-:W-:Y:S02]  /*2aa0*/  LOP3.LUT R65, R93, R65, R100, 0xe8, !PT ;  /* 0x000000415d417212 */ /* 0x000fe400078ee864 */
[----:B------:R-:W-:-:S02]  /*2ab0*/  IADD3 R103, PT, PT, R106, R103, R61 ;  /* 0x000000676a677210 */ /* 0x000fc40007ffe03d */
[----:B------:R-:W-:Y:S02]  /*2ac0*/  LOP3.LUT R101, R102, R101, R67, 0x96, !PT ;  /* 0x0000006566657212 */ /* 0x000fe400078e9643 */
[----:B------:R-:W-:Y:S02]  /*2ad0*/  IADD3 R102, PT, PT, R104, R59, R65 ;  /* 0x0000003b68667210 */ /* 0x000fe40007ffe041 */
[----:B------:R-:W-:Y:S02]  /*2ae0*/  IADD3 R67, PT, PT, R58, R103, R39 ;  /* 0x000000673a437210 */ /* 0x000fe40007ffe027 */
[----:B------:R-:W-:-:S03]  /*2af0*/  SHF.R.W.U32 R59, R46, 0x7, R46 ;  /* 0x000000072e3b7819 */ /* 0x000fc60000001e2e */
[----:B------:R-:W-:Y:S01]  /*2b00*/  IMAD.IADD R65, R102, 0x1, R67 ;  /* 0x0000000166417824 */ /* 0x000fe200078e0243 */
[--C-:B------:R-:W-:Y:S02]  /*2b10*/  SHF.R.W.U32 R104, R46, 0x12, R46.reuse ;  /* 0x000000122e687819 */ /* 0x100fe40000001e2e */
[----:B------:R-:W-:Y:S02]  /*2b20*/  SHF.R.U32.HI R61, RZ, 0x3, R46 ;  /* 0x00000003ff3d7819 */ /* 0x000fe4000001162e */
[C-C-:B------:R-:W-:Y:S02]  /*2b30*/  SHF.R.W.U32 R107, R65.reuse, 0x6, R65.reuse ;  /* 0x00000006416b7819 */ /* 0x140fe40000001e41 */
[C-C-:B------:R-:W-:Y:S02]  /*2b40*/  SHF.R.W.U32 R108, R65.reuse, 0xb, R65.reuse ;  /* 0x0000000b416c7819 */ /* 0x140fe40000001e41 */
[----:B------:R-:W-:Y:S02]  /*2b50*/  SHF.R.W.U32 R109, R65, 0x19, R65 ;  /* 0x00000019416d7819 */ /* 0x000fe40000001e41 */
[----:B------:R-:W-:-:S02]  /*2b60*/  LOP3.LUT R61, R104, R61, R59, 0x96, !PT ;  /* 0x0000003d683d7212 */ /* 0x000fc400078e963b */
[----:B------:R-:W-:Y:S02]  /*2b70*/  IADD3 R104, PT, PT, R45, R101, R52 ;  /* 0x000000652d687210 */ /* 0x000fe40007ffe034 */
[C-C-:B------:R-:W-:Y:S02]  /*2b80*/  SHF.R.W.U32 R103, R102.reuse, 0x2, R102.reuse ;  /* 0x0000000266677819 */ /* 0x140fe40000001e66 */
[C-C-:B------:R-:W-:Y:S02]  /*2b90*/  SHF.R.W.U32 R106, R102.reuse, 0xd, R102.reuse ;  /* 0x0000000d666a7819 */ /* 0x140fe40000001e66 */
[----:B------:R-:W-:Y:S02]  /*2ba0*/  SHF.R.W.U32 R105, R102, 0x16, R102 ;  /* 0x0000001666697819 */ /* 0x000fe40000001e66 */
[----:B------:R-:W-:Y:S02]  /*2bb0*/  LOP3.LUT R107, R109, R108, R107, 0x96, !PT ;  /* 0x0000006c6d6b7212 */ /* 0x000fe400078e966b */
[----:B------:R-:W-:Y:S01]  /*2bc0*/  LOP3.LUT R45, R63, R65, R98, 0xb8, !PT ;  /* 0x000000413f2d7212 */ /* 0x000fe200078eb862 */
[----:B------:R-:W-:Y:S01]  /*2bd0*/  IMAD.IADD R61, R61, 0x1, R104 ;  /* 0x000000013d3d7824 */ /* 0x000fe200078e0268 */
[----:B------:R-:W-:-:S02]  /*2be0*/  LOP3.LUT R103, R105, R106, R103, 0x96, !PT ;  /* 0x0000006a69677212 */ /* 0x000fc400078e9667 */
[----:B------:R-:W-:Y:S02]  /*2bf0*/  LOP3.LUT R93, R100, R93, R102, 0xe8, !PT ;  /* 0x0000005d645d7212 */ /* 0x000fe400078ee866 */
[----:B------:R-:W-:Y:S02]  /*2c00*/  IADD3 R59, PT, PT, R107, R45, R60 ;  /* 0x0000002d6b3b7210 */ /* 0x000fe40007ffe03c */
[----:B------:R-:W-:Y:S02]  /*2c10*/  IADD3 R93, PT, PT, R103, R64, R93 ;  /* 0x00000040675d7210 */ /* 0x000fe40007ffe05d */
[----:B0-----:R-:W-:Y:S02]  /*2c20*/  IADD3 R59, PT, PT, R61, R59, R40 ;  /* 0x0000003b3d3b7210 */ /* 0x001fe40007ffe028 */
        /* <DEDUP_REMOVED lines=14> */
[C-C-:B------:R-:W-:Y:S02]  /*2d10*/  SHF.R.W.U32 R104, R93.reuse, 0x2, R93.reuse ;  /* 0x000000025d687819 */ /* 0x140fe40000001e5d */
[----:B------:R-:W-:-:S02]  /*2d20*/  SHF.R.W.U32 R105, R93, 0xd, R93 ;  /* 0x0000000d5d697819 */ /* 0x000fc40000001e5d */
[----:B------:R-:W-:Y:S02]  /*2d30*/  SHF.R.W.U32 R106, R93, 0x16, R93 ;  /* 0x000000165d6a7819 */ /* 0x000fe40000001e5d */
[----:B------:R-:W-:Y:S01]  /*2d40*/  LOP3.LUT R107, R98, R64, R65, 0xb8, !PT ;  /* 0x00000040626b7212 */ /* 0x000fe200078eb841 */
[----:B------:R-:W-:Y:S01]  /*2d50*/  IMAD.IADD R60, R60, 0x1, R45 ;  /* 0x000000013c3c7824 */ /* 0x000fe200078e022d */
[----:B------:R-:W-:Y:S02]  /*2d60*/  LOP3.LUT R105, R106, R105, R104, 0x96, !PT ;  /* 0x000000696a697212 */ /* 0x000fe400078e9668 */
[----:B------:R-:W-:Y:S02]  /*2d70*/  IADD3 R107, PT, PT, R108, R107, R63 ;  /* 0x0000006b6c6b7210 */ /* 0x000fe40007ffe03f */
[----:B------:R-:W-:Y:S02]  /*2d80*/  LOP3.LUT R104, R102, R100, R93, 0xe8, !PT ;  /* 0x0000006466687212 */ /* 0x000fe400078ee85d */
[----:B------:R-:W-:-:S02]  /*2d90*/  SHF.R.W.U32 R46, R61, 0x11, R61 ;  /* 0x000000113d2e7819 */ /* 0x000fc40000001e3d */
[--C-:B------:R-:W-:Y:S02]  /*2da0*/  SHF.R.W.U32 R101, R61, 0x13, R61.reuse ;  /* 0x000000133d657819 */ /* 0x100fe40000001e3d */
[----:B------:R-:W-:Y:S02]  /*2db0*/  SHF.R.U32.HI R103, RZ, 0xa, R61 ;  /* 0x0000000aff677819 */ /* 0x000fe4000001163d */
[----:B------:R-:W-:Y:S02]  /*2dc0*/  IADD3 R104, PT, PT, R105, R62, R104 ;  /* 0x0000003e69687210 */ /* 0x000fe40007ffe068 */
[----:B------:R-:W-:Y:S02]  /*2dd0*/  IADD3 R100, PT, PT, R60, R107, R41 ;  /* 0x0000006b3c647210 */ /* 0x000fe40007ffe029 */
[----:B------:R-:W-:Y:S02]  /*2de0*/  LOP3.LUT R46, R101, R103, R46, 0x96, !PT ;  /* 0x00000067652e7212 */ /* 0x000fe400078e962e */
[----:B------:R-:W-:Y:S01]  /*2df0*/  SHF.R.W.U32 R45, R44, 0x7, R44 ;  /* 0x000000072c2d7819 */ /* 0x000fe20000001e2c */
[----:B------:R-:W-:Y:S01]  /*2e00*/  IMAD.IADD R101, R104, 0x1, R100 ;  /* 0x0000000168657824 */ /* 0x000fe200078e0264 */
[----:B------:R-:W-:-:S02]  /*2e10*/  SHF.R.W.U32 R106, R44, 0x12, R44 ;  /* 0x000000122c6a7819 */ /* 0x000fc40000001e2c */
[----:B------:R-:W-:Y:S02]  /*2e20*/  SHF.R.U32.HI R63, RZ, 0x3, R44 ;  /* 0x00000003ff3f7819 */ /* 0x000fe4000001162c */
[----:B------:R-:W-:Y:S02]  /*2e30*/  IADD3 R46, PT, PT, R47, R46, R54 ;  /* 0x0000002e2f2e7210 */ /* 0x000fe40007ffe036 */
[----:B------:R-:W-:Y:S02]  /*2e40*/  LOP3.LUT R63, R106, R63, R45, 0x96, !PT ;  /* 0x0000003f6a3f7212 */ /* 0x000fe400078e962d */
[C-C-:B------:R-:W-:Y:S02]  /*2e50*/  SHF.R.W.U32 R45, R104.reuse, 0x2, R104.reuse ;  /* 0x00000002682d7819 */ /* 0x140fe40000001e68 */
[C-C-:B------:R-:W-:Y:S02]  /*2e60*/  SHF.R.W.U32 R62, R104.reuse, 0xd, R104.reuse ;  /* 0x0000000d683e7819 */ /* 0x140fe40000001e68 */
[----:B------:R-:W-:-:S02]  /*2e70*/  SHF.R.W.U32 R47, R104, 0x16, R104 ;  /* 0x00000016682f7819 */ /* 0x000fc40000001e68 */
[C-C-:B------:R-:W-:Y:S02]  /*2e80*/  SHF.R.W.U32 R103, R101.reuse, 0x6, R101.reuse ;  /* 0x0000000665677819 */ /* 0x140fe40000001e65 */
[C-C-:B------:R-:W-:Y:S02]  /*2e90*/  SHF.R.W.U32 R106, R101.reuse, 0xb, R101.reuse ;  /* 0x0000000b656a7819 */ /* 0x140fe40000001e65 */
[----:B------:R-:W-:Y:S02]  /*2ea0*/  SHF.R.W.U32 R105, R101, 0x19, R101 ;  /* 0x0000001965697819 */ /* 0x000fe40000001e65 */
[----:B------:R-:W-:Y:S02]  /*2eb0*/  LOP3.LUT R107, R47, R62, R45, 0x96, !PT ;  /* 0x0000003e2f6b7212 */ /* 0x000fe400078e962d */
[----:B------:R-:W-:Y:S02]  /*2ec0*/  LOP3.LUT R103, R105, R106, R103, 0x96, !PT ;  /* 0x0000006a69677212 */ /* 0x000fe400078e9667 */
[----:B------:R-:W-:Y:S01]  /*2ed0*/  LOP3.LUT R62, R65, R101, R64, 0xb8, !PT ;  /* 0x00000065413e7212 */ /* 0x000fe200078eb840 */
[----:B------:R-:W-:Y:S01]  /*2ee0*/  IMAD.IADD R63, R63, 0x1, R46 ;  /* 0x000000013f3f7824 */ /* 0x000fe200078e022e */
[----:B------:R-:W-:-:S02]  /*2ef0*/  LOP3.LUT R102, R93, R102, R104, 0xe8, !PT ;  /* 0x000000665d667212 */ /* 0x000fc400078ee868 */
[----:B------:R-:W-:Y:S02]  /*2f00*/  IADD3 R62, PT, PT, R103, R62, R98 ;  /* 0x0000003e673e7210 */ /* 0x000fe40007ffe062 */
[C-C-:B------:R-:W-:Y:S02]  /*2f10*/  SHF.R.W.U32 R45, R60.reuse, 0x11, R60.reuse ;  /* 0x000000113c2d7819 */ /* 0x140fe40000001e3c */
[--C-:B------:R-:W-:Y:S02]  /*2f20*/  SHF.R.W.U32 R46, R60, 0x13, R60.reuse ;  /* 0x000000133c2e7819 */ /* 0x100fe40000001e3c */
[----:B------:R-:W-:Y:S02]  /*2f30*/  SHF.R.U32.HI R47, RZ, 0xa, R60 ;  /* 0x0000000aff2f7819 */ /* 0x000fe4000001163c */
[----:B------:R-:W-:Y:S02]  /*2f40*/  IADD3 R107, PT, PT, R107, R66, R102 ;  /* 0x000000426b6b7210 */ /* 0x000fe40007ffe066 */
[----:B------:R-:W-:-:S02]  /*2f50*/  IADD3 R66, PT, PT, R63, R62, R42 ;  /* 0x0000003e3f427210 */ /* 0x000fc40007ffe02a */
[----:B------:R-:W-:Y:S02]  /*2f60*/  LOP3.LUT R45, R46, R47, R45, 0x96, !PT ;  /* 0x0000002f2e2d7212 */ /* 0x000fe400078e962d */
[C-C-:B------:R-:W-:Y:S02]  /*2f70*/  SHF.R.W.U32 R46, R51.reuse, 0x7, R51.reuse ;  /* 0x00000007332e7819 */ /* 0x140fe40000001e33 */
[--C-:B------:R-:W-:Y:S01]  /*2f80*/  SHF.R.W.U32 R47, R51, 0x12, R51.reuse ;  /* 0x00000012332f7819 */ /* 0x100fe20000001e33 */
[----:B------:R-:W-:Y:S01]  /*2f90*/  IMAD.IADD R103, R107, 0x1, R66 ;  /* 0x000000016b677824 */ /* 0x000fe200078e0242 */
[----:B------:R-:W-:Y:S02]  /*2fa0*/  SHF.R.U32.HI R62, RZ, 0x3, R51 ;  /* 0x00000003ff3e7819 */ /* 0x000fe40000011633 */
[----:B------:R-:W-:Y:S02]  /*2fb0*/  IADD3 R105, PT, PT, R44, R45, R57 ;  /* 0x0000002d2c697210 */ /* 0x000fe40007ffe039 */
[----:B------:R-:W-:-:S02]  /*2fc0*/  LOP3.LUT R62, R47, R62, R46, 0x96, !PT ;  /* 0x0000003e2f3e7212 */ /* 0x000fc400078e962e */
[----:B------:R-:W0:Y:S01]  /*2fd0*/  LDS.128 R44, [UR4+0xa0] ;  /* 0x0000a004ff2c7984 */ /* 0x000e220008000c00 */
        /* <DEDUP_REMOVED lines=8> */
[----:B------:R-:W-:Y:S01]  /*3060*/  LOP3.LUT R93, R64, R103, R101, 0xb8, !PT ;  /* 0x00000067405d7212 */ /* 0x000fe200078eb865 */
[----:B------:R-:W-:Y:S01]  /*3070*/  IMAD.IADD R62, R62, 0x1, R105 ;  /* 0x000000013e3e7824 */ /* 0x000fe200078e0269 */
[----:B------:R-:W-:Y:S02]  /*3080*/  LOP3.LUT R98, R102, R109, R98, 0x96, !PT ;  /* 0x0000006d66627212 */ /* 0x000fe400078e9662 */
[----:B------:R-:W-:Y:S02]  /*3090*/  IADD3 R93, PT, PT, R108, R93, R65 ;  /* 0x0000005d6c5d7210 */ /* 0x000fe40007ffe041 */
[----:B------:R-:W-:-:S02]  /*30a0*/  IADD3 R106, PT, PT, R98, R67, R106 ;  /* 0x00000043626a7210 */ /* 0x000fc40007ffe06a */
[C-C-:B------:R-:W-:Y:S02]  /*30b0*/  SHF.R.W.U32 R65, R63.reuse, 0x11, R63.reuse ;  /* 0x000000113f417819 */ /* 0x140fe40000001e3f */
[--C-:B------:R-:W-:Y:S02]  /*30c0*/  SHF.R.W.U32 R98, R63, 0x13, R63.reuse ;  /* 0x000000133f627819 */ /* 0x100fe40000001e3f */
[----:B------:R-:W-:Y:S02]  /*30d0*/  SHF.R.U32.HI R67, RZ, 0xa, R63 ;  /* 0x0000000aff437819 */ /* 0x000fe4000001163f */
[----:B------:R-:W-:Y:S02]  /*30e0*/  IADD3 R93, PT, PT, R62, R93, R43 ;  /* 0x0000005d3e5d7210 */ /* 0x000fe40007ffe02b */
[----:B------:R-:W-:-:S03]  /*30f0*/  LOP3.LUT R65, R98, R67, R65, 0x96, !PT ;  /* 0x0000004362417212 */ /* 0x000fc600078e9641 */
[----:B------:R-:W-:Y:S01]  /*3100*/  IMAD.IADD R98, R106, 0x1, R93 ;  /* 0x000000016a627824 */ /* 0x000fe200078e025d */
[C-C-:B------:R-:W-:Y:S02]  /*3110*/  SHF.R.W.U32 R67, R50.reuse, 0x7, R50.reuse ;  /* 0x0000000732437819 */ /* 0x140fe40000001e32 */
[--C-:B------:R-:W-:Y:S02]  /*3120*/  SHF.R.W.U32 R102, R50, 0x12, R50.reuse ;  /* 0x0000001232667819 */ /* 0x100fe40000001e32 */
[----:B------:R-:W-:Y:S02]  /*3130*/  SHF.R.U32.HI R105, RZ, 0x3, R50 ;  /* 0x00000003ff697819 */ /* 0x000fe40000011632 */
[C-C-:B------:R-:W-:Y:S02]  /*3140*/  SHF.R.W.U32 R108, R98.reuse, 0x6, R98.reuse ;  /* 0x00000006626c7819 */ /* 0x140fe40000001e62 */
[C-C-:B------:R-:W-:Y:S02]  /*3150*/  SHF.R.W.U32 R109, R98.reuse, 0xb, R98.reuse ;  /* 0x0000000b626d7819 */ /* 0x140fe40000001e62 */
[----:B------:R-:W-:-:S02]  /*3160*/  SHF.R.W.U32 R110, R98, 0x19, R98 ;  /* 0x00000019626e7819 */ /* 0x000fc40000001e62 */
[----:B------:R-:W-:Y:S02]  /*3170*/  LOP3.LUT R67, R102, R105, R67, 0x96, !PT ;  /* 0x0000006966437212 */ /* 0x000fe400078e9643 */
[----:B------:R-:W-:Y:S02]  /*3180*/  IADD3 R102, PT, PT, R51, R65, R56 ;  /* 0x0000004133667210 */ /* 0x000fe40007ffe038 */
[----:B------:R-:W-:Y:S02]  /*3190*/  LOP3.LUT R111, R110, R109, R108, 0x96, !PT ;  /* 0x0000006d6e6f7212 */ /* 0x000fe400078e966c */
[C-C-:B------:R-:W-:Y:S02]  /*31a0*/  SHF.R.W.U32 R51, R62.reuse, 0x11, R62.reuse ;  /* 0x000000113e337819 */ /* 0x140fe40000001e3e */
[--C-:B------:R-:W-:Y:S02]  /*31b0*/  SHF.R.W.U32 R108, R62, 0x13, R62.reuse ;  /* 0x000000133e6c7819 */ /* 0x100fe40000001e3e */
[----:B------:R-:W-:-:S02]  /*31c0*/  SHF.R.U32.HI R65, RZ, 0xa, R62 ;  /* 0x0000000aff417819 */ /* 0x000fc4000001163e */
        /* <DEDUP_REMOVED lines=12> */
[----:B------:R-:W-:Y:S01]  /*3290*/  SHF.R.W.U32 R67, R49, 0x12, R49 ;  /* 0x0000001231437819 */ /* 0x000fe20000001e31 */
[----:B------:R-:W-:Y:S01]  /*32a0*/  IMAD.IADD R105, R104, 0x1, R59 ;  /* 0x0000000168697824 */ /* 0x000fe200078e023b */
[----:B------:R-:W-:-:S02]  /*32b0*/  SHF.R.U32.HI R102, RZ, 0x3, R49 ;  /* 0x00000003ff667819 */ /* 0x000fc40000011631 */
[----:B------:R-:W-:Y:S02]  /*32c0*/  IADD3 R51, PT, PT, R50, R51, R3 ;  /* 0x0000003332337210 */ /* 0x000fe40007ffe003 */
[----:B------:R-:W-:Y:S02]  /*32d0*/  LOP3.LUT R64, R67, R102, R64, 0x96, !PT ;  /* 0x0000006643407212 */ /* 0x000fe400078e9640 */
[C-C-:B------:R-:W-:Y:S02]  /*32e0*/  SHF.R.W.U32 R50, R104.reuse, 0x2, R104.reuse ;  /* 0x0000000268327819 */ /* 0x140fe40000001e68 */
[C-C-:B------:R-:W-:Y:S02]  /*32f0*/  SHF.R.W.U32 R67, R104.reuse, 0xd, R104.reuse ;  /* 0x0000000d68437819 */ /* 0x140fe40000001e68 */
[----:B------:R-:W-:Y:S02]  /*3300*/  SHF.R.W.U32 R102, R104, 0x16, R104 ;  /* 0x0000001668667819 */ /* 0x000fe40000001e68 */
[----:B------:R-:W-:-:S02]  /*3310*/  SHF.R.W.U32 R108, R105, 0x6, R105 ;  /* 0x00000006696c7819 */ /* 0x000fc40000001e69 */
        /* <DEDUP_REMOVED lines=8> */
[----:B------:R-:W-:Y:S02]  /*33a0*/  IADD3 R107, PT, PT, R109, R100, R107 ;  /* 0x000000646d6b7210 */ /* 0x000fe40007ffe06b */
[----:B------:R-:W-:Y:S02]  /*33b0*/  IADD3 R101, PT, PT, R64, R101, R45 ;  /* 0x0000006540657210 */ /* 0x000fe40007ffe02d */
[C-C-:B------:R-:W-:Y:S02]  /*33c0*/  SHF.R.W.U32 R50, R65.reuse, 0x11, R65.reuse ;  /* 0x0000001141327819 */ /* 0x140fe40000001e41 */
[----:B------:R-:W-:Y:S01]  /*33d0*/  SHF.R.W.U32 R51, R65, 0x13, R65 ;  /* 0x0000001341337819 */ /* 0x000fe20000001e41 */
        /* <DEDUP_REMOVED lines=23> */
[----:B------:R-:W-:Y:S02]  /*3550*/  LOP3.LUT R49, R50, R51, R49, 0x96, !PT ;  /* 0x0000003332317212 */ /* 0x000fe400078e9631 */
[----:B------:R-:W-:Y:S02]  /*3560*/  IADD3 R109, PT, PT, R109, R66, R106 ;  /* 0x000000426d6d7210 */ /* 0x000fe40007ffe06a */
[--C-:B------:R-:W-:Y:S02]  /*3570*/  SHF.R.W.U32 R51, R55, 0x12, R55.reuse ;  /* 0x0000001237337819 */ /* 0x100fe40000001e37 */
[----:B------:R-:W-:-:S02]  /*3580*/  SHF.R.U32.HI R50, RZ, 0x3, R55 ;  /* 0x00000003ff327819 */ /* 0x000fc40000011637 */
[----:B------:R-:W-:Y:S02]  /*3590*/  IADD3 R100, PT, PT, R67, R100, R46 ;  /* 0x0000006443647210 */ /* 0x000fe40007ffe02e */
[----:B------:R-:W-:Y:S02]  /*35a0*/  SHF.R.W.U32 R66, R55, 0x7, R55 ;  /* 0x0000000737427819 */ /* 0x000fe40000001e37 */
[----:B------:R-:W-:Y:S01]  /*35b0*/  IADD3 R111, PT, PT, R48, R49, R61 ;  /* 0x00000031306f7210 */ /* 0x000fe20007ffe03d */
[----:B------:R-:W-:Y:S01]  /*35c0*/  IMAD.IADD R103, R109, 0x1, R100 ;  /* 0x000000016d677824 */ /* 0x000fe200078e0264 */
[----:B------:R-:W-:Y:S02]  /*35d0*/  LOP3.LUT R66, R51, R50, R66, 0x96, !PT ;  /* 0x0000003233427212 */ /* 0x000fe400078e9642 */
[----:B------:R-:W0:Y:S02]  /*35e0*/  LDS.128 R48, [UR4+0xb0] ;  /* 0x0000b004ff307984 */ /* 0x000e240008000c00 */
[----:B------:R-:W-:-:S02]  /*35f0*/  SHF.R.W.U32 R106, R103, 0x6, R103 ;  /* 0x00000006676a7819 */ /* 0x000fc40000001e67 */
[C-C-:B------:R-:W-:Y:S02]  /*3600*/  SHF.R.W.U32 R115, R103.reuse, 0xb, R103.reuse ;  /* 0x0000000b67737819 */ /* 0x140fe40000001e67 */
[----:B------:R-:W-:Y:S02]  /*3610*/  SHF.R.W.U32 R108, R103, 0x19, R103 ;  /* 0x00000019676c7819 */ /* 0x000fe40000001e67 */
[C-C-:B------:R-:W-:Y:S02]  /*3620*/  SHF.R.W.U32 R110, R109.reuse, 0x2, R109.reuse ;  /* 0x000000026d6e7819 */ /* 0x140fe40000001e6d */
[C-C-:B------:R-:W-:Y:S02]  /*3630*/  SHF.R.W.U32 R117, R109.reuse, 0xd, R109.reuse ;  /* 0x0000000d6d757819 */ /* 0x140fe40000001e6d */
[----:B------:R-:W-:Y:S02]  /*3640*/  SHF.R.W.U32 R112, R109, 0x16, R109 ;  /* 0x000000166d707819 */ /* 0x000fe40000001e6d */
[----:B------:R-:W-:-:S02]  /*3650*/  LOP3.LUT R119, R108, R115, R106, 0x96, !PT ;  /* 0x000000736c777212 */ /* 0x000fc400078e966a */
[----:B------:R-:W-:Y:S01]  /*3660*/  LOP3.LUT R114, R105, R103, R102, 0xb8, !PT ;  /* 0x0000006769727212 */ /* 0x000fe200078eb866 */
[----:B------:R-:W-:Y:S01]  /*3670*/  IMAD.IADD R66, R66, 0x1, R111 ;  /* 0x0000000142427824 */ /* 0x000fe200078e026f */
[C-C-:B------:R-:W-:Y:S02]  /*3680*/  SHF.R.W.U32 R106, R67.reuse, 0x11, R67.reuse ;  /* 0x00000011436a7819 */ /* 0x140fe40000001e43 */
[--C-:B------:R-:W-:Y:S02]  /*3690*/  SHF.R.W.U32 R115, R67, 0x13, R67.reuse ;  /* 0x0000001343737819 */ /* 0x100fe40000001e43 */
[----:B------:R-:W-:Y:S02]  /*36a0*/  SHF.R.U32.HI R108, RZ, 0xa, R67 ;  /* 0x0000000aff6c7819 */ /* 0x000fe40000011643 */
[----:B------:R-:W-:Y:S02]  /*36b0*/  LOP3.LUT R110, R112, R117, R110, 0x96, !PT ;  /* 0x00000075706e7212 */ /* 0x000fe400078e966e */
[----:B------:R-:W-:-:S02]  /*36c0*/  LOP3.LUT R104, R107, R104, R109, 0xe8, !PT ;  /* 0x000000686b687212 */ /* 0x000fc400078ee86d */
[----:B------:R-:W-:Y:S02]  /*36d0*/  IADD3 R114, PT, PT, R119, R114, R98 ;  /* 0x0000007277727210 */ /* 0x000fe40007ffe062 */
[----:B------:R-:W-:Y:S02]  /*36e0*/  LOP3.LUT R106, R115, R108, R106, 0x96, !PT ;  /* 0x0000006c736a7212 */ /* 0x000fe400078e966a */
[C-C-:B------:R-:W-:Y:S02]  /*36f0*/  SHF.R.W.U32 R98, R52.reuse, 0x7, R52.reuse ;  /* 0x0000000734627819 */ /* 0x140fe40000001e34 */
[--C-:B------:R-:W-:Y:S02]  /*3700*/  SHF.R.W.U32 R111, R52, 0x12, R52.reuse ;  /* 0x00000012346f7819 */ /* 0x100fe40000001e34 */
[----:B------:R-:W-:Y:S02]  /*3710*/  SHF.R.U32.HI R108, RZ, 0x3, R52 ;  /* 0x00000003ff6c7819 */ /* 0x000fe40000011634 */
[----:B------:R-:W-:-:S02]  /*3720*/  IADD3 R110, PT, PT, R110, R93, R104 ;  /* 0x0000005d6e6e7210 */ /* 0x000fc40007ffe068 */
[----:B------:R-:W-:Y:S02]  /*3730*/  IADD3 R104, PT, PT, R66, R114, R47 ;  /* 0x0000007242687210 */ /* 0x000fe40007ffe02f */
[----:B------:R-:W-:Y:S02]  /*3740*/  LOP3.LUT R93, R111, R108, R98, 0x96, !PT ;  /* 0x0000006c6f5d7212 */ /* 0x000fe400078e9662 */
[----:B------:R-:W-:Y:S01]  /*3750*/  IADD3 R98, PT, PT, R55, R106, R60 ;  /* 0x0000006a37627210 */ /* 0x000fe20007ffe03c */
        /* <DEDUP_REMOVED lines=8> */
[----:B------:R-:W-:Y:S01]  /*37e0*/  LOP3.LUT R115, R102, R106, R103, 0xb8, !PT ;  /* 0x0000006a66737212 */ /* 0x000fe200078eb867 */
[----:B------:R-:W-:Y:S01]  /*37f0*/  IMAD.IADD R93, R93, 0x1, R98 ;  /* 0x000000015d5d7824 */ /* 0x000fe200078e0262 */
[----:B------:R-:W-:Y:S02]  /*3800*/  LOP3.LUT R112, R111, R108, R55, 0x96, !PT ;  /* 0x0000006c6f707212 */ /* 0x000fe400078e9637 */
[----:B------:R-:W-:Y:S02]  /*3810*/  LOP3.LUT R111, R109, R107, R110, 0xe8, !PT ;  /* 0x0000006b6d6f7212 */ /* 0x000fe400078ee86e */
[----:B------:R-:W-:Y:S02]  /*3820*/  IADD3 R105, PT, PT, R114, R115, R105 ;  /* 0x0000007372697210 */ /* 0x000fe40007ffe069 */
[C-C-:B------:R-:W-:Y:S02]  /*3830*/  SHF.R.W.U32 R55, R66.reuse, 0x11, R66.reuse ;  /* 0x0000001142377819 */ /* 0x140fe40000001e42 */
[----:B------:R-:W-:-:S02]  /*3840*/  SHF.R.W.U32 R98, R66, 0x13, R66 ;  /* 0x0000001342627819 */ /* 0x000fc40000001e42 */
[----:B------:R-:W-:Y:S02]  /*3850*/  SHF.R.U32.HI R108, RZ, 0xa, R66 ;  /* 0x0000000aff6c7819 */ /* 0x000fe40000011642 */
[----:B------:R-:W-:Y:S02]  /*3860*/  IADD3 R111, PT, PT, R112, R59, R111 ;  /* 0x0000003b706f7210 */ /* 0x000fe40007ffe06f */
[----:B0-----:R-:W-:Y:S02]  /*3870*/  IADD3 R105, PT, PT, R93, R105, R48 ;  /* 0x000000695d697210 */ /* 0x001fe40007ffe030 */
        /* <DEDUP_REMOVED lines=10> */
[C-C-:B------:R-:W-:Y:S02]  /*3920*/  SHF.R.W.U32 R112, R111.reuse, 0x2, R111.reuse ;  /* 0x000000026f707819 */ /* 0x140fe40000001e6f */
        /* <DEDUP_REMOVED lines=8> */
[----:B------:R-:W-:Y:S02]  /*39b0*/  IADD3 R102, PT, PT, R112, R101, R109 ;  /* 0x0000006570667210 */ /* 0x000fe40007ffe06d */
[----:B------:R-:W-:-:S02]  /*39c0*/  IADD3 R59, PT, PT, R98, R59, R49 ;  /* 0x0000003b623b7210 */ /* 0x000fc40007ffe031 */
[C-C-:B------:R-:W-:Y:S02]  /*39d0*/  SHF.R.W.U32 R52, R93.reuse, 0x11, R93.reuse ;  /* 0x000000115d347819 */ /* 0x140fe40000001e5d */
[----:B------:R-:W-:Y:S01]  /*39e0*/  SHF.R.W.U32 R55, R93, 0x13, R93 ;  /* 0x000000135d377819 */ /* 0x000fe20000001e5d */
[----:B------:R-:W-:Y:S01]  /*39f0*/  IMAD.IADD R107, R102, 0x1, R59 ;  /* 0x00000001666b7824 */ /* 0x000fe200078e023b */
[----:B------:R-:W-:Y:S02]  /*3a00*/  SHF.R.U32.HI R101, RZ, 0xa, R93 ;  /* 0x0000000aff657819 */ /* 0x000fe4000001165d */
[C---:B------:R-:W-:Y:S02]  /*3a10*/  SHF.R.W.U32 R109, R54.reuse, 0x7, R54 ;  /* 0x00000007366d7819 */ /* 0x040fe40000001e36 */
[----:B------:R-:W-:Y:S02]  /*3a20*/  LOP3.LUT R52, R55, R101, R52, 0x96, !PT ;  /* 0x0000006537347212 */ /* 0x000fe400078e9634 */
[----:B------:R-:W-:-:S02]  /*3a30*/  SHF.R.W.U32 R112, R54, 0x12, R54 ;  /* 0x0000001236707819 */ /* 0x000fc40000001e36 */
[----:B------:R-:W-:Y:S02]  /*3a40*/  SHF.R.U32.HI R55, RZ, 0x3, R54 ;  /* 0x00000003ff377819 */ /* 0x000fe40000011636 */
[C-C-:B------:R-:W-:Y:S02]  /*3a50*/  SHF.R.W.U32 R101, R107.reuse, 0x6, R107.reuse ;  /* 0x000000066b657819 */ /* 0x140fe40000001e6b */
[C-C-:B------:R-:W-:Y:S02]  /*3a60*/  SHF.R.W.U32 R114, R107.reuse, 0xb, R107.reuse ;  /* 0x0000000b6b727819 */ /* 0x140fe40000001e6b */
[----:B------:R-:W-:Y:S02]  /*3a70*/  SHF.R.W.U32 R115, R107, 0x19, R107 ;  /* 0x000000196b737819 */ /* 0x000fe40000001e6b */
[----:B------:R-:W-:Y:S02]  /*3a80*/  LOP3.LUT R55, R112, R55, R109, 0x96, !PT ;  /* 0x0000003770377212 */ /* 0x000fe400078e966d */
[----:B------:R-:W-:-:S02]  /*3a90*/  IADD3 R52, PT, PT, R53, R52, R62 ;  /* 0x0000003435347210 */ /* 0x000fc40007ffe03e */
[----:B------:R-:W-:Y:S02]  /*3aa0*/  LOP3.LUT R114, R115, R114, R101, 0x96, !PT ;  /* 0x0000007273727212 */ /* 0x000fe400078e9665 */
[C-C-:B------:R-:W-:Y:S02]  /*3ab0*/  SHF.R.W.U32 R53, R102.reuse, 0x2, R102.reuse ;  /* 0x0000000266357819 */ /* 0x140fe40000001e66 */
[C-C-:B------:R-:W-:Y:S02]  /*3ac0*/  SHF.R.W.U32 R112, R102.reuse, 0xd, R102.reuse ;  /* 0x0000000d66707819 */ /* 0x140fe40000001e66 */
[----:B------:R-:W-:Y:S02]  /*3ad0*/  SHF.R.W.U32 R109, R102, 0x16, R102 ;  /* 0x00000016666d7819 */ /* 0x000fe40000001e66 */
[----:B------:R-:W-:Y:S01]  /*3ae0*/  LOP3.LUT R115, R106, R107, R108, 0xb8, !PT ;  /* 0x0000006b6a737212 */ /* 0x000fe200078eb86c */
[----:B------:R-:W-:Y:S01]  /*3af0*/  IMAD.IADD R101, R55, 0x1, R52 ;  /* 0x0000000137657824 */ /* 0x000fe200078e0234 */
[----:B------:R-:W-:-:S02]  /*3b00*/  LOP3.LUT R109, R109, R112, R53, 0x96, !PT ;  /* 0x000000706d6d7212 */ /* 0x000fc400078e9635 */
[----:B------:R-:W-:Y:S02]  /*3b10*/  IADD3 R115, PT, PT, R114, R115, R103 ;  /* 0x0000007372737210 */ /* 0x000fe40007ffe067 */
[C-C-:B------:R-:W-:Y:S02]  /*3b20*/  SHF.R.W.U32 R52, R98.reuse, 0x11, R98.reuse ;  /* 0x0000001162347819 */ /* 0x140fe40000001e62 */
[--C-:B------:R-:W-:Y:S02]  /*3b30*/  SHF.R.W.U32 R53, R98, 0x13, R98.reuse ;  /* 0x0000001362357819 */ /* 0x100fe40000001e62 */
[----:B------:R-:W-:Y:S02]  /*3b40*/  SHF.R.U32.HI R55, RZ, 0xa, R98 ;  /* 0x0000000aff377819 */ /* 0x000fe40000011662 */
[----:B------:R-:W-:Y:S02]  /*3b50*/  LOP3.LUT R114, R111, R110, R102, 0xe8, !PT ;  /* 0x0000006e6f727212 */ /* 0x000fe400078ee866 */
[----:B------:R-:W-:-:S02]  /*3b60*/  SHF.R.W.U32 R103, R57, 0x7, R57 ;  /* 0x0000000739677819 */ /* 0x000fc40000001e39 */
[--C-:B------:R-:W-:Y:S02]  /*3b70*/  SHF.R.W.U32 R110, R57, 0x12, R57.reuse ;  /* 0x00000012396e7819 */ /* 0x100fe40000001e39 */
[----:B------:R-:W-:Y:S02]  /*3b80*/  SHF.R.U32.HI R112, RZ, 0x3, R57 ;  /* 0x00000003ff707819 */ /* 0x000fe40000011639 */
[----:B------:R-:W-:Y:S02]  /*3b90*/  LOP3.LUT R52, R53, R55, R52, 0x96, !PT ;  /* 0x0000003735347212 */ /* 0x000fe400078e9634 */
[----:B------:R-:W-:Y:S02]  /*3ba0*/  IADD3 R114, PT, PT, R109, R100, R114 ;  /* 0x000000646d727210 */ /* 0x000fe40007ffe072 */
[----:B------:R-:W-:Y:S02]  /*3bb0*/  IADD3 R109, PT, PT, R101, R115, R50 ;  /* 0x00000073656d7210 */ /* 0x000fe40007ffe032 */
[----:B------:R-:W-:-:S02]  /*3bc0*/  LOP3.LUT R100, R110, R112, R103, 0x96, !PT ;  /* 0x000000706e647212 */ /* 0x000fc400078e9667 */
[----:B------:R-:W-:Y:S01]  /*3bd0*/  IADD3 R103, PT, PT, R54, R52, R65 ;  /* 0x0000003436677210 */ /* 0x000fe20007ffe041 */
[C---:B------:R-:W-:Y:S01]  /*3be0*/  IMAD.IADD R112, R114.reuse, 0x1, R109 ;  /* 0x0000000172707824 */ /* 0x040fe200078e026d */
[----:B------:R-:W0:Y:S01]  /*3bf0*/  LDS.128 R52, [UR4+0xc0] ;  /* 0x0000c004ff347984 */ /* 0x000e220008000c00 */
[C-C-:B------:R-:W-:Y:S02]  /*3c00*/  SHF.R.W.U32 R110, R114.reuse, 0x2, R114.reuse ;  /* 0x00000002726e7819 */ /* 0x140fe40000001e72 */
[C-C-:B------:R-:W-:Y:S02]  /*3c10*/  SHF.R.W.U32 R115, R114.reuse, 0xd, R114.reuse ;  /* 0x0000000d72737819 */ /* 0x140fe40000001e72 */
[----:B------:R-:W-:Y:S02]  /*3c20*/  SHF.R.W.U32 R116, R114, 0x16, R114 ;  /* 0x0000001672747819 */ /* 0x000fe40000001e72 */
[C-C-:B------:R-:W-:Y:S02]  /*3c30*/  SHF.R.W.U32 R118, R112.reuse, 0x6, R112.reuse ;  /* 0x0000000670767819 */ /* 0x140fe40000001e70 */
[----:B------:R-:W-:-:S02]  /*3c40*/  SHF.R.W.U32 R119, R112, 0xb, R112 ;  /* 0x0000000b70777819 */ /* 0x000fc40000001e70 */
[----:B------:R-:W-:Y:S02]  /*3c50*/  SHF.R.W.U32 R120, R112, 0x19, R112 ;  /* 0x0000001970787819 */ /* 0x000fe40000001e70 */
[----:B------:R-:W-:Y:S02]  /*3c60*/  LOP3.LUT R117, R116, R115, R110, 0x96, !PT ;  /* 0x0000007374757212 */ /* 0x000fe400078e966e */
[----:B------:R-:W-:Y:S02]  /*3c70*/  LOP3.LUT R119, R120, R119, R118, 0x96, !PT ;  /* 0x0000007778777212 */ /* 0x000fe400078e9676 */
[----:B------:R-:W-:Y:S01]  /*3c80*/  LOP3.LUT R116, R108, R112, R107, 0xb8, !PT ;  /* 0x000000706c747212 */ /* 0x000fe200078eb86b */
[----:B------:R-:W-:Y:S01]  /*3c90*/  IMAD.IADD R100, R100, 0x1, R103 ;  /* 0x0000000164647824 */ /* 0x000fe200078e0267 */
[C-C-:B------:R-:W-:Y:S02]  /*3ca0*/  SHF.R.W.U32 R103, R101.reuse, 0x11, R101.reuse ;  /* 0x0000001165677819 */ /* 0x140fe40000001e65 */
[----:B------:R-:W-:-:S02]  /*3cb0*/  SHF.R.W.U32 R110, R101, 0x13, R101 ;  /* 0x00000013656e7819 */ /* 0x000fc40000001e65 */
[----:B------:R-:W-:Y:S02]  /*3cc0*/  SHF.R.U32.HI R115, RZ, 0xa, R101 ;  /* 0x0000000aff737819 */ /* 0x000fe40000011665 */
[----:B------:R-:W-:Y:S02]  /*3cd0*/  LOP3.LUT R111, R102, R111, R114, 0xe8, !PT ;  /* 0x0000006f666f7212 */ /* 0x000fe400078ee872 */
[----:B------:R-:W-:Y:S02]  /*3ce0*/  IADD3 R116, PT, PT, R119, R116, R106 ;  /* 0x0000007477747210 */ /* 0x000fe40007ffe06a */
[----:B------:R-:W-:Y:S02]  /*3cf0*/  LOP3.LUT R103, R110, R115, R103, 0x96, !PT ;  /* 0x000000736e677212 */ /* 0x000fe400078e9667 */
[----:B------:R-:W-:Y:S02]  /*3d00*/  IADD3 R117, PT, PT, R117, R104, R111 ;  /* 0x0000006875757210 */ /* 0x000fe40007ffe06f */
[----:B------:R-:W-:-:S02]  /*3d10*/  IADD3 R110, PT, PT, R100, R116, R51 ;  /* 0x00000074646e7210 */ /* 0x000fc40007ffe033 */
        /* <DEDUP_REMOVED lines=39> */
[C-C-:B------:R-:W-:Y:S02]  /*3f90*/  SHF.R.W.U32 R56, R103.reuse, 0x11, R103.reuse ;  /* 0x0000001167387819 */ /* 0x140fe40000001e67 */
[--C-:B------:R-:W-:Y:S02]  /*3fa0*/  SHF.R.W.U32 R115, R103, 0x13, R103.reuse ;  /* 0x0000001367737819 */ /* 0x100fe40000001e67 */
[----:B------:R-:W-:Y:S02]  /*3fb0*/  SHF.R.U32.HI R108, RZ, 0xa, R103 ;  /* 0x0000000aff6c7819 */ /* 0x000fe40000011667 */
[----:B------:R-:W-:-:S02]  /*3fc0*/  LOP3.LUT R116, R118, R119, R116, 0x96, !PT ;  /* 0x0000007776747212 */ /* 0x000fc400078e9674 */
[----:B------:R-:W-:Y:S02]  /*3fd0*/  IADD3 R107, PT, PT, R120, R121, R107 ;  /* 0x00000079786b7210 */ /* 0x000fe40007ffe06b */
[----:B------:R-:W-:Y:S02]  /*3fe0*/  LOP3.LUT R114, R117, R114, R106, 0xe8, !PT ;  /* 0x0000007275727212 */ /* 0x000fe400078ee86a */
[----:B------:R-:W-:Y:S02]  /*3ff0*/  LOP3.LUT R56, R115, R108, R56, 0x96, !PT ;  /* 0x0000006c73387212 */ /* 0x000fe400078e9638 */
[C-C-:B------:R-:W-:Y:S02]  /*4000*/  SHF.R.W.U32 R57, R58.reuse, 0x7, R58.reuse ;  /* 0x000000073a397819 */ /* 0x140fe40000001e3a */
[--C-:B------:R-:W-:Y:S02]  /*4010*/  SHF.R.W.U32 R108, R58, 0x12, R58.reuse ;  /* 0x000000123a6c7819 */ /* 0x100fe40000001e3a */
[----:B------:R-:W-:-:S02]  /*4020*/  SHF.R.U32.HI R115, RZ, 0x3, R58 ;  /* 0x00000003ff737819 */ /* 0x000fc4000001163a */
[----:B------:R-:W-:Y:S02]  /*4030*/  IADD3 R114, PT, PT, R116, R59, R114 ;  /* 0x0000003b74727210 */ /* 0x000fe40007ffe072 */
[----:B------:R-:W-:Y:S02]  /*4040*/  IADD3 R107, PT, PT, R102, R107, R53 ;  /* 0x0000006b666b7210 */ /* 0x000fe40007ffe035 */
[----:B------:R-:W-:-:S03]  /*4050*/  LOP3.LUT R57, R108, R115, R57, 0x96, !PT ;  /* 0x000000736c397212 */ /* 0x000fc600078e9639 */
[C---:B------:R-:W-:Y:S01]  /*4060*/  IMAD.IADD R115, R114.reuse, 0x1, R107 ;  /* 0x0000000172737824 */ /* 0x040fe200078e026b */
[C-C-:B------:R-:W-:Y:S02]  /*4070*/  SHF.R.W.U32 R59, R114.reuse, 0x2, R114.reuse ;  /* 0x00000002723b7819 */ /* 0x140fe40000001e72 */
[C-C-:B------:R-:W-:Y:S02]  /*4080*/  SHF.R.W.U32 R108, R114.reuse, 0xd, R114.reuse ;  /* 0x0000000d726c7819 */ /* 0x140fe40000001e72 */
[----:B------:R-:W-:Y:S02]  /*4090*/  SHF.R.W.U32 R116, R114, 0x16, R114 ;  /* 0x0000001672747819 */ /* 0x000fe40000001e72 */
[----:B------:R-:W-:Y:S02]  /*40a0*/  IADD3 R56, PT, PT, R3, R56, R66 ;  /* 0x0000003803387210 */ /* 0x000fe40007ffe042 */
[C-C-:B------:R-:W-:Y:S02]  /*40b0*/  SHF.R.W.U32 R118, R115.reuse, 0x6, R115.reuse ;  /* 0x0000000673767819 */ /* 0x140fe40000001e73 */
[----:B------:R-:W-:-:S02]  /*40c0*/  SHF.R.W.U32 R119, R115, 0xb, R115 ;  /* 0x0000000b73777819 */ /* 0x000fc40000001e73 */
[----:B------:R-:W-:Y:S02]  /*40d0*/  SHF.R.W.U32 R120, R115, 0x19, R115 ;  /* 0x0000001973787819 */ /* 0x000fe40000001e73 */
[----:B------:R-:W-:Y:S01]  /*40e0*/  LOP3.LUT R108, R116, R108, R59, 0x96, !PT ;  /* 0x0000006c746c7212 */ /* 0x000fe200078e963b */
[----:B------:R-:W-:Y:S01]  /*40f0*/  IMAD.IADD R3, R57, 0x1, R56 ;  /* 0x0000000139037824 */ /* 0x000fe200078e0238 */
[----:B------:R-:W-:Y:S02]  /*4100*/  LOP3.LUT R121, R120, R119, R118, 0x96, !PT ;  /* 0x0000007778797212 */ /* 0x000fe400078e9676 */
[----:B------:R-:W-:Y:S02]  /*4110*/  LOP3.LUT R116, R111, R115, R104, 0xb8, !PT ;  /* 0x000000736f747212 */ /* 0x000fe400078eb868 */
[C-C-:B------:R-:W-:Y:S02]  /*4120*/  SHF.R.W.U32 R56, R102.reuse, 0x11, R102.reuse ;  /* 0x0000001166387819 */ /* 0x140fe40000001e66 */
[----:B------:R-:W-:-:S02]  /*4130*/  SHF.R.W.U32 R57, R102, 0x13, R102 ;  /* 0x0000001366397819 */ /* 0x000fc40000001e66 */
[----:B------:R-:W-:Y:S02]  /*4140*/  SHF.R.U32.HI R59, RZ, 0xa, R102 ;  /* 0x0000000aff3b7819 */ /* 0x000fe40000011666 */
[----:B------:R-:W-:Y:S02]  /*4150*/  LOP3.LUT R119, R106, R117, R114, 0xe8, !PT ;  /* 0x000000756a777212 */ /* 0x000fe400078ee872 */
[----:B------:R-:W-:Y:S02]  /*4160*/  IADD3 R112, PT, PT, R121, R116, R112 ;  /* 0x0000007479707210 */ /* 0x000fe40007ffe070 */
[----:B------:R-:W-:Y:S02]  /*4170*/  LOP3.LUT R56, R57, R59, R56, 0x96, !PT ;  /* 0x0000003b39387212 */ /* 0x000fe400078e9638 */
[----:B------:R-:W-:Y:S02]  /*4180*/  IADD3 R119, PT, PT, R108, R109, R119 ;  /* 0x0000006d6c777210 */ /* 0x000fe40007ffe077 */
[----:B------:R-:W-:-:S02]  /*4190*/  SHF.R.W.U32 R57, R61, 0x7, R61 ;  /* 0x000000073d397819 */ /* 0x000fc40000001e3d */
[--C-:B------:R-:W-:Y:S02]  /*41a0*/  SHF.R.U32.HI R59, RZ, 0x3, R61.reuse ;  /* 0x00000003ff3b7819 */ /* 0x100fe4000001163d */
[----:B------:R-:W-:Y:S02]  /*41b0*/  IADD3 R112, PT, PT, R3, R112, R54 ;  /* 0x0000007003707210 */ /* 0x000fe40007ffe036 */
[----:B------:R-:W-:Y:S02]  /*41c0*/  SHF.R.W.U32 R108, R61, 0x12, R61 ;  /* 0x000000123d6c7819 */ /* 0x000fe40000001e3d */
[----:B------:R-:W-:Y:S01]  /*41d0*/  IADD3 R109, PT, PT, R58, R56, R93 ;  /* 0x000000383a6d7210 */ /* 0x000fe20007ffe05d */
[C---:B------:R-:W-:Y:S01]  /*41e0*/  IMAD.IADD R117, R119.reuse, 0x1, R112 ;  /* 0x0000000177757824 */ /* 0x040fe200078e0270 */
[----:B------:R-:W-:Y:S02]  /*41f0*/  LOP3.LUT R108, R108, R59, R57, 0x96, !PT ;  /* 0x0000003b6c6c7212 */ /* 0x000fe400078e9639 */
[----:B------:R-:W0:Y:S01]  /*4200*/  LDS.128 R56, [UR4+0xd0] ;  /* 0x0000d004ff387984 */ /* 0x000e220008000c00 */
[----:B------:R-:W-:-:S02]  /*4210*/  SHF.R.W.U32 R116, R119, 0x2, R119 ;  /* 0x0000000277747819 */ /* 0x000fc40000001e77 */
[C-C-:B------:R-:W-:Y:S02]  /*4220*/  SHF.R.W.U32 R121, R119.reuse, 0xd, R119.reuse ;  /* 0x0000000d77797819 */ /* 0x140fe40000001e77 */
[----:B------:R-:W-:Y:S02]  /*4230*/  SHF.R.W.U32 R118, R119, 0x16, R119 ;  /* 0x0000001677767819 */ /* 0x000fe40000001e77 */
[C-C-:B------:R-:W-:Y:S02]  /*4240*/  SHF.R.W.U32 R120, R117.reuse, 0x6, R117.reuse ;  /* 0x0000000675787819 */ /* 0x140fe40000001e75 */
[C-C-:B------:R-:W-:Y:S02]  /*4250*/  SHF.R.W.U32 R123, R117.reuse, 0xb, R117.reuse ;  /* 0x0000000b757b7819 */ /* 0x140fe40000001e75 */
[----:B------:R-:W-:Y:S02]  /*4260*/  SHF.R.W.U32 R122, R117, 0x19, R117 ;  /* 0x00000019757a7819 */ /* 0x000fe40000001e75 */
[----:B------:R-:W-:-:S02]  /*4270*/  LOP3.LUT R121, R118, R121, R116, 0x96, !PT ;  /* 0x0000007976797212 */ /* 0x000fc400078e9674 */
[----:B------:R-:W-:Y:S02]  /*4280*/  LOP3.LUT R116, R114, R106, R119, 0xe8, !PT ;  /* 0x0000006a72747212 */ /* 0x000fe400078ee877 */
[----:B------:R-:W-:Y:S02]  /*4290*/  LOP3.LUT R120, R122, R123, R120, 0x96, !PT ;  /* 0x0000007b7a787212 */ /* 0x000fe400078e9678 */
[----:B------:R-:W-:Y:S01]  /*42a0*/  LOP3.LUT R118, R104, R117, R115, 0xb8, !PT ;  /* 0x0000007568767212 */ /* 0x000fe200078eb873 */
[----:B------:R-:W-:Y:S01]  /*42b0*/  IMAD.IADD R106, R108, 0x1, R109 ;  /* 0x000000016c6a7824 */ /* 0x000fe200078e026d */
[----:B------:R-:W-:Y:S02]  /*42c0*/  IADD3 R116, PT, PT, R121, R110, R116 ;  /* 0x0000006e79747210 */ /* 0x000fe40007ffe074 */
[----:B------:R-:W-:Y:S02]  /*42d0*/  IADD3 R110, PT, PT, R120, R118, R111 ;  /* 0x00000076786e7210 */ /* 0x000fe40007ffe06f */
[----:B------:R-:W-:-:S02]  /*42e0*/  SHF.R.W.U32 R108, R3, 0x11, R3 ;  /* 0x00000011036c7819 */ /* 0x000fc40000001e03 */
        /* <DEDUP_REMOVED lines=21> */
[----:B------:R-:W-:Y:S01]  /*4440*/  LOP3.LUT R120, R120, R109, R61, 0x96, !PT ;  /* 0x0000006d78787212 */ /* 0x000fe200078e963d */
[----:B------:R-:W-:Y:S01]  /*4450*/  IMAD.IADD R109, R111, 0x1, R118 ;  /* 0x000000016f6d7824 */ /* 0x000fe200078e0276 */
[----:B------:R-:W-:-:S02]  /*4460*/  LOP3.LUT R122, R123, R122, R121, 0x96, !PT ;  /* 0x0000007a7b7a7212 */ /* 0x000fc400078e9679 */
[----:B------:R-:W-:Y:S02]  /*4470*/  IADD3 R111, PT, PT, R125, R124, R104 ;  /* 0x0000007c7d6f7210 */ /* 0x000fe40007ffe068 */
[----:B------:R-:W-:Y:S02]  /*4480*/  LOP3.LUT R61, R119, R114, R116, 0xe8, !PT ;  /* 0x00000072773d7212 */ /* 0x000fe400078ee874 */
[C-C-:B------:R-:W-:Y:S02]  /*4490*/  SHF.R.W.U32 R104, R63.reuse, 0x7, R63.reuse ;  /* 0x000000073f687819 */ /* 0x140fe40000001e3f */
[--C-:B------:R-:W-:Y:S02]  /*44a0*/  SHF.R.W.U32 R121, R63, 0x12, R63.reuse ;  /* 0x000000123f797819 */ /* 0x100fe40000001e3f */
[----:B------:R-:W-:Y:S02]  /*44b0*/  SHF.R.U32.HI R114, RZ, 0x3, R63 ;  /* 0x00000003ff727819 */ /* 0x000fe4000001163f */
[----:B------:R-:W-:-:S02]  /*44c0*/  IADD3 R61, PT, PT, R122, R105, R61 ;  /* 0x000000697a3d7210 */ /* 0x000fc40007ffe03d */
[----:B0-----:R-:W-:Y:S02]  /*44d0*/  IADD3 R111, PT, PT, R109, R111, R56 ;  /* 0x0000006f6d6f7210 */ /* 0x001fe40007ffe038 */
[----:B------:R-:W-:-:S03]  /*44e0*/  LOP3.LUT R104, R121, R114, R104, 0x96, !PT ;  /* 0x0000007279687212 */ /* 0x000fc600078e9668 */
[C---:B------:R-:W-:Y:S01]  /*44f0*/  IMAD.IADD R114, R61.reuse, 0x1, R111 ;  /* 0x000000013d727824 */ /* 0x040fe200078e026f */
[----:B------:R-:W-:Y:S02]  /*4500*/  IADD3 R105, PT, PT, R60, R120, R101 ;  /* 0x000000783c697210 */ /* 0x000fe40007ffe065 */
        /* <DEDUP_REMOVED lines=18> */
[C-C-:B------:R-:W-:Y:S02]  /*4630*/  SHF.R.W.U32 R105, R62.reuse, 0x7, R62.reuse ;  /* 0x000000073e697819 */ /* 0x140fe40000001e3e */
[--C-:B------:R-:W-:Y:S01]  /*4640*/  SHF.R.W.U32 R120, R62, 0x12, R62.reuse ;  /* 0x000000123e787819 */ /* 0x100fe20000001e3e */
[C---:B------:R-:W-:Y:S01]  /*4650*/  IMAD.IADD R107, R118.reuse, 0x1, R115 ;  /* 0x00000001766b7824 */ /* 0x040fe200078e0273 */
[----:B------:R-:W-:Y:S02]  /*4660*/  SHF.R.U32.HI R119, RZ, 0x3, R62 ;  /* 0x00000003ff777819 */ /* 0x000fe4000001163e */
        /* <DEDUP_REMOVED lines=8> */
[----:B------:R-:W-:-:S02]  /*46f0*/  LOP3.LUT R116, R61, R116, R118, 0xe8, !PT ;  /* 0x000000743d747212 */ /* 0x000fc400078ee876 */
[----:B------:R-:W-:Y:S02]  /*4700*/  IADD3 R60, PT, PT, R63, R60, R100 ;  /* 0x0000003c3f3c7210 */ /* 0x000fe40007ffe064 */
[----:B------:R-:W-:Y:S02]  /*4710*/  LOP3.LUT R124, R126, R125, R124, 0x96, !PT ;  /* 0x0000007d7e7c7212 */ /* 0x000fe400078e967c */
[----:B------:R-:W-:Y:S02]  /*4720*/  LOP3.LUT R63, R108, R107, R114, 0xb8, !PT ;  /* 0x0000006b6c3f7212 */ /* 0x000fe400078eb872 */
[----:B------:R-:W-:Y:S01]  /*4730*/  IADD3 R119, PT, PT, R119, R112, R116 ;  /* 0x0000007077777210 */ /* 0x000fe20007ffe074 */
[----:B------:R-:W-:Y:S01]  /*4740*/  IMAD.IADD R105, R105, 0x1, R60 ;  /* 0x0000000169697824 */ /* 0x000fe200078e023c */
[----:B------:R-:W-:Y:S02]  /*4750*/  IADD3 R116, PT, PT, R124, R63, R117 ;  /* 0x0000003f7c747210 */ /* 0x000fe40007ffe075 */
[----:B------:R-:W-:-:S02]  /*4760*/  SHF.R.W.U32 R60, R104, 0x11, R104 ;  /* 0x00000011683c7819 */ /* 0x000fc40000001e68 */
[--C-:B------:R-:W-:Y:S02]  /*4770*/  SHF.R.W.U32 R63, R104, 0x13, R104.reuse ;  /* 0x00000013683f7819 */ /* 0x100fe40000001e68 */
[----:B------:R-:W-:Y:S02]  /*4780*/  SHF.R.U32.HI R112, RZ, 0xa, R104 ;  /* 0x0000000aff707819 */ /* 0x000fe40000011668 */
[C-C-:B------:R-:W-:Y:S02]  /*4790*/  SHF.R.W.U32 R117, R119.reuse, 0x2, R119.reuse ;  /* 0x0000000277757819 */ /* 0x140fe40000001e77 */
[C-C-:B------:R-:W-:Y:S02]  /*47a0*/  SHF.R.W.U32 R120, R119.reuse, 0xd, R119.reuse ;  /* 0x0000000d77787819 */ /* 0x140fe40000001e77 */
[----:B------:R-:W-:Y:S02]  /*47b0*/  SHF.R.W.U32 R121, R119, 0x16, R119 ;  /* 0x0000001677797819 */ /* 0x000fe40000001e77 */
[----:B------:R-:W-:-:S02]  /*47c0*/  IADD3 R116, PT, PT, R105, R116, R58 ;  /* 0x0000007469747210 */ /* 0x000fc40007ffe03a */
[----:B------:R-:W-:Y:S02]  /*47d0*/  LOP3.LUT R60, R63, R112, R60, 0x96, !PT ;  /* 0x000000703f3c7212 */ /* 0x000fe400078e963c */
[----:B------:R-:W-:Y:S02]  /*47e0*/  LOP3.LUT R121, R121, R120, R117, 0x96, !PT ;  /* 0x0000007879797212 */ /* 0x000fe400078e9675 */
[C-C-:B------:R-:W-:Y:S02]  /*47f0*/  SHF.R.W.U32 R63, R65.reuse, 0x7, R65.reuse ;  /* 0x00000007413f7819 */ /* 0x140fe40000001e41 */
[--C-:B------:R-:W-:Y:S02]  /*4800*/  SHF.R.W.U32 R120, R65, 0x12, R65.reuse ;  /* 0x0000001241787819 */ /* 0x100fe40000001e41 */
[----:B------:R-:W-:Y:S02]  /*4810*/  SHF.R.U32.HI R117, RZ, 0x3, R65 ;  /* 0x00000003ff757819 */ /* 0x000fe40000011641 */
[----:B------:R-:W-:Y:S01]  /*4820*/  LOP3.LUT R61, R118, R61, R119, 0xe8, !PT ;  /* 0x0000003d763d7212 */ /* 0x000fe200078ee877 */
[----:B------:R-:W-:Y:S01]  /*4830*/  IMAD.IADD R112, R119, 0x1, R116 ;  /* 0x0000000177707824 */ /* 0x000fe200078e0274 */
[----:B------:R-:W-:-:S02]  /*4840*/  LOP3.LUT R117, R120, R117, R63, 0x96, !PT ;  /* 0x0000007578757212 */ /* 0x000fc400078e963f */
[----:B------:R-:W-:Y:S02]  /*4850*/  IADD3 R120, PT, PT, R121, R110, R61 ;  /* 0x0000006e79787210 */ /* 0x000fe40007ffe03d */
[----:B------:R-:W-:Y:S02]  /*4860*/  IADD3 R110, PT, PT, R62, R60, R103 ;  /* 0x0000003c3e6e7210 */ /* 0x000fe40007ffe067 */
[----:B------:R-:W0:Y:S01]  /*4870*/  LDS.128 R60, [UR4+0xe0] ;  /* 0x0000e004ff3c7984 */ /* 0x000e220008000c00 */
[C-C-:B------:R-:W-:Y:S02]  /*4880*/  SHF.R.W.U32 R122, R112.reuse, 0x6, R112.reuse ;  /* 0x00000006707a7819 */ /* 0x140fe40000001e70 */
[C-C-:B------:R-:W-:Y:S02]  /*4890*/  SHF.R.W.U32 R123, R112.reuse, 0xb, R112.reuse ;  /* 0x0000000b707b7819 */ /* 0x140fe40000001e70 */
[----:B------:R-:W-:Y:S02]  /*48a0*/  SHF.R.W.U32 R124, R112, 0x19, R112 ;  /* 0x00000019707c7819 */ /* 0x000fe40000001e70 */
[----:B------:R-:W-:-:S02]  /*48b0*/  SHF.R.W.U32 R121, R120, 0x2, R120 ;  /* 0x0000000278797819 */ /* 0x000fc40000001e78 */
[----:B------:R-:W-:Y:S02]  /*48c0*/  LOP3.LUT R125, R124, R123, R122, 0x96, !PT ;  /* 0x0000007b7c7d7212 */ /* 0x000fe400078e967a */
[C-C-:B------:R-:W-:Y:S02]  /*48d0*/  SHF.R.W.U32 R122, R120.reuse, 0xd, R120.reuse ;  /* 0x0000000d787a7819 */ /* 0x140fe40000001e78 */
[----:B------:R-:W-:Y:S02]  /*48e0*/  SHF.R.W.U32 R123, R120, 0x16, R120 ;  /* 0x00000016787b7819 */ /* 0x000fe40000001e78 */
[----:B------:R-:W-:Y:S01]  /*48f0*/  LOP3.LUT R126, R114, R112, R107, 0xb8, !PT ;  /* 0x00000070727e7212 */ /* 0x000fe200078eb86b */
[----:B------:R-:W-:Y:S01]  /*4900*/  IMAD.IADD R110, R117, 0x1, R110 ;  /* 0x00000001756e7824 */ /* 0x000fe200078e026e */
[----:B------:R-:W-:Y:S02]  /*4910*/  LOP3.LUT R124, R123, R122, R121, 0x96, !PT ;  /* 0x0000007a7b7c7212 */ /* 0x000fe400078e9679 */
[----:B------:R-:W-:-:S02]  /*4920*/  IADD3 R126, PT, PT, R125, R126, R108 ;  /* 0x0000007e7d7e7210 */ /* 0x000fc40007ffe06c */
[C-C-:B------:R-:W-:Y:S02]  /*4930*/  SHF.R.W.U32 R108, R105.reuse, 0x11, R105.reuse ;  /* 0x00000011696c7819 */ /* 0x140fe40000001e69 */
[--C-:B------:R-:W-:Y:S02]  /*4940*/  SHF.R.W.U32 R117, R105, 0x13, R105.reuse ;  /* 0x0000001369757819 */ /* 0x100fe40000001e69 */
[----:B------:R-:W-:-:S04]  /*4950*/  SHF.R.U32.HI R121, RZ, 0xa, R105 ;  /* 0x0000000aff797819 */ /* 0x000fc80000011669 */
[----:B------:R-:W-:Y:S02]  /*4960*/  LOP3.LUT R108, R117, R121, R108, 0x96, !PT ;  /* 0x00000079756c7212 */ /* 0x000fe400078e966c */
[----:B------:R-:W-:Y:S02]  /*4970*/  IADD3 R117, PT, PT, R110, R126, R59 ;  /* 0x0000007e6e757210 */ /* 0x000fe40007ffe03b */
[----:B------:R-:W-:Y:S02]  /*4980*/  LOP3.LUT R125, R119, R118, R120, 0xe8, !PT ;  /* 0x00000076777d7212 */ /* 0x000fe400078ee878 */
[----:B------:R-:W-:Y:S01]  /*4990*/  IADD3 R102, PT, PT, R65, R108, R102 ;  /* 0x0000006c41667210 */ /* 0x000fe20007ffe066 */
[----:B------:R-:W-:Y:S01]  /*49a0*/  IMAD.IADD R108, R120, 0x1, R117 ;  /* 0x00000001786c7824 */ /* 0x000fe200078e0275 */
[C-C-:B------:R-:W-:Y:S02]  /*49b0*/  SHF.R.W.U32 R122, R64.reuse, 0x7, R64.reuse ;  /* 0x00000007407a7819 */ /* 0x140fe40000001e40 */
[----:B------:R-:W-:-:S02]  /*49c0*/  SHF.R.W.U32 R123, R64, 0x12, R64 ;  /* 0x00000012407b7819 */ /* 0x000fc40000001e40 */
[----:B------:R-:W-:Y:S02]  /*49d0*/  SHF.R.U32.HI R118, RZ, 0x3, R64 ;  /* 0x00000003ff767819 */ /* 0x000fe40000011640 */
[----:B------:R-:W-:Y:S02]  /*49e0*/  IADD3 R121, PT, PT, R124, R111, R125 ;  /* 0x0000006f7c797210 */ /* 0x000fe40007ffe07d */
[----:B------:R-:W-:Y:S02]  /*49f0*/  LOP3.LUT R111, R123, R118, R122, 0x96, !PT ;  /* 0x000000767b6f7212 */ /* 0x000fe400078e967a */
[C-C-:B------:R-:W-:Y:S02]  /*4a00*/  SHF.R.W.U32 R123, R108.reuse, 0x6, R108.reuse ;  /* 0x000000066c7b7819 */ /* 0x140fe40000001e6c */
[C-C-:B------:R-:W-:Y:S02]  /*4a10*/  SHF.R.W.U32 R124, R108.reuse, 0xb, R108.reuse ;  /* 0x0000000b6c7c7819 */ /* 0x140fe40000001e6c */
[----:B------:R-:W-:-:S04]  /*4a20*/  SHF.R.W.U32 R125, R108, 0x19, R108 ;  /* 0x000000196c7d7819 */ /* 0x000fc80000001e6c */
[----:B------:R-:W-:Y:S02]  /*4a30*/  LOP3.LUT R123, R125, R124, R123, 0x96, !PT ;  /* 0x0000007c7d7b7212 */ /* 0x000fe400078e967b */
[----:B------:R-:W-:Y:S01]  /*4a40*/  LOP3.LUT R124, R107, R108, R112, 0xb8, !PT ;  /* 0x0000006c6b7c7212 */ /* 0x000fe200078eb870 */
[----:B------:R-:W-:Y:S01]  /*4a50*/  IMAD.IADD R111, R111, 0x1, R102 ;  /* 0x000000016f6f7824 */ /* 0x000fe200078e0266 */
[C-C-:B------:R-:W-:Y:S02]  /*4a60*/  SHF.R.W.U32 R65, R121.reuse, 0x2, R121.reuse ;  /* 0x0000000279417819 */ /* 0x140fe40000001e79 */
[C-C-:B------:R-:W-:Y:S02]  /*4a70*/  SHF.R.W.U32 R118, R121.reuse, 0xd, R121.reuse ;  /* 0x0000000d79767819 */ /* 0x140fe40000001e79 */
[----:B------:R-:W-:Y:S02]  /*4a80*/  SHF.R.W.U32 R122, R121, 0x16, R121 ;  /* 0x00000016797a7819 */ /* 0x000fe40000001e79 */
[----:B------:R-:W-:-:S02]  /*4a90*/  IADD3 R114, PT, PT, R123, R124, R114 ;  /* 0x0000007c7b727210 */ /* 0x000fc40007ffe072 */
[----:B------:R-:W-:Y:S02]  /*4aa0*/  LOP3.LUT R122, R122, R118, R65, 0x96, !PT ;  /* 0x000000767a7a7212 */ /* 0x000fe400078e9641 */
[C-C-:B------:R-:W-:Y:S02]  /*4ab0*/  SHF.R.W.U32 R65, R110.reuse, 0x11, R110.reuse ;  /* 0x000000116e417819 */ /* 0x140fe40000001e6e */
[--C-:B------:R-:W-:Y:S02]  /*4ac0*/  SHF.R.W.U32 R102, R110, 0x13, R110.reuse ;  /* 0x000000136e667819 */ /* 0x100fe40000001e6e */
[----:B------:R-:W-:Y:S02]  /*4ad0*/  SHF.R.U32.HI R118, RZ, 0xa, R110 ;  /* 0x0000000aff767819 */ /* 0x000fe4000001166e */
[----:B------:R-:W-:Y:S02]  /*4ae0*/  LOP3.LUT R119, R120, R119, R121, 0xe8, !PT ;  /* 0x0000007778777212 */ /* 0x000fe400078ee879 */
[----:B0-----:R-:W-:-:S02]  /*4af0*/  IADD3 R114, PT, PT, R111, R114, R60 ;  /* 0x000000726f727210 */ /* 0x001fc40007ffe03c */
[----:B------:R-:W-:Y:S02]  /*4b00*/  LOP3.LUT R65, R102, R118, R65, 0x96, !PT ;  /* 0x0000007666417212 */ /* 0x000fe400078e9641 */
[----:B------:R-:W-:Y:S01]  /*4b10*/  IADD3 R118, PT, PT, R122, R115, R119 ;  /* 0x000000737a767210 */ /* 0x000fe20007ffe077 */
[----:B------:R-:W-:Y:S01]  /*4b20*/  IMAD.IADD R115, R121, 0x1, R114 ;  /* 0x0000000179737824 */ /* 0x000fe200078e0272 */
[C-C-:B------:R-:W-:Y:S02]  /*4b30*/  SHF.R.W.U32 R102, R67.reuse, 0x7, R67.reuse ;  /* 0x0000000743667819 */ /* 0x140fe40000001e43 */
[--C-:B------:R-:W-:Y:S02]  /*4b40*/  SHF.R.W.U32 R119, R67, 0x12, R67.reuse ;  /* 0x0000001243777819 */ /* 0x100fe40000001e43 */
[----:B------:R-:W-:Y:S02]  /*4b50*/  SHF.R.U32.HI R122, RZ, 0x3, R67 ;  /* 0x00000003ff7a7819 */ /* 0x000fe40000011643 */
[----:B------:R-:W-:-:S02]  /*4b60*/  SHF.R.W.U32 R123, R118, 0x2, R118 ;  /* 0x00000002767b7819 */ /* 0x000fc40000001e76 */
[C-C-:B------:R-:W-:Y:S02]  /*4b70*/  SHF.R.W.U32 R124, R118.reuse, 0xd, R118.reuse ;  /* 0x0000000d767c7819 */ /* 0x140fe40000001e76 */
[----:B------:R-:W-:Y:S02]  /*4b80*/  SHF.R.W.U32 R125, R118, 0x16, R118 ;  /* 0x00000016767d7819 */ /* 0x000fe40000001e76 */
[C-C-:B------:R-:W-:Y:S02]  /*4b90*/  SHF.R.W.U32 R126, R115.reuse, 0x6, R115.reuse ;  /* 0x00000006737e7819 */ /* 0x140fe40000001e73 */
[C-C-:B------:R-:W-:Y:S02]  /*4ba0*/  SHF.R.W.U32 R127, R115.reuse, 0xb, R115.reuse ;  /* 0x0000000b737f7819 */ /* 0x140fe40000001e73 */
[----:B------:R-:W-:Y:S02]  /*4bb0*/  SHF.R.W.U32 R128, R115, 0x19, R115 ;  /* 0x0000001973807819 */ /* 0x000fe40000001e73 */
[----:B------:R-:W-:-:S02]  /*4bc0*/  LOP3.LUT R102, R119, R122, R102, 0x96, !PT ;  /* 0x0000007a77667212 */ /* 0x000fc400078e9666 */
[----:B------:R-:W-:Y:S02]  /*4bd0*/  IADD3 R65, PT, PT, R64, R65, R3 ;  /* 0x0000004140417210 */ /* 0x000fe40007ffe003 */
[----:B------:R-:W-:Y:S02]  /*4be0*/  LOP3.LUT R123, R125, R124, R123, 0x96, !PT ;  /* 0x0000007c7d7b7212 */ /* 0x000fe400078e967b */
[----:B------:R-:W-:Y:S02]  /*4bf0*/  LOP3.LUT R126, R128, R127, R126, 0x96, !PT ;  /* 0x0000007f807e7212 */ /* 0x000fe400078e967e */
[----:B------:R-:W-:Y:S02]  /*4c00*/  LOP3.LUT R120, R121, R120, R118, 0xe8, !PT ;  /* 0x0000007879787212 */ /* 0x000fe400078ee876 */
[----:B------:R-:W-:Y:S01]  /*4c10*/  LOP3.LUT R3, R112, R115, R108, 0xb8, !PT ;  /* 0x0000007370037212 */ /* 0x000fe200078eb86c */
[----:B------:R-:W-:Y:S01]  /*4c20*/  IMAD.IADD R64, R102, 0x1, R65 ;  /* 0x0000000166407824 */ /* 0x000fe200078e0241 */
[----:B------:R-:W-:-:S02]  /*4c30*/  IADD3 R116, PT, PT, R123, R116, R120 ;  /* 0x000000747b747210 */ /* 0x000fc40007ffe078 */
[----:B------:R-:W-:Y:S02]  /*4c40*/  IADD3 R65, PT, PT, R126, R3, R107 ;  /* 0x000000037e417210 */ /* 0x000fe40007ffe06b */
[C-C-:B------:R-:W-:Y:S02]  /*4c50*/  SHF.R.W.U32 R3, R111.reuse, 0x11, R111.reuse ;  /* 0x000000116f037819 */ /* 0x140fe40000001e6f */
[--C-:B------:R-:W-:Y:S02]  /*4c60*/  SHF.R.W.U32 R102, R111, 0x13, R111.reuse ;  /* 0x000000136f667819 */ /* 0x100fe40000001e6f */
[----:B------:R-:W-:Y:S02]  /*4c70*/  SHF.R.U32.HI R107, RZ, 0xa, R111 ;  /* 0x0000000aff6b7819 */ /* 0x000fe4000001166f */
[C-C-:B------:R-:W-:Y:S02]  /*4c80*/  SHF.R.W.U32 R119, R116.reuse, 0x2, R116.reuse ;  /* 0x0000000274777819 */ /* 0x140fe40000001e74 */
[----:B------:R-:W-:-:S02]  /*4c90*/  SHF.R.W.U32 R120, R116, 0xd, R116 ;  /* 0x0000000d74787819 */ /* 0x000fc40000001e74 */
[--C-:B------:R-:W-:Y:S02]  /*4ca0*/  SHF.R.W.U32 R122, R116, 0x16, R116.reuse ;  /* 0x00000016747a7819 */ /* 0x100fe40000001e74 */
[----:B------:R-:W-:Y:S02]  /*4cb0*/  IADD3 R65, PT, PT, R64, R65, R61 ;  /* 0x0000004140417210 */ /* 0x000fe40007ffe03d */
[----:B------:R-:W-:Y:S02]  /*4cc0*/  LOP3.LUT R3, R102, R107, R3, 0x96, !PT ;  /* 0x0000006b66037212 */ /* 0x000fe400078e9603 */
[----:B------:R-:W-:Y:S01]  /*4cd0*/  LOP3.LUT R122, R122, R120, R119, 0x96, !PT ;  /* 0x000000787a7a7212 */ /* 0x000fe200078e9677 */
[C---:B------:R-:W-:Y:S01]  /*4ce0*/  IMAD.IADD R102, R118.reuse, 0x1, R65 ;  /* 0x0000000176667824 */ /* 0x040fe200078e0241 */
[----:B------:R-:W-:Y:S02]  /*4cf0*/  LOP3.LUT R121, R118, R121, R116, 0xe8, !PT ;  /* 0x0000007976797212 */ /* 0x000fe400078ee874 */
[----:B------:R-:W-:-:S02]  /*4d00*/  SHF.R.W.U32 R107, R66, 0x7, R66 ;  /* 0x00000007426b7819 */ /* 0x000fc40000001e42 */
[--C-:B------:R-:W-:Y:S02]  /*4d10*/  SHF.R.W.U32 R120, R66, 0x12, R66.reuse ;  /* 0x0000001242787819 */ /* 0x100fe40000001e42 */
[----:B------:R-:W-:Y:S02]  /*4d20*/  SHF.R.U32.HI R119, RZ, 0x3, R66 ;  /* 0x00000003ff777819 */ /* 0x000fe40000011642 */
[----:B------:R-:W-:Y:S02]  /*4d30*/  IADD3 R117, PT, PT, R122, R117, R121 ;  /* 0x000000757a757210 */ /* 0x000fe40007ffe079 */
        /* <DEDUP_REMOVED lines=16> */
[C-C-:B------:R-:W-:Y:S02]  /*4e40*/  SHF.R.W.U32 R67, R93.reuse, 0x7, R93.reuse ;  /* 0x000000075d437819 */ /* 0x140fe40000001e5d */
[--C-:B------:R-:W-:Y:S02]  /*4e50*/  SHF.R.W.U32 R112, R93, 0x12, R93.reuse ;  /* 0x000000125d707819 */ /* 0x100fe40000001e5d */
[----:B------:R-:W-:Y:S02]  /*4e60*/  SHF.R.U32.HI R107, RZ, 0x3, R93 ;  /* 0x00000003ff6b7819 */ /* 0x000fe4000001165d */
[----:B------:R-:W-:Y:S02]  /*4e70*/  SHF.R.U32.HI R64, RZ, 0xa, R64 ;  /* 0x0000000aff407819 */ /* 0x000fe40000011640 */
[----:B------:R-:W-:Y:S02]  /*4e80*/  IADD3 R114, PT, PT, R121, R114, R118 ;  /* 0x0000007279727210 */ /* 0x000fe40007ffe076 */
[----:B------:R-:W-:-:S02]  /*4e90*/  LOP3.LUT R67, R112, R107, R67, 0x96, !PT ;  /* 0x0000006b70437212 */ /* 0x000fc400078e9643 */
[----:B------:R-:W-:Y:S02]  /*4ea0*/  LOP3.LUT R64, R106, R64, R3, 0x96, !PT ;  /* 0x000000406a407212 */ /* 0x000fe400078e9603 */
[C-C-:B------:R-:W-:Y:S02]  /*4eb0*/  SHF.R.W.U32 R106, R114.reuse, 0x2, R114.reuse ;  /* 0x00000002726a7819 */ /* 0x140fe40000001e72 */
[C-C-:B------:R-:W-:Y:S02]  /*4ec0*/  SHF.R.W.U32 R107, R114.reuse, 0xd, R114.reuse ;  /* 0x0000000d726b7819 */ /* 0x140fe40000001e72 */
[----:B------:R-:W-:Y:S02]  /*4ed0*/  SHF.R.W.U32 R112, R114, 0x16, R114 ;  /* 0x0000001672707819 */ /* 0x000fe40000001e72 */
[----:B------:R-:W-:Y:S02]  /*4ee0*/  IADD3 R64, PT, PT, R66, R64, R109 ;  /* 0x0000004042407210 */ /* 0x000fe40007ffe06d */
[----:B------:R-:W-:-:S02]  /*4ef0*/  LOP3.LUT R106, R112, R107, R106, 0x96, !PT ;  /* 0x0000006b706a7212 */ /* 0x000fc400078e966a */
[----:B------:R-:W-:Y:S02]  /*4f00*/  LOP3.LUT R107, R117, R116, R114, 0xe8, !PT ;  /* 0x00000074756b7212 */ /* 0x000fe400078ee872 */
[----:B------:R-:W-:Y:S01]  /*4f10*/  IADD3 R123, PT, PT, R119, R122, R62 ;  /* 0x0000007a777b7210 */ /* 0x000fe20007ffe03e */
[----:B------:R-:W-:Y:S01]  /*4f20*/  IMAD.IADD R112, R67, 0x1, R64 ;  /* 0x0000000143707824 */ /* 0x000fe200078e0240 */
[----:B------:R-:W-:Y:S02]  /*4f30*/  IADD3 R107, PT, PT, R106, R65, R107 ;  /* 0x000000416a6b7210 */ /* 0x000fe40007ffe06b */
[----:B------:R-:W0:Y:S01]  /*4f40*/  LDS.128 R64, [UR4+0xf0] ;  /* 0x0000f004ff407984 */ /* 0x000e220008000c00 */
[----:B------:R-:W-:-:S05]  /*4f50*/  IMAD.IADD R3, R116, 0x1, R123 ;  /* 0x0000000174037824 */ /* 0x000fca00078e027b */
[C-C-:B------:R-:W-:Y:S02]  /*4f60*/  SHF.R.W.U32 R118, R3.reuse, 0x6, R3.reuse ;  /* 0x0000000603767819 */ /* 0x140fe40000001e03 */
[C-C-:B------:R-:W-:Y:S02]  /*4f70*/  SHF.R.W.U32 R121, R3.reuse, 0xb, R3.reuse ;  /* 0x0000000b03797819 */ /* 0x140fe40000001e03 */
[----:B------:R-:W-:Y:S02]  /*4f80*/  SHF.R.W.U32 R120, R3, 0x19, R3 ;  /* 0x0000001903787819 */ /* 0x000fe40000001e03 */
[----:B------:R-:W-:Y:S02]  /*4f90*/  LOP3.LUT R109, R115, R3, R102, 0xb8, !PT ;  /* 0x00000003736d7212 */ /* 0x000fe400078eb866 */
[----:B------:R-:W-:-:S04]  /*4fa0*/  LOP3.LUT R121, R120, R121, R118, 0x96, !PT ;  /* 0x0000007978797212 */ /* 0x000fc800078e9676 */
[----:B------:R-:W-:Y:S02]  /*4fb0*/  IADD3 R118, PT, PT, R121, R109, R108 ;  /* 0x0000006d79767210 */ /* 0x000fe40007ffe06c */
[C-C-:B------:R-:W-:Y:S02]  /*4fc0*/  SHF.R.W.U32 R106, R119.reuse, 0x11, R119.reuse ;  /* 0x00000011776a7819 */ /* 0x140fe40000001e77 */
[--C-:B------:R-:W-:Y:S02]  /*4fd0*/  SHF.R.W.U32 R109, R119, 0x13, R119.reuse ;  /* 0x00000013776d7819 */ /* 0x100fe40000001e77 */
[----:B------:R-:W-:Y:S02]  /*4fe0*/  SHF.R.U32.HI R119, RZ, 0xa, R119 ;  /* 0x0000000aff777819 */ /* 0x000fe40000011677 */
[----:B------:R-:W-:Y:S02]  /*4ff0*/  IADD3 R120, PT, PT, R112, R118, R63 ;  /* 0x0000007670787210 */ /* 0x000fe40007ffe03f */
[----:B------:R-:W-:-:S02]  /*5000*/  SHF.R.W.U32 R108, R107, 0x2, R107 ;  /* 0x000000026b6c7819 */ /* 0x000fc40000001e6b */
[C-C-:B------:R-:W-:Y:S02]  /*5010*/  SHF.R.W.U32 R121, R107.reuse, 0xd, R107.reuse ;  /* 0x0000000d6b797819 */ /* 0x140fe40000001e6b */
[----:B------:R-:W-:Y:S02]  /*5020*/  SHF.R.W.U32 R116, R107, 0x16, R107 ;  /* 0x000000166b747819 */ /* 0x000fe40000001e6b */
[----:B------:R-:W-:Y:S01]  /*5030*/  LOP3.LUT R109, R109, R119, R106, 0x96, !PT ;  /* 0x000000776d6d7212 */ /* 0x000fe200078e966a */
[----:B------:R-:W-:Y:S01]  /*5040*/  IMAD.IADD R106, R117, 0x1, R120 ;  /* 0x00000001756a7824 */ /* 0x000fe200078e0278 */
[----:B------:R-:W-:Y:S02]  /*5050*/  LOP3.LUT R108, R116, R121, R108, 0x96, !PT ;  /* 0x00000079746c7212 */ /* 0x000fe400078e966c */
        /* <DEDUP_REMOVED lines=8> */
[----:B------:R-:W-:Y:S02]  /*50e0*/  IADD3 R109, PT, PT, R93, R109, R104 ;  /* 0x0000006d5d6d7210 */ /* 0x000fe40007ffe068 */
[----:B------:R-:W-:Y:S02]  /*50f0*/  LOP3.LUT R122, R124, R122, R121, 0x96, !PT ;  /* 0x0000007a7c7a7212 */ /* 0x000fe400078e9679 */
[----:B------:R-:W-:Y:S01]  /*5100*/  LOP3.LUT R118, R102, R106, R3, 0xb8, !PT ;  /* 0x0000006a66767212 */ /* 0x000fe200078eb803 */
[----:B------:R-:W-:Y:S01]  /*5110*/  IMAD.IADD R109, R116, 0x1, R109 ;  /* 0x00000001746d7824 */ /* 0x000fe200078e026d */
[----:B------:R-:W-:Y:S02]  /*5120*/  IADD3 R108, PT, PT, R108, R123, R117 ;  /* 0x0000007b6c6c7210 */ /* 0x000fe40007ffe075 */
[----:B------:R-:W-:Y:S02]  /*5130*/  IADD3 R122, PT, PT, R122, R118, R115 ;  /* 0x000000767a7a7210 */ /* 0x000fe40007ffe073 */
[----:B------:R-:W-:-:S02]  /*5140*/  SHF.R.W.U32 R93, R108, 0x2, R108 ;  /* 0x000000026c5d7819 */ /* 0x000fc40000001e6c */
[C-C-:B------:R-:W-:Y:S02]  /*5150*/  SHF.R.W.U32 R104, R108.reuse, 0xd, R108.reuse ;  /* 0x0000000d6c687819 */ /* 0x140fe40000001e6c */
[----:B------:R-:W-:Y:S02]  /*5160*/  SHF.R.W.U32 R117, R108, 0x16, R108 ;  /* 0x000000166c757819 */ /* 0x000fe40000001e6c */
[----:B0-----:R-:W-:Y:S02]  /*5170*/  IADD3 R121, PT, PT, R109, R122, R64 ;  /* 0x0000007a6d797210 */ /* 0x001fe40007ffe040 */
[----:B------:R-:W-:Y:S02]  /*5180*/  LOP3.LUT R119, R117, R104, R93, 0x96, !PT ;  /* 0x0000006875777212 */ /* 0x000fe400078e965d */
[C-C-:B------:R-:W-:Y:S02]  /*5190*/  SHF.R.W.U32 R93, R112.reuse, 0x11, R112.reuse ;  /* 0x00000011705d7819 */ /* 0x140fe40000001e70 */
[----:B------:R-:W-:-:S02]  /*51a0*/  SHF.R.W.U32 R104, R112, 0x13, R112 ;  /* 0x0000001370687819 */ /* 0x000fc40000001e70 */
[----:B------:R-:W-:Y:S02]  /*51b0*/  SHF.R.U32.HI R112, RZ, 0xa, R112 ;  /* 0x0000000aff707819 */ /* 0x000fe40000011670 */
        /* <DEDUP_REMOVED lines=8> */
[C-C-:B------:R-:W-:Y:S02]  /*5240*/  SHF.R.W.U32 R116, R114.reuse, 0x6, R114.reuse ;  /* 0x0000000672747819 */ /* 0x140fe40000001e72 */
[C-C-:B------:R-:W-:Y:S02]  /*5250*/  SHF.R.W.U32 R117, R114.reuse, 0xb, R114.reuse ;  /* 0x0000000b72757819 */ /* 0x140fe40000001e72 */
[----:B------:R-:W-:Y:S02]  /*5260*/  SHF.R.W.U32 R118, R114, 0x19, R114 ;  /* 0x0000001972767819 */ /* 0x000fe40000001e72 */
[----:B------:R-:W-:-:S02]  /*5270*/  IADD3 R104, PT, PT, R98, R104, R105 ;  /* 0x0000006862687210 */ /* 0x000fc40007ffe069 */
        /* <DEDUP_REMOVED lines=8> */
[----:B------:R-:W-:Y:S02]  /*5300*/  IADD3 R116, PT, PT, R104, R116, R65 ;  /* 0x0000007468747210 */ /* 0x000fe40007ffe041 */
[C-C-:B------:R-:W-:Y:S02]  /*5310*/  SHF.R.W.U32 R98, R109.reuse, 0x11, R109.reuse ;  /* 0x000000116d627819 */ /* 0x140fe40000001e6d */
[--C-:B------:R-:W-:Y:S02]  /*5320*/  SHF.R.W.U32 R105, R109, 0x13, R109.reuse ;  /* 0x000000136d697819 */ /* 0x100fe40000001e6d */
[----:B------:R-:W-:Y:S02]  /*5330*/  SHF.R.U32.HI R109, RZ, 0xa, R109 ;  /* 0x0000000aff6d7819 */ /* 0x000fe4000001166d */
[----:B------:R-:W-:Y:S01]  /*5340*/  LOP3.LUT R115, R108, R107, R93, 0xe8, !PT ;  /* 0x0000006b6c737212 */ /* 0x000fe200078ee85d */
[----:B------:R-:W-:Y:S01]  /*5350*/  IMAD.IADD R107, R107, 0x1, R116 ;  /* 0x000000016b6b7824 */ /* 0x000fe200078e0274 */
[----:B------:R-:W-:-:S02]  /*5360*/  LOP3.LUT R105, R105, R109, R98, 0x96, !PT ;  /* 0x0000006d69697212 */ /* 0x000fc400078e9662 */
[----:B------:R-:W-:Y:S02]  /*5370*/  IADD3 R98, PT, PT, R112, R121, R115 ;  /* 0x0000007970627210 */ /* 0x000fe40007ffe073 */
[C-C-:B------:R-:W-:Y:S02]  /*5380*/  SHF.R.W.U32 R102, R100.reuse, 0x7, R100.reuse ;  /* 0x0000000764667819 */ /* 0x140fe40000001e64 */
[--C-:B------:R-:W-:Y:S02]  /*5390*/  SHF.R.W.U32 R109, R100, 0x12, R100.reuse ;  /* 0x00000012646d7819 */ /* 0x100fe40000001e64 */
[----:B------:R-:W-:Y:S02]  /*53a0*/  SHF.R.U32.HI R112, RZ, 0x3, R100 ;  /* 0x00000003ff707819 */ /* 0x000fe40000011664 */
[C-C-:B------:R-:W-:Y:S02]  /*53b0*/  SHF.R.W.U32 R119, R107.reuse, 0x6, R107.reuse ;  /* 0x000000066b777819 */ /* 0x140fe40000001e6b */
[----:B------:R-:W-:-:S02]  /*53c0*/  SHF.R.W.U32 R120, R107, 0xb, R107 ;  /* 0x0000000b6b787819 */ /* 0x000fc40000001e6b */
[----:B------:R-:W-:Y:S02]  /*53d0*/  SHF.R.W.U32 R121, R107, 0x19, R107 ;  /* 0x000000196b797819 */ /* 0x000fe40000001e6b */
[C-C-:B------:R-:W-:Y:S02]  /*53e0*/  SHF.R.W.U32 R115, R98.reuse, 0x2, R98.reuse ;  /* 0x0000000262737819 */ /* 0x140fe40000001e62 */
[C-C-:B------:R-:W-:Y:S02]  /*53f0*/  SHF.R.W.U32 R118, R98.reuse, 0xd, R98.reuse ;  /* 0x0000000d62767819 */ /* 0x140fe40000001e62 */
[----:B------:R-:W-:Y:S02]  /*5400*/  SHF.R.W.U32 R117, R98, 0x16, R98 ;  /* 0x0000001662757819 */ /* 0x000fe40000001e62 */
[----:B------:R-:W-:Y:S02]  /*5410*/  LOP3.LUT R102, R109, R112, R102, 0x96, !PT ;  /* 0x000000706d667212 */ /* 0x000fe400078e9666 */
[----:B------:R-:W-:-:S02]  /*5420*/  IADD3 R105, PT, PT, R101, R105, R110 ;  /* 0x0000006965697210 */ /* 0x000fc40007ffe06e */
[----:B------:R-:W-:Y:S02]  /*5430*/  LOP3.LUT R120, R121, R120, R119, 0x96, !PT ;  /* 0x0000007879787212 */ /* 0x000fe400078e9677 */
[----:B------:R-:W-:Y:S01]  /*5440*/  LOP3.LUT R109, R106, R107, R114, 0xb8, !PT ;  /* 0x0000006b6a6d7212 */ /* 0x000fe200078eb872 */
[----:B------:R-:W-:Y:S01]  /*5450*/  IMAD.IADD R105, R102, 0x1, R105 ;  /* 0x0000000166697824 */ /* 0x000fe200078e0269 */
[----:B------:R-:W-:Y:S02]  /*5460*/  LOP3.LUT R115, R117, R118, R115, 0x96, !PT ;  /* 0x0000007675737212 */ /* 0x000fe400078e9673 */
[----:B------:R-:W-:Y:S02]  /*5470*/  LOP3.LUT R101, R93, R108, R98, 0xe8, !PT ;  /* 0x0000006c5d657212 */ /* 0x000fe400078ee862 */
[----:B------:R-:W-:Y:S02]  /*5480*/  IADD3 R109, PT, PT, R120, R109, R3 ;  /* 0x0000006d786d7210 */ /* 0x000fe40007ffe003 */
[----:B------:R-:W-:-:S02]  /*5490*/  IADD3 R115, PT, PT, R115, R116, R101 ;  /* 0x0000007473737210 */ /* 0x000fc40007ffe065 */
[C-C-:B------:R-:W-:Y:S02]  /*54a0*/  SHF.R.W.U32 R3, R104.reuse, 0x11, R104.reuse ;  /* 0x0000001168037819 */ /* 0x140fe40000001e68 */
[--C-:B------:R-:W-:Y:S02]  /*54b0*/  SHF.R.W.U32 R102, R104, 0x13, R104.reuse ;  /* 0x0000001368667819 */ /* 0x100fe40000001e68 */
[----:B------:R-:W-:Y:S02]  /*54c0*/  SHF.R.U32.HI R104, RZ, 0xa, R104 ;  /* 0x0000000aff687819 */ /* 0x000fe40000011668 */
[----:B------:R-:W-:Y:S02]  /*54d0*/  IADD3 R105, PT, PT, R105, R109, R66 ;  /* 0x0000006d69697210 */ /* 0x000fe40007ffe042 */
[C-C-:B------:R-:W-:Y:S02]  /*54e0*/  SHF.R.W.U32 R101, R115.reuse, 0x2, R115.reuse ;  /* 0x0000000273657819 */ /* 0x140fe40000001e73 */
[----:B------:R-:W-:-:S02]  /*54f0*/  SHF.R.W.U32 R110, R115, 0xd, R115 ;  /* 0x0000000d736e7819 */ /* 0x000fc40000001e73 */
[----:B------:R-:W-:Y:S02]  /*5500*/  SHF.R.W.U32 R112, R115, 0x16, R115 ;  /* 0x0000001673707819 */ /* 0x000fe40000001e73 */
[----:B------:R-:W-:Y:S01]  /*5510*/  LOP3.LUT R3, R102, R104, R3, 0x96, !PT ;  /* 0x0000006866037212 */ /* 0x000fe200078e9603 */
[----:B------:R-:W-:Y:S01]  /*5520*/  IMAD.IADD R102, R108, 0x1, R105 ;  /* 0x000000016c667824 */ /* 0x000fe200078e0269 */
[----:B------:R-:W-:Y:S02]  /*5530*/  LOP3.LUT R110, R112, R110, R101, 0x96, !PT ;  /* 0x0000006e706e7212 */ /* 0x000fe400078e9665 */
[C-C-:B------:R-:W-:Y:S02]  /*5540*/  SHF.R.W.U32 R101, R103.reuse, 0x7, R103.reuse ;  /* 0x0000000767657819 */ /* 0x140fe40000001e67 */
[--C-:B------:R-:W-:Y:S02]  /*5550*/  SHF.R.W.U32 R104, R103, 0x12, R103.reuse ;  /* 0x0000001267687819 */ /* 0x100fe40000001e67 */
[----:B------:R-:W-:-:S02]  /*5560*/  SHF.R.U32.HI R103, RZ, 0x3, R103 ;  /* 0x00000003ff677819 */ /* 0x000fc40000011667 */
[----:B------:R-:W-:Y:S02]  /*5570*/  LOP3.LUT R108, R98, R93, R115, 0xe8, !PT ;  /* 0x0000005d626c7212 */ /* 0x000fe400078ee873 */
[C-C-:B------:R-:W-:Y:S02]  /*5580*/  SHF.R.W.U32 R109, R102.reuse, 0x6, R102.reuse ;  /* 0x00000006666d7819 */ /* 0x140fe40000001e66 */
[C-C-:B------:R-:W-:Y:S02]  /*5590*/  SHF.R.W.U32 R112, R102.reuse, 0xb, R102.reuse ;  /* 0x0000000b66707819 */ /* 0x140fe40000001e66 */
[----:B------:R-:W-:Y:S02]  /*55a0*/  SHF.R.W.U32 R116, R102, 0x19, R102 ;  /* 0x0000001966747819 */ /* 0x000fe40000001e66 */
[----:B------:R-:W-:Y:S02]  /*55b0*/  LOP3.LUT R101, R104, R103, R101, 0x96, !PT ;  /* 0x0000006768657212 */ /* 0x000fe400078e9665 */
[----:B------:R-:W-:-:S02]  /*55c0*/  IADD3 R100, PT, PT, R100, R3, R111 ;  /* 0x0000000364647210 */ /* 0x000fc40007ffe06f */
[----:B------:R-:W-:Y:S02]  /*55d0*/  IADD3 R108, PT, PT, R110, R105, R108 ;  /* 0x000000696e6c7210 */ /* 0x000fe40007ffe06c */
[----:B------:R-:W-:Y:S02]  /*55e0*/  LOP3.LUT R109, R116, R112, R109, 0x96, !PT ;  /* 0x00000070746d7212 */ /* 0x000fe400078e966d */
[----:B------:R-:W-:Y:S01]  /*55f0*/  LOP3.LUT R3, R114, R102, R107, 0xb8, !PT ;  /* 0x0000006672037212 */ /* 0x000fe200078eb86b */
[----:B------:R-:W-:Y:S01]  /*5600*/  IMAD.IADD R100, R101, 0x1, R100 ;  /* 0x0000000165647824 */ /* 0x000fe200078e0264 */
[C-C-:B------:R-:W-:Y:S02]  /*5610*/  SHF.R.W.U32 R103, R108.reuse, 0x2, R108.reuse ;  /* 0x000000026c677819 */ /* 0x140fe40000001e6c */
[C-C-:B------:R-:W-:Y:S02]  /*5620*/  SHF.R.W.U32 R104, R108.reuse, 0xd, R108.reuse ;  /* 0x0000000d6c687819 */ /* 0x140fe40000001e6c */
[----:B------:R-:W-:-:S02]  /*5630*/  SHF.R.W.U32 R105, R108, 0x16, R108 ;  /* 0x000000166c697819 */ /* 0x000fc40000001e6c */
[----:B------:R-:W-:Y:S02]  /*5640*/  IADD3 R3, PT, PT, R109, R3, R106 ;  /* 0x000000036d037210 */ /* 0x000fe40007ffe06a */
[----:B------:R-:W-:Y:S02]  /*5650*/  LOP3.LUT R104, R105, R104, R103, 0x96, !PT ;  /* 0x0000006869687212 */ /* 0x000fe400078e9667 */
[----:B------:R-:W-:Y:S02]  /*5660*/  LOP3.LUT R103, R115, R98, R108, 0xe8, !PT ;  /* 0x0000006273677212 */ /* 0x000fe400078ee86c */
[----:B------:R-:W-:-:S04]  /*5670*/  IADD3 R101, PT, PT, R100, R3, R67 ;  /* 0x0000000364657210 */ /* 0x000fc80007ffe043 */
[----:B------:R-:W-:-:S05]  /*5680*/  IADD3 R3, PT, PT, R104, R101, R103 ;  /* 0x0000006568037210 */ /* 0x000fca0007ffe067 */
[----:B------:R-:W-:-:S05]  /*5690*/  IMAD.IADD R3, R80, 0x1, R3 ;  /* 0x0000000150037824 */ /* 0x000fca00078e0203 */
[----:B------:R-:W-:-:S05]  /*56a0*/  IADD3 R106, PT, PT, R3, 0x3587272b, R24 ;  /* 0x3587272b036a7810 */ /* 0x000fca0007ffe018 */
[C---:B------:R-:W-:Y:S01]  /*56b0*/  VIADD R109, R106.reuse, 0x20b68bdf ;  /* 0x20b68bdf6a6d7836 */ /* 0x040fe20000000000 */
[----:B------:R-:W-:-:S04]  /*56c0*/  IADD3 R110, PT, PT, -R106, -0x20b68be0, RZ ;  /* 0xdf4974206a6e7810 */ /* 0x000fc80007ffe1ff */
[C-C-:B------:R-:W-:Y:S02]  /*56d0*/  SHF.R.W.U32 R100, R109.reuse, 0x6, R109.reuse ;  /* 0x000000066d647819 */ /* 0x140fe40000001e6d */
[C-C-:B------:R-:W-:Y:S02]  /*56e0*/  SHF.R.W.U32 R103, R109.reuse, 0xb, R109.reuse ;  /* 0x0000000b6d677819 */ /* 0x140fe40000001e6d */
[C---:B------:R-:W-:Y:S02]  /*56f0*/  SHF.R.W.U32 R104, R109.reuse, 0x19, R109 ;  /* 0x000000196d687819 */ /* 0x040fe40000001e6d */
[----:B------:R-:W-:Y:S02]  /*5700*/  LOP3.LUT R105, R109, 0x510e527f, RZ, 0xc0, !PT ;  /* 0x510e527f6d697812 */ /* 0x000fe400078ec0ff */
[----:B------:R-:W-:Y:S02]  /*5710*/  LOP3.LUT R100, R104, R103, R100, 0x96, !PT ;  /* 0x0000006768647212 */ /* 0x000fe400078e9664 */
[----:B------:R-:W-:Y:S01]  /*5720*/  LOP3.LUT R105, R105, 0x9b05688c, R110, 0xf8, !PT ;  /* 0x9b05688c69697812 */ /* 0x000fe200078ef86e */
[----:B------:R-:W-:-:S03]  /*5730*/  IMAD.IADD R104, R79, 0x1, R108 ;  /* 0x000000014f687824 */ /* 0x000fc600078e026c */
[----:B------:R-:W-:-:S05]  /*5740*/  IADD3 R105, PT, PT, R25, R105, R100 ;  /* 0x0000006919697210 */ /* 0x000fca0007ffe064 */
[----:B------:R-:W-:-:S04]  /*5750*/  IMAD.IADD R108, R104, 0x1, R105 ;  /* 0x00000001686c7824 */ /* 0x000fc800078e0269 */
[C---:B------:R-:W-:Y:S01]  /*5760*/  VIADD R116, R108.reuse, 0x5bf2cd1d ;  /* 0x5bf2cd1d6c747836 */ /* 0x040fe20000000000 */
[----:B------:R-:W-:-:S04]  /*5770*/  IADD3 R111, PT, PT, -R108, 0x240d32e2, RZ ;  /* 0x240d32e26c6f7810 */ /* 0x000fc80007ffe1ff */
[C-C-:B------:R-:W-:Y:S02]  /*5780*/  SHF.R.W.U32 R100, R116.reuse, 0x6, R116.reuse ;  /* 0x0000000674647819 */ /* 0x140fe40000001e74 */
[C-C-:B------:R-:W-:Y:S02]  /*5790*/  SHF.R.W.U32 R103, R116.reuse, 0xb, R116.reuse ;  /* 0x0000000b74677819 */ /* 0x140fe40000001e74 */
[C---:B------:R-:W-:Y:S02]  /*57a0*/  SHF.R.W.U32 R105, R116.reuse, 0x19, R116 ;  /* 0x0000001974697819 */ /* 0x040fe40000001e74 */
[----:B------:R-:W-:Y:S02]  /*57b0*/  LOP3.LUT R110, R116, R109, RZ, 0xc0, !PT ;  /* 0x0000006d746e7212 */ /* 0x000fe400078ec0ff */
[----:B------:R-:W-:Y:S02]  /*57c0*/  LOP3.LUT R105, R105, R103, R100, 0x96, !PT ;  /* 0x0000006769697212 */ /* 0x000fe400078e9664 */
[----:B------:R-:W-:Y:S01]  /*57d0*/  LOP3.LUT R110, R110, 0x510e527f, R111, 0xf8, !PT ;  /* 0x510e527f6e6e7812 */ /* 0x000fe200078ef86f */
[----:B------:R-:W-:-:S03]  /*57e0*/  IMAD.IADD R103, R78, 0x1, R115 ;  /* 0x000000014e677824 */ /* 0x000fc600078e0273 */
[----:B------:R-:W-:-:S05]  /*57f0*/  IADD3 R110, PT, PT, R26, R110, R105 ;  /* 0x0000006e1a6e7210 */ /* 0x000fca0007ffe069 */
[----:B------:R-:W-:-:S04]  /*5800*/  IMAD.IADD R117, R103, 0x1, R110 ;  /* 0x0000000167757824 */ /* 0x000fc800078e026e */
[C---:B------:R-:W-:Y:S01]  /*5810*/  VIADD R119, R117.reuse, 0x566d1711 ;  /* 0x566d171175777836 */ /* 0x040fe20000000000 */
[----:B------:R-:W-:-:S04]  /*5820*/  IADD3 R111, PT, PT, -R117, -0x566d1712, RZ ;  /* 0xa992e8ee756f7810 */ /* 0x000fc80007ffe1ff */
[C-C-:B------:R-:W-:Y:S02]  /*5830*/  SHF.R.W.U32 R100, R119.reuse, 0x6, R119.reuse ;  /* 0x0000000677647819 */ /* 0x140fe40000001e77 */
[C-C-:B------:R-:W-:Y:S02]  /*5840*/  SHF.R.W.U32 R105, R119.reuse, 0xb, R119.reuse ;  /* 0x0000000b77697819 */ /* 0x140fe40000001e77 */
[C---:B------:R-:W-:Y:S02]  /*5850*/  SHF.R.W.U32 R110, R119.reuse, 0x19, R119 ;  /* 0x00000019776e7819 */ /* 0x040fe40000001e77 */
[----:B------:R-:W-:Y:S02]  /*5860*/  LOP3.LUT R112, R119, R116, RZ, 0xc0, !PT ;  /* 0x0000007477707212 */ /* 0x000fe400078ec0ff */
[----:B------:R-:W-:Y:S02]  /*5870*/  LOP3.LUT R110, R110, R105, R100, 0x96, !PT ;  /* 0x000000696e6e7212 */ /* 0x000fe400078e9664 */
[----:B------:R-:W-:Y:S01]  /*5880*/  LOP3.LUT R111, R112, R109, R111, 0xf8, !PT ;  /* 0x0000006d706f7212 */ /* 0x000fe200078ef86f */
        /* <DEDUP_REMOVED lines=10> */
[----:B------:R-:W-:-:S02]  /*5930*/  LOP3.LUT R115, R115, R116, R118, 0xf8, !PT ;  /* 0x0000007473737212 */ /* 0x000fc400078ef876 */
[----:B------:R-:W-:Y:S02]  /*5940*/  IADD3 R101, PT, PT, R70, R101, R93 ;  /* 0x0000006546657210 */ /* 0x000fe40007ffe05d */
[----:B------:R-:W-:Y:S01]  /*5950*/  IADD3 R93, PT, PT, R110, R115, R109 ;  /* 0x000000736e5d7210 */ /* 0x000fe20007ffe06d */
[----:B------:R-:W-:-:S03]  /*5960*/  VIADD R112, R106, 0x83f7318a ;  /* 0x83f7318a6a707836 */ /* 0x000fc60000000000 */
[----:B------:R-:W-:Y:S02]  /*5970*/  IADD3 R93, PT, PT, R101, R93, R20 ;  /* 0x0000005d655d7210 */ /* 0x000fe40007ffe014 */
[----:B------:R-:W-:-:S03]  /*5980*/  SHF.R.W.U32 R106, R112, 0x2, R112 ;  /* 0x00000002706a7819 */ /* 0x000fc60000001e70 */
[C---:B------:R-:W-:Y:S01]  /*5990*/  IMAD.IADD R109, R112.reuse, 0x1, R93 ;  /* 0x00000001706d7824 */ /* 0x040fe200078e025d */
[C-C-:B------:R-:W-:Y:S02]  /*59a0*/  SHF.R.W.U32 R111, R112.reuse, 0xd, R112.reuse ;  /* 0x0000000d706f7819 */ /* 0x140fe40000001e70 */
[----:B------:R-:W-:Y:S02]  /*59b0*/  SHF.R.W.U32 R110, R112, 0x16, R112 ;  /* 0x00000016706e7819 */ /* 0x000fe40000001e70 */
[C-C-:B------:R-:W-:Y:S02]  /*59c0*/  SHF.R.W.U32 R115, R109.reuse, 0x6, R109.reuse ;  /* 0x000000066d737819 */ /* 0x140fe40000001e6d */
[C-C-:B------:R-:W-:Y:S02]  /*59d0*/  SHF.R.W.U32 R118, R109.reuse, 0xb, R109.reuse ;  /* 0x0000000b6d767819 */ /* 0x140fe40000001e6d */
[----:B------:R-:W-:Y:S02]  /*59e0*/  SHF.R.W.U32 R120, R109, 0x19, R109 ;  /* 0x000000196d787819 */ /* 0x000fe40000001e6d */
[----:B------:R-:W-:-:S02]  /*59f0*/  LOP3.LUT R106, R110, R111, R106, 0x96, !PT ;  /* 0x0000006f6e6a7212 */ /* 0x000fc400078e966a */
[----:B------:R-:W-:Y:S02]  /*5a00*/  LOP3.LUT R111, R112, 0xd16e48e2, RZ, 0xc0, !PT ;  /* 0xd16e48e2706f7812 */ /* 0x000fe400078ec0ff */
[----:B------:R-:W-:Y:S02]  /*5a10*/  LOP3.LUT R115, R120, R118, R115, 0x96, !PT ;  /* 0x0000007678737212 */ /* 0x000fe400078e9673 */
[----:B------:R-:W-:Y:S01]  /*5a20*/  LOP3.LUT R110, R119, R109, R98, 0xb8, !PT ;  /* 0x0000006d776e7212 */ /* 0x000fe200078eb862 */
[----:B------:R-:W-:Y:S01]  /*5a30*/  IMAD.IADD R102, R73, 0x1, R102 ;  /* 0x0000000149667824 */ /* 0x000fe200078e0266 */
[----:B------:R-:W-:Y:S02]  /*5a40*/  IADD3 R106, PT, PT, R106, R108, R111 ;  /* 0x0000006c6a6a7210 */ /* 0x000fe40007ffe06f */
[----:B------:R-:W-:-:S03]  /*5a50*/  IADD3 R108, PT, PT, R115, R110, R116 ;  /* 0x0000006e736c7210 */ /* 0x000fc60007ffe074 */
[----:B------:R-:W-:Y:S01]  /*5a60*/  VIADD R115, R106, 0x49857fb0 ;  /* 0x49857fb06a737836 */ /* 0x000fe20000000000 */
[----:B------:R-:W-:-:S05]  /*5a70*/  IADD3 R108, PT, PT, R102, R108, R21 ;  /* 0x0000006c666c7210 */ /* 0x000fca0007ffe015 */
[C---:B------:R-:W-:Y:S01]  /*5a80*/  IMAD.IADD R106, R115.reuse, 0x1, R108 ;  /* 0x00000001736a7824 */ /* 0x040fe200078e026c */
[C-C-:B------:R-:W-:Y:S02]  /*5a90*/  SHF.R.W.U32 R110, R115.reuse, 0x2, R115.reuse ;  /* 0x00000002736e7819 */ /* 0x140fe40000001e73 */
[C-C-:B------:R-:W-:Y:S02]  /*5aa0*/  SHF.R.W.U32 R111, R115.reuse, 0xd, R115.reuse ;  /* 0x0000000d736f7819 */ /* 0x140fe40000001e73 */
[----:B------:R-:W-:Y:S02]  /*5ab0*/  SHF.R.W.U32 R116, R115, 0x16, R115 ;  /* 0x0000001673747819 */ /* 0x000fe40000001e73 */
[C-C-:B------:R-:W-:Y:S02]  /*5ac0*/  SHF.R.W.U32 R118, R106.reuse, 0x6, R106.reuse ;  /* 0x000000066a767819 */ /* 0x140fe40000001e6a */
[C-C-:B------:R-:W-:Y:S02]  /*5ad0*/  SHF.R.W.U32 R121, R106.reuse, 0xb, R106.reuse ;  /* 0x0000000b6a797819 */ /* 0x140fe40000001e6a */
[----:B------:R-:W-:-:S02]  /*5ae0*/  SHF.R.W.U32 R120, R106, 0x19, R106 ;  /* 0x000000196a787819 */ /* 0x000fc40000001e6a */
[----:B------:R-:W-:Y:S02]  /*5af0*/  LOP3.LUT R111, R116, R111, R110, 0x96, !PT ;  /* 0x0000006f746f7212 */ /* 0x000fe400078e966e */
[----:B------:R-:W-:Y:S02]  /*5b00*/  LOP3.LUT R110, R112, 0x6a09e667, R115, 0xe8, !PT ;  /* 0x6a09e667706e7812 */ /* 0x000fe400078ee873 */
        /* <DEDUP_REMOVED lines=15> */
[----:B------:R-:W-:Y:S02]  /*5c00*/  LOP3.LUT R112, R115, R112, R116, 0xe8, !PT ;  /* 0x0000007073707212 */ /* 0x000fe400078ee874 */
[----:B------:R-:W-:Y:S02]  /*5c10*/  LOP3.LUT R121, R122, R121, R120, 0x96, !PT ;  /* 0x000000797a797212 */ /* 0x000fe400078e9678 */
[----:B------:R-:W-:Y:S01]  /*5c20*/  LOP3.LUT R118, R109, R111, R106, 0xb8, !PT ;  /* 0x0000006f6d767212 */ /* 0x000fe200078eb86a */
[----:B------:R-:W-:Y:S01]  /*5c30*/  IMAD.IADD R114, R75, 0x1, R114 ;  /* 0x000000014b727824 */ /* 0x000fe200078e0272 */
[----:B------:R-:W-:Y:S02]  /*5c40*/  IADD3 R112, PT, PT, R117, R105, R112 ;  /* 0x0000006975707210 */ /* 0x000fe40007ffe070 */
[----:B------:R-:W-:-:S03]  /*5c50*/  IADD3 R105, PT, PT, R121, R118, R98 ;  /* 0x0000007679697210 */ /* 0x000fc60007ffe062 */
[----:B------:R-:W-:Y:S01]  /*5c60*/  VIADD R112, R112, 0x510e527f ;  /* 0x510e527f70707836 */ /* 0x000fe20000000000 */
        /* <DEDUP_REMOVED lines=132> */
[----:B------:R-:W-:-:S05]  /*64b0*/  IADD3 R109, PT, PT, R3, R121, R8 ;  /* 0x00000079036d7210 */ /* 0x000fca0007ffe008 */
        /* <DEDUP_REMOVED lines=12> */
[----:B------:R-:W-:-:S02]  /*6580*/  LOP3.LUT R111, R110, R106, R105, 0xb8, !PT ;  /* 0x0000006a6e6f7212 */ /* 0x000fc400078eb869 */
[----:B------:R-:W-:Y:S02]  /*6590*/  IADD3 R98, PT, PT, R93, 0xa00000, R104 ;  /* 0x00a000005d627810 */ /* 0x000fe40007ffe068 */
[----:B------:R-:W-:Y:S02]  /*65a0*/  LOP3.LUT R119, R121, R122, R119, 0x96, !PT ;  /* 0x0000007a79777212 */ /* 0x000fe400078e9677 */
        /* <DEDUP_REMOVED lines=9> */
[--C-:B------:R-:W-:Y:S02]  /*6640*/  SHF.R.W.U32 R122, R100, 0x12, R100.reuse ;  /* 0x00000012647a7819 */ /* 0x100fe40000001e64 */
[----:B------:R-:W-:-:S02]  /*6650*/  SHF.R.U32.HI R121, RZ, 0x3, R100 ;  /* 0x00000003ff797819 */ /* 0x000fc40000011664 */
[C-C-:B------:R-:W-:Y:S02]  /*6660*/  SHF.R.W.U32 R126, R111.reuse, 0x6, R111.reuse ;  /* 0x000000066f7e7819 */ /* 0x140fe40000001e6f */
[C-C-:B------:R-:W-:Y:S02]  /*6670*/  SHF.R.W.U32 R127, R111.reuse, 0xb, R111.reuse ;  /* 0x0000000b6f7f7819 */ /* 0x140fe40000001e6f */
[----:B------:R-:W-:Y:S02]  /*6680*/  SHF.R.W.U32 R128, R111, 0x19, R111 ;  /* 0x000000196f807819 */ /* 0x000fe40000001e6f */
[----:B------:R-:W-:Y:S02]  /*6690*/  LOP3.LUT R120, R120, R115, R93, 0x96, !PT ;  /* 0x0000007378787212 */ /* 0x000fe400078e965d */
[C-C-:B------:R-:W-:Y:S02]  /*66a0*/  SHF.R.W.U32 R123, R116.reuse, 0x2, R116.reuse ;  /* 0x00000002747b7819 */ /* 0x140fe40000001e74 */
[----:B------:R-:W-:-:S02]  /*66b0*/  SHF.R.W.U32 R124, R116, 0xd, R116 ;  /* 0x0000000d747c7819 */ /* 0x000fc40000001e74 */
[----:B------:R-:W-:Y:S02]  /*66c0*/  SHF.R.W.U32 R125, R116, 0x16, R116 ;  /* 0x00000016747d7819 */ /* 0x000fe40000001e74 */
[----:B------:R-:W-:Y:S02]  /*66d0*/  LOP3.LUT R119, R122, R121, R119, 0x96, !PT ;  /* 0x000000797a777212 */ /* 0x000fe400078e9677 */
[----:B------:R-:W-:Y:S02]  /*66e0*/  LOP3.LUT R127, R128, R127, R126, 0x96, !PT ;  /* 0x0000007f807f7212 */ /* 0x000fe400078e967e */
[----:B------:R-:W-:Y:S02]  /*66f0*/  LOP3.LUT R115, R105, R111, R106, 0xb8, !PT ;  /* 0x0000006f69737212 */ /* 0x000fe400078eb86a */
[----:B------:R-:W-:Y:S02]  /*6700*/  LOP3.LUT R123, R125, R124, R123, 0x96, !PT ;  /* 0x0000007c7d7b7212 */ /* 0x000fe400078e967b */
[----:B------:R-:W-:-:S02]  /*6710*/  LOP3.LUT R117, R118, R117, R116, 0xe8, !PT ;  /* 0x0000007576757212 */ /* 0x000fc400078ee874 */
[----:B------:R-:W-:Y:S02]  /*6720*/  IADD3 R93, PT, PT, R119, R120, R103 ;  /* 0x00000078775d7210 */ /* 0x000fe40007ffe067 */
        /* <DEDUP_REMOVED lines=25> */
[----:B------:R-:W-:Y:S02]  /*68c0*/  IADD3 R105, PT, PT, R100, R105, R11 ;  /* 0x0000006964697210 */ /* 0x000fe40007ffe00b */
[----:B------:R-:W-:-:S03]  /*68d0*/  SHF.R.W.U32 R117, R93, 0x11, R93 ;  /* 0x000000115d757819 */ /* 0x000fc60000001e5d */
[----:B------:R-:W-:Y:S01]  /*68e0*/  IMAD.IADD R115, R108, 0x1, R105 ;  /* 0x000000016c737824 */ /* 0x000fe200078e0269 */
[--C-:B------:R-:W-:Y:S02]  /*68f0*/  SHF.R.W.U32 R118, R93, 0x13, R93.reuse ;  /* 0x000000135d767819 */ /* 0x100fe40000001e5d */
[----:B------:R-:W-:Y:S02]  /*6900*/  SHF.R.U32.HI R119, RZ, 0xa, R93 ;  /* 0x0000000aff777819 */ /* 0x000fe4000001165d */
[C-C-:B------:R-:W-:Y:S02]  /*6910*/  SHF.R.W.U32 R120, R102.reuse, 0x7, R102.reuse ;  /* 0x0000000766787819 */ /* 0x140fe40000001e66 */
[--C-:B------:R-:W-:Y:S02]  /*6920*/  SHF.R.W.U32 R121, R102, 0x12, R102.reuse ;  /* 0x0000001266797819 */ /* 0x100fe40000001e66 */
[----:B------:R-:W-:Y:S02]  /*6930*/  SHF.R.U32.HI R122, RZ, 0x3, R102 ;  /* 0x00000003ff7a7819 */ /* 0x000fe40000011666 */
[----:B------:R-:W-:-:S02]  /*6940*/  SHF.R.W.U32 R126, R115, 0x6, R115 ;  /* 0x00000006737e7819 */ /* 0x000fc40000001e73 */
[C-C-:B------:R-:W-:Y:S02]  /*6950*/  SHF.R.W.U32 R127, R115.reuse, 0xb, R115.reuse ;  /* 0x0000000b737f7819 */ /* 0x140fe40000001e73 */
[----:B------:R-:W-:Y:S02]  /*6960*/  SHF.R.W.U32 R128, R115, 0x19, R115 ;  /* 0x0000001973807819 */ /* 0x000fe40000001e73 */
[----:B------:R-:W-:Y:S02]  /*6970*/  LOP3.LUT R118, R118, R119, R117, 0x96, !PT ;  /* 0x0000007776767212 */ /* 0x000fe400078e9675 */
[--C-:B------:R-:W-:Y:S02]  /*6980*/  LOP3.LUT R117, R103, R116, R108.reuse, 0xe8, !PT ;  /* 0x0000007467757212 */ /* 0x100fe400078ee86c */
        /* <DEDUP_REMOVED lines=8> */
[----:B------:R-:W-:Y:S02]  /*6a10*/  IADD3 R106, PT, PT, R127, R116, R106 ;  /* 0x000000747f6a7210 */ /* 0x000fe40007ffe06a */
[----:B------:R-:W-:Y:S02]  /*6a20*/  IADD3 R117, PT, PT, R124, R109, R117 ;  /* 0x0000006d7c757210 */ /* 0x000fe40007ffe075 */
[----:B------:R-:W-:Y:S02]  /*6a30*/  IADD3 R106, PT, PT, R101, R106, R4 ;  /* 0x0000006a656a7210 */ /* 0x000fe40007ffe004 */
[C-C-:B------:R-:W-:Y:S02]  /*6a40*/  SHF.R.W.U32 R120, R107.reuse, 0x7, R107.reuse ;  /* 0x000000076b787819 */ /* 0x140fe40000001e6b */
[--C-:B------:R-:W-:Y:S01]  /*6a50*/  SHF.R.W.U32 R121, R107, 0x12, R107.reuse ;  /* 0x000000126b797819 */ /* 0x100fe20000001e6b */
[----:B------:R-:W-:Y:S01]  /*6a60*/  IMAD.IADD R116, R117, 0x1, R106 ;  /* 0x0000000175747824 */ /* 0x000fe200078e026a */
[----:B------:R-:W-:-:S02]  /*6a70*/  SHF.R.U32.HI R122, RZ, 0x3, R107 ;  /* 0x00000003ff7a7819 */ /* 0x000fc4000001166b */
[C-C-:B------:R-:W-:Y:S02]  /*6a80*/  SHF.R.W.U32 R109, R100.reuse, 0x11, R100.reuse ;  /* 0x00000011646d7819 */ /* 0x140fe40000001e64 */
[--C-:B------:R-:W-:Y:S02]  /*6a90*/  SHF.R.W.U32 R118, R100, 0x13, R100.reuse ;  /* 0x0000001364767819 */ /* 0x100fe40000001e64 */
[----:B------:R-:W-:Y:S02]  /*6aa0*/  SHF.R.U32.HI R119, RZ, 0xa, R100 ;  /* 0x0000000aff777819 */ /* 0x000fe40000011664 */
[----:B------:R-:W-:Y:S02]  /*6ab0*/  LOP3.LUT R120, R121, R122, R120, 0x96, !PT ;  /* 0x0000007a79787212 */ /* 0x000fe400078e9678 */
[C-C-:B------:R-:W-:Y:S02]  /*6ac0*/  SHF.R.W.U32 R122, R116.reuse, 0x6, R116.reuse ;  /* 0x00000006747a7819 */ /* 0x140fe40000001e74 */
[----:B------:R-:W-:-:S02]  /*6ad0*/  SHF.R.W.U32 R123, R116, 0xb, R116 ;  /* 0x0000000b747b7819 */ /* 0x000fc40000001e74 */
[----:B------:R-:W-:Y:S02]  /*6ae0*/  SHF.R.W.U32 R124, R116, 0x19, R116 ;  /* 0x00000019747c7819 */ /* 0x000fe40000001e74 */
[----:B------:R-:W-:Y:S02]  /*6af0*/  LOP3.LUT R109, R118, R119, R109, 0x96, !PT ;  /* 0x00000077766d7212 */ /* 0x000fe400078e966d */
[C-C-:B------:R-:W-:Y:S02]  /*6b00*/  SHF.R.W.U32 R118, R117.reuse, 0x2, R117.reuse ;  /* 0x0000000275767819 */ /* 0x140fe40000001e75 */
[C-C-:B------:R-:W-:Y:S02]  /*6b10*/  SHF.R.W.U32 R119, R117.reuse, 0xd, R117.reuse ;  /* 0x0000000d75777819 */ /* 0x140fe40000001e75 */
[----:B------:R-:W-:Y:S02]  /*6b20*/  SHF.R.W.U32 R121, R117, 0x16, R117 ;  /* 0x0000001675797819 */ /* 0x000fe40000001e75 */
[----:B------:R-:W-:-:S02]  /*6b30*/  LOP3.LUT R122, R124, R123, R122, 0x96, !PT ;  /* 0x0000007b7c7a7212 */ /* 0x000fc400078e967a */
[----:B------:R-:W-:Y:S02]  /*6b40*/  LOP3.LUT R123, R112, R116, R115, 0xb8, !PT ;  /* 0x00000074707b7212 */ /* 0x000fe400078eb873 */
[----:B------:R-:W-:Y:S02]  /*6b50*/  IADD3 R102, PT, PT, R120, R109, R102 ;  /* 0x0000006d78667210 */ /* 0x000fe40007ffe066 */
[----:B------:R-:W-:Y:S02]  /*6b60*/  LOP3.LUT R119, R121, R119, R118, 0x96, !PT ;  /* 0x0000007779777212 */ /* 0x000fe400078e9676 */
[----:B------:R-:W-:Y:S02]  /*6b70*/  LOP3.LUT R118, R108, R103, R117, 0xe8, !PT ;  /* 0x000000676c767212 */ /* 0x000fe400078ee875 */
[----:B------:R-:W-:Y:S02]  /*6b80*/  IADD3 R109, PT, PT, R122, R123, R111 ;  /* 0x0000007b7a6d7210 */ /* 0x000fe40007ffe06f */
[----:B------:R-:W-:-:S02]  /*6b90*/  IADD3 R118, PT, PT, R119, R104, R118 ;  /* 0x0000006877767210 */ /* 0x000fc40007ffe076 */
[----:B------:R-:W-:Y:S02]  /*6ba0*/  IADD3 R109, PT, PT, R102, R109, R5 ;  /* 0x0000006d666d7210 */ /* 0x000fe40007ffe005 */
[C-C-:B------:R-:W-:Y:S02]  /*6bb0*/  SHF.R.W.U32 R120, R114.reuse, 0x7, R114.reuse ;  /* 0x0000000772787819 */ /* 0x140fe40000001e72 */
[--C-:B------:R-:W-:Y:S01]  /*6bc0*/  SHF.R.W.U32 R121, R114, 0x12, R114.reuse ;  /* 0x0000001272797819 */ /* 0x100fe20000001e72 */
        /* <DEDUP_REMOVED lines=11> */
[----:B------:R-:W-:Y:S02]  /*6c80*/  IADD3 R103, PT, PT, R120, R104, R107 ;  /* 0x0000006878677210 */ /* 0x000fe40007ffe06b */
[----:B------:R-:W-:Y:S02]  /*6c90*/  LOP3.LUT R124, R115, R111, R116, 0xb8, !PT ;  /* 0x0000006f737c7212 */ /* 0x000fe400078eb874 */
[C-C-:B------:R-:W-:Y:S02]  /*6ca0*/  SHF.R.W.U32 R119, R118.reuse, 0x2, R118.reuse ;  /* 0x0000000276777819 */ /* 0x140fe40000001e76 */
[C-C-:B------:R-:W-:Y:S02]  /*6cb0*/  SHF.R.W.U32 R122, R118.reuse, 0xd, R118.reuse ;  /* 0x0000000d767a7819 */ /* 0x140fe40000001e76 */
[----:B------:R-:W-:Y:S01]  /*6cc0*/  SHF.R.W.U32 R121, R118, 0x16, R118 ;  /* 0x0000001676797819 */ /* 0x000fe20000001e76 */
[----:B------:R-:W-:Y:S01]  /*6cd0*/  VIADD R103, R103, 0x100 ;  /* 0x0000010067677836 */ /* 0x000fe20000000000 */
[----:B------:R-:W-:-:S02]  /*6ce0*/  IADD3 R107, PT, PT, R123, R124, R112 ;  /* 0x0000007c7b6b7210 */ /* 0x000fc40007ffe070 */
[----:B------:R-:W-:Y:S02]  /*6cf0*/  LOP3.LUT R119, R121, R122, R119, 0x96, !PT ;  /* 0x0000007a79777212 */ /* 0x000fe400078e9677 */
        /* <DEDUP_REMOVED lines=11> */
[----:B------:R-:W-:Y:S02]  /*6db0*/  LOP3.LUT R122, R122, R121, R120, 0x96, !PT ;  /* 0x000000797a7a7212 */ /* 0x000fe400078e9678 */
[----:B------:R-:W-:Y:S02]  /*6dc0*/  LOP3.LUT R121, R116, R108, R111, 0xb8, !PT ;  /* 0x0000006c74797212 */ /* 0x000fe400078eb86f */
[----:B------:R-:W-:Y:S02]  /*6dd0*/  IADD3 R104, PT, PT, R114, R104, R3 ;  /* 0x0000006872687210 */ /* 0x000fe40007ffe003 */
[C-C-:B------:R-:W-:Y:S02]  /*6de0*/  SHF.R.W.U32 R110, R112.reuse, 0x2, R112.reuse ;  /* 0x00000002706e7819 */ /* 0x140fe40000001e70 */
[C-C-:B------:R-:W-:Y:S02]  /*6df0*/  SHF.R.W.U32 R119, R112.reuse, 0xd, R112.reuse ;  /* 0x0000000d70777819 */ /* 0x140fe40000001e70 */
[----:B------:R-:W-:Y:S01]  /*6e00*/  SHF.R.W.U32 R120, R112, 0x16, R112 ;  /* 0x0000001670787819 */ /* 0x000fe20000001e70 */
[----:B------:R-:W-:Y:S01]  /*6e10*/  VIADD R104, R104, 0x11002000 ;  /* 0x1100200068687836 */ /* 0x000fe20000000000 */
[----:B------:R-:W-:-:S02]  /*6e20*/  IADD3 R122, PT, PT, R122, R121, R115 ;  /* 0x000000797a7a7210 */ /* 0x000fc40007ffe073 */
[----:B------:R-:W-:Y:S02]  /*6e30*/  LOP3.LUT R110, R120, R119, R110, 0x96, !PT ;  /* 0x00000077786e7212 */ /* 0x000fe400078e966e */
[----:B------:R-:W-:-:S04]  /*6e40*/  LOP3.LUT R121, R118, R117, R112, 0xe8, !PT ;  /* 0x0000007576797212 */ /* 0x000fc800078ee870 */
        /* <DEDUP_REMOVED lines=18> */
[----:B------:R-:W-:Y:S02]  /*6f70*/  IADD3 R105, PT, PT, R105, -0x80000000, R98 ;  /* 0x8000000069697810 */ /* 0x000fe40007ffe062 */
        /* <DEDUP_REMOVED lines=67> */
[C---:B------:R-:W-:Y:S02]  /*73b0*/  SHF.R.W.U32 R123, R124.reuse, 0x2, R124 ;  /* 0x000000027c7b7819 */ /* 0x040fe40000001e7c */
[----:B------:R-:W-:Y:S02]  /*73c0*/  LOP3.LUT R115, R115, R120, R110, 0x96, !PT ;  /* 0x0000007873737212 */ /* 0x000fe400078e966e */
[C-C-:B------:R-:W-:Y:S02]  /*73d0*/  SHF.R.W.U32 R126, R124.reuse, 0xd, R124.reuse ;  /* 0x0000000d7c7e7819 */ /* 0x140fe40000001e7c */
[----:B------:R-:W-:Y:S02]  /*73e0*/  SHF.R.W.U32 R125, R124, 0x16, R124 ;  /* 0x000000167c7d7819 */ /* 0x000fe40000001e7c */
[----:B------:R-:W-:-:S02]  /*73f0*/  LOP3.LUT R128, R119, R108, R107, 0xb8, !PT ;  /* 0x0000006c77807212 */ /* 0x000fc400078eb86b */
[----:B------:R-:W-:Y:S01]  /*7400*/  LOP3.LUT R110, R122, R109, R124, 0xe8, !PT ;  /* 0x0000006d7a6e7212 */ /* 0x000fe200078ee87c */
[----:B------:R-:W-:Y:S01]  /*7410*/  IMAD.IADD R109, R102, 0x1, R115 ;  /* 0x00000001666d7824 */ /* 0x000fe200078e0273 */
        /* <DEDUP_REMOVED lines=31> */
[C-C-:B------:R-:W-:Y:S02]  /*7610*/  SHF.R.W.U32 R117, R109.reuse, 0x11, R109.reuse ;  /* 0x000000116d757819 */ /* 0x140fe40000001e6d */
[--C-:B------:R-:W-:Y:S02]  /*7620*/  SHF.R.W.U32 R122, R109, 0x13, R109.reuse ;  /* 0x000000136d7a7819 */ /* 0x100fe40000001e6d */
[----:B------:R-:W-:Y:S02]  /*7630*/  SHF.R.U32.HI R119, RZ, 0xa, R109 ;  /* 0x0000000aff777819 */ /* 0x000fe4000001166d */
[----:B------:R-:W-:Y:S02]  /*7640*/  LOP3.LUT R126, R128, R129, R126, 0x96, !PT ;  /* 0x00000081807e7212 */ /* 0x000fe400078e967e */
[----:B------:R-:W-:-:S02]  /*7650*/  LOP3.LUT R128, R108, R115, R120, 0xb8, !PT ;  /* 0x000000736c807212 */ /* 0x000fc400078eb878 */
[----:B------:R-:W-:Y:S02]  /*7660*/  LOP3.LUT R117, R122, R119, R117, 0x96, !PT ;  /* 0x000000777a757212 */ /* 0x000fe400078e9675 */
[----:B------:R-:W-:Y:S02]  /*7670*/  IADD3 R126, PT, PT, R126, R128, R107 ;  /* 0x000000807e7e7210 */ /* 0x000fe40007ffe06b */
[----:B------:R-:W-:Y:S02]  /*7680*/  LOP3.LUT R124, R125, R124, R123, 0xe8, !PT ;  /* 0x0000007c7d7c7212 */ /* 0x000fe400078ee87b */
[----:B------:R-:W-:Y:S02]  /*7690*/  IADD3 R107, PT, PT, R117, 0x400022, R104 ;  /* 0x00400022756b7810 */ /* 0x000fe40007ffe068 */
[----:B------:R-:W-:Y:S02]  /*76a0*/  IADD3 R122, PT, PT, R127, R118, R124 ;  /* 0x000000767f7a7210 */ /* 0x000fe40007ffe07c */
[----:B------:R-:W-:-:S02]  /*76b0*/  IADD3 R117, PT, PT, R107, R126, R34 ;  /* 0x0000007e6b757210 */ /* 0x000fc40007ffe022 */
[C-C-:B------:R-:W-:Y:S02]  /*76c0*/  SHF.R.W.U32 R127, R3.reuse, 0x7, R3.reuse ;  /* 0x00000007037f7819 */ /* 0x140fe40000001e03 */
[----:B------:R-:W-:Y:S01]  /*76d0*/  SHF.R.W.U32 R128, R3, 0x12, R3 ;  /* 0x0000001203807819 */ /* 0x000fe20000001e03 */
[----:B------:R-:W-:Y:S01]  /*76e0*/  IMAD.IADD R118, R122, 0x1, R117 ;  /* 0x000000017a767824 */ /* 0x000fe200078e0275 */
[----:B------:R-:W-:Y:S02]  /*76f0*/  SHF.R.U32.HI R129, RZ, 0x3, R3 ;  /* 0x00000003ff817819 */ /* 0x000fe40000011603 */
[C-C-:B------:R-:W-:Y:S02]  /*7700*/  SHF.R.W.U32 R119, R110.reuse, 0x11, R110.reuse ;  /* 0x000000116e777819 */ /* 0x140fe40000001e6e */
[--C-:B------:R-:W-:Y:S02]  /*7710*/  SHF.R.W.U32 R124, R110, 0x13, R110.reuse ;  /* 0x000000136e7c7819 */ /* 0x100fe40000001e6e */
[----:B------:R-:W-:-:S02]  /*7720*/  SHF.R.U32.HI R126, RZ, 0xa, R110 ;  /* 0x0000000aff7e7819 */ /* 0x000fc4000001166e */
[----:B------:R-:W-:Y:S02]  /*7730*/  LOP3.LUT R127, R128, R129, R127, 0x96, !PT ;  /* 0x00000081807f7212 */ /* 0x000fe400078e967f */
[----:B------:R-:W-:Y:S02]  /*7740*/  LOP3.LUT R124, R124, R126, R119, 0x96, !PT ;  /* 0x0000007e7c7c7212 */ /* 0x000fe400078e9677 */
[C-C-:B------:R-:W-:Y:S02]  /*7750*/  SHF.R.W.U32 R129, R118.reuse, 0x6, R118.reuse ;  /* 0x0000000676817819 */ /* 0x140fe40000001e76 */
[C-C-:B------:R-:W-:Y:S02]  /*7760*/  SHF.R.W.U32 R130, R118.reuse, 0xb, R118.reuse ;  /* 0x0000000b76827819 */ /* 0x140fe40000001e76 */
[----:B------:R-:W-:Y:S02]  /*7770*/  SHF.R.W.U32 R131, R118, 0x19, R118 ;  /* 0x0000001976837819 */ /* 0x000fe40000001e76 */
[----:B------:R-:W-:-:S02]  /*7780*/  SHF.R.W.U32 R119, R122, 0x2, R122 ;  /* 0x000000027a777819 */ /* 0x000fc40000001e7a */
[C-C-:B------:R-:W-:Y:S02]  /*7790*/  SHF.R.W.U32 R126, R122.reuse, 0xd, R122.reuse ;  /* 0x0000000d7a7e7819 */ /* 0x140fe40000001e7a */
[----:B------:R-:W-:Y:S02]  /*77a0*/  SHF.R.W.U32 R128, R122, 0x16, R122 ;  /* 0x000000167a807819 */ /* 0x000fe40000001e7a */
[----:B------:R-:W-:Y:S02]  /*77b0*/  IADD3 R124, PT, PT, R127, R124, R105 ;  /* 0x0000007c7f7c7210 */ /* 0x000fe40007ffe069 */
[----:B------:R-:W-:Y:S02]  /*77c0*/  LOP3.LUT R129, R131, R130, R129, 0x96, !PT ;  /* 0x0000008283817212 */ /* 0x000fe400078e9681 */
[----:B------:R-:W-:Y:S02]  /*77d0*/  LOP3.LUT R127, R120, R118, R115, 0xb8, !PT ;  /* 0x00000076787f7212 */ /* 0x000fe400078eb873 */
[----:B------:R-:W-:-:S02]  /*77e0*/  LOP3.LUT R126, R128, R126, R119, 0x96, !PT ;  /* 0x0000007e807e7212 */ /* 0x000fc400078e9677 */
[----:B------:R-:W-:Y:S01]  /*77f0*/  IADD3 R119, PT, PT, R129, R127, R108 ;  /* 0x0000007f81777210 */ /* 0x000fe20007ffe06c */
[----:B------:R-:W-:Y:S01]  /*7800*/  VIADD R108, R124, 0x100 ;  /* 0x000001007c6c7836 */ /* 0x000fe20000000000 */
[----:B------:R-:W-:-:S04]  /*7810*/  LOP3.LUT R125, R123, R125, R122, 0xe8, !PT ;  /* 0x0000007d7b7d7212 */ /* 0x000fc800078ee87a */
[----:B------:R-:W-:Y:S02]  /*7820*/  IADD3 R124, PT, PT, R126, R121, R125 ;  /* 0x000000797e7c7210 */ /* 0x000fe40007ffe07d */
[----:B------:R-:W-:Y:S02]  /*7830*/  IADD3 R119, PT, PT, R108, R119, R35 ;  /* 0x000000776c777210 */ /* 0x000fe40007ffe023 */
[C-C-:B------:R-:W-:Y:S02]  /*7840*/  SHF.R.W.U32 R125, R107.reuse, 0x11, R107.reuse ;  /* 0x000000116b7d7819 */ /* 0x140fe40000001e6b */
[----:B------:R-:W-:Y:S01]  /*7850*/  SHF.R.W.U32 R126, R107, 0x13, R107 ;  /* 0x000000136b7e7819 */ /* 0x000fe20000001e6b */
[----:B------:R-:W-:Y:S01]  /*7860*/  IMAD.IADD R121, R124, 0x1, R119 ;  /* 0x000000017c797824 */ /* 0x000fe200078e0277 */
[----:B------:R-:W-:Y:S02]  /*7870*/  SHF.R.U32.HI R127, RZ, 0xa, R107 ;  /* 0x0000000aff7f7819 */ /* 0x000fe4000001166b */
[----:B------:R-:W-:-:S02]  /*7880*/  SHF.R.W.U32 R128, R98, 0x7, R98 ;  /* 0x0000000762807819 */ /* 0x000fc40000001e62 */
[----:B------:R-:W-:Y:S02]  /*7890*/  LOP3.LUT R125, R126, R127, R125, 0x96, !PT ;  /* 0x0000007f7e7d7212 */ /* 0x000fe400078e967d */
        /* <DEDUP_REMOVED lines=9> */
[C-C-:B------:R-:W-:Y:S02]  /*7930*/  SHF.R.W.U32 R130, R124.reuse, 0xd, R124.reuse ;  /* 0x0000000d7c827819 */ /* 0x140fe40000001e7c */
[----:B------:R-:W-:-:S02]  /*7940*/  SHF.R.W.U32 R131, R124, 0x16, R124 ;  /* 0x000000167c837819 */ /* 0x000fc40000001e7c */
        /* <DEDUP_REMOVED lines=9> */
[----:B------:R-:W-:Y:S02]  /*79e0*/  IADD3 R123, PT, PT, R129, R114, R123 ;  /* 0x00000072817b7210 */ /* 0x000fe40007ffe07b */
[C-C-:B------:R-:W-:Y:S02]  /*79f0*/  SHF.R.W.U32 R120, R93.reuse, 0x7, R93.reuse ;  /* 0x000000075d787819 */ /* 0x140fe40000001e5d */
[--C-:B------:R-:W-:Y:S02]  /*7a00*/  SHF.R.W.U32 R127, R93, 0x12, R93.reuse ;  /* 0x000000125d7f7819 */ /* 0x100fe40000001e5d */
[----:B------:R-:W-:-:S02]  /*7a10*/  SHF.R.U32.HI R126, RZ, 0x3, R93 ;  /* 0x00000003ff7e7819 */ /* 0x000fc4000001165d */
[----:B------:R-:W-:Y:S02]  /*7a20*/  IADD3 R114, PT, PT, R3, R132, R36 ;  /* 0x0000008403727210 */ /* 0x000fe40007ffe024 */
[----:B------:R-:W-:-:S03]  /*7a30*/  LOP3.LUT R126, R127, R126, R120, 0x96, !PT ;  /* 0x0000007e7f7e7212 */ /* 0x000fc600078e9678 */
[C---:B------:R-:W-:Y:S01]  /*7a40*/  IMAD.IADD R120, R123.reuse, 0x1, R114 ;  /* 0x000000017b787824 */ /* 0x040fe200078e0272 */
[C-C-:B------:R-:W-:Y:S02]  /*7a50*/  SHF.R.W.U32 R127, R123.reuse, 0x2, R123.reuse ;  /* 0x000000027b7f7819 */ /* 0x140fe40000001e7b */
[C-C-:B------:R-:W-:Y:S02]  /*7a60*/  SHF.R.W.U32 R128, R123.reuse, 0xd, R123.reuse ;  /* 0x0000000d7b807819 */ /* 0x140fe40000001e7b */
[----:B------:R-:W-:Y:S02]  /*7a70*/  SHF.R.W.U32 R129, R123, 0x16, R123 ;  /* 0x000000167b817819 */ /* 0x000fe40000001e7b */
[C-C-:B------:R-:W-:Y:S02]  /*7a80*/  SHF.R.W.U32 R130, R120.reuse, 0x6, R120.reuse ;  /* 0x0000000678827819 */ /* 0x140fe40000001e78 */
[C-C-:B------:R-:W-:Y:S02]  /*7a90*/  SHF.R.W.U32 R131, R120.reuse, 0xb, R120.reuse ;  /* 0x0000000b78837819 */ /* 0x140fe40000001e78 */
[----:B------:R-:W-:-:S02]  /*7aa0*/  SHF.R.W.U32 R132, R120, 0x19, R120 ;  /* 0x0000001978847819 */ /* 0x000fc40000001e78 */
[----:B------:R-:W-:Y:S02]  /*7ab0*/  IADD3 R125, PT, PT, R98, R125, R111 ;  /* 0x0000007d627d7210 */ /* 0x000fe40007ffe06f */
[----:B------:R-:W-:Y:S02]  /*7ac0*/  LOP3.LUT R129, R129, R128, R127, 0x96, !PT ;  /* 0x0000008081817212 */ /* 0x000fe400078e967f */
[----:B------:R-:W-:Y:S02]  /*7ad0*/  LOP3.LUT R130, R132, R131, R130, 0x96, !PT ;  /* 0x0000008384827212 */ /* 0x000fe400078e9682 */
[----:B------:R-:W-:Y:S01]  /*7ae0*/  LOP3.LUT R128, R118, R120, R121, 0xb8, !PT ;  /* 0x0000007876807212 */ /* 0x000fe200078eb879 */
[----:B------:R-:W-:Y:S01]  /*7af0*/  IMAD.IADD R98, R126, 0x1, R125 ;  /* 0x000000017e627824 */ /* 0x000fe200078e027d */
[----:B------:R-:W-:Y:S02]  /*7b00*/  LOP3.LUT R122, R124, R122, R123, 0xe8, !PT ;  /* 0x0000007a7c7a7212 */ /* 0x000fe400078ee87b */
[----:B------:R-:W-:-:S02]  /*7b10*/  IADD3 R128, PT, PT, R130, R128, R115 ;  /* 0x0000008082807210 */ /* 0x000fc40007ffe073 */
[----:B------:R-:W-:Y:S02]  /*7b20*/  IADD3 R122, PT, PT, R129, R116, R122 ;  /* 0x00000074817a7210 */ /* 0x000fe40007ffe07a */
[----:B------:R-:W-:Y:S02]  /*7b30*/  IADD3 R116, PT, PT, R98, R128, R37 ;  /* 0x0000008062747210 */ /* 0x000fe40007ffe025 */
[C-C-:B------:R-:W-:Y:S02]  /*7b40*/  SHF.R.W.U32 R125, R3.reuse, 0x11, R3.reuse ;  /* 0x00000011037d7819 */ /* 0x140fe40000001e03 */
[--C-:B------:R-:W-:Y:S02]  /*7b50*/  SHF.R.W.U32 R126, R3, 0x13, R3.reuse ;  /* 0x00000013037e7819 */ /* 0x100fe40000001e03 */
[----:B------:R-:W-:Y:S01]  /*7b60*/  SHF.R.U32.HI R127, RZ, 0xa, R3 ;  /* 0x0000000aff7f7819 */ /* 0x000fe20000011603 */
[----:B------:R-:W-:Y:S01]  /*7b70*/  IMAD.IADD R115, R122, 0x1, R116 ;  /* 0x000000017a737824 */ /* 0x000fe200078e0274 */
[----:B------:R-:W-:-:S02]  /*7b80*/  SHF.R.U32.HI R128, RZ, 0x3, R100 ;  /* 0x00000003ff807819 */ /* 0x000fc40000011664 */
[----:B------:R-:W-:Y:S02]  /*7b90*/  LOP3.LUT R125, R126, R127, R125, 0x96, !PT ;  /* 0x0000007f7e7d7212 */ /* 0x000fe400078e967d */
[C-C-:B------:R-:W-:Y:S02]  /*7ba0*/  SHF.R.W.U32 R126, R100.reuse, 0x7, R100.reuse ;  /* 0x00000007647e7819 */ /* 0x140fe40000001e64 */
[----:B------:R-:W-:Y:S02]  /*7bb0*/  SHF.R.W.U32 R127, R100, 0x12, R100 ;  /* 0x00000012647f7819 */ /* 0x000fe40000001e64 */
        /* <DEDUP_REMOVED lines=17> */
[--C-:B------:R-:W-:Y:S01]  /*7cd0*/  SHF.R.W.U32 R126, R98, 0x13, R98.reuse ;  /* 0x00000013627e7819 */ /* 0x100fe20000001e62 */
        /* <DEDUP_REMOVED lines=18> */
[----:B------:R-:W-:Y:S02]  /*7e00*/  LOP3.LUT R125, R122, R123, R124, 0xe8, !PT ;  /* 0x0000007b7a7d7212 */ /* 0x000fe400078ee87c */
[----:B------:R-:W-:Y:S02]  /*7e10*/  IADD3 R133, PT, PT, R134, R133, R121 ;  /* 0x0000008586857210 */ /* 0x000fe40007ffe079 */
[----:B------:R-:W-:Y:S02]  /*7e20*/  IADD3 R125, PT, PT, R130, R119, R125 ;  /* 0x00000077827d7210 */ /* 0x000fe40007ffe07d */
[C-C-:B------:R-:W-:Y:S02]  /*7e30*/  SHF.R.W.U32 R127, R93.reuse, 0x11, R93.reuse ;  /* 0x000000115d7f7819 */ /* 0x140fe40000001e5d */
[--C-:B------:R-:W-:Y:S02]  /*7e40*/  SHF.R.W.U32 R128, R93, 0x13, R93.reuse ;  /* 0x000000135d807819 */ /* 0x100fe40000001e5d */
[----:B------:R-:W-:-:S02]  /*7e50*/  SHF.R.U32.HI R129, RZ, 0xa, R93 ;  /* 0x0000000aff817819 */ /* 0x000fc4000001165d */
[C-C-:B------:R-:W-:Y:S02]  /*7e60*/  SHF.R.W.U32 R121, R102.reuse, 0x7, R102.reuse ;  /* 0x0000000766797819 */ /* 0x140fe40000001e66 */
[--C-:B------:R-:W-:Y:S02]  /*7e70*/  SHF.R.W.U32 R126, R102, 0x12, R102.reuse ;  /* 0x00000012667e7819 */ /* 0x100fe40000001e66 */
[----:B------:R-:W-:Y:S02]  /*7e80*/  SHF.R.U32.HI R123, RZ, 0x3, R102 ;  /* 0x00000003ff7b7819 */ /* 0x000fe40000011666 */
[----:B------:R-:W-:Y:S02]  /*7e90*/  IADD3 R119, PT, PT, R100, R133, R39 ;  /* 0x0000008564777210 */ /* 0x000fe40007ffe027 */
[----:B------:R-:W-:Y:S02]  /*7ea0*/  LOP3.LUT R127, R128, R129, R127, 0x96, !PT ;  /* 0x00000081807f7212 */ /* 0x000fe400078e967f */
[----:B------:R-:W-:Y:S01]  /*7eb0*/  LOP3.LUT R123, R126, R123, R121, 0x96, !PT ;  /* 0x0000007b7e7b7212 */ /* 0x000fe200078e9679 */
[----:B------:R-:W-:Y:S01]  /*7ec0*/  IMAD.IADD R121, R125, 0x1, R119 ;  /* 0x000000017d797824 */ /* 0x000fe200078e0277 */
[----:B------:R-:W-:-:S02]  /*7ed0*/  IADD3 R126, PT, PT, R101, R127, R110 ;  /* 0x0000007f657e7210 */ /* 0x000fc40007ffe06e */
        /* <DEDUP_REMOVED lines=8> */
[----:B------:R-:W-:Y:S01]  /*7f60*/  LOP3.LUT R128, R115, R121, R118, 0xb8, !PT ;  /* 0x0000007973807212 */ /* 0x000fe200078eb876 */
[----:B------:R-:W-:Y:S01]  /*7f70*/  IMAD.IADD R101, R123, 0x1, R126 ;  /* 0x000000017b657824 */ /* 0x000fe200078e027e */
[----:B------:R-:W-:Y:S02]  /*7f80*/  LOP3.LUT R122, R124, R122, R125, 0xe8, !PT ;  /* 0x0000007a7c7a7212 */ /* 0x000fe400078ee87d */
[----:B------:R-:W-:Y:S02]  /*7f90*/  IADD3 R120, PT, PT, R131, R128, R120 ;  /* 0x0000008083787210 */ /* 0x000fe40007ffe078 */
[----:B------:R-:W-:-:S02]  /*7fa0*/  IADD3 R122, PT, PT, R129, R114, R122 ;  /* 0x00000072817a7210 */ /* 0x000fc40007ffe07a */
[----:B------:R-:W-:Y:S02]  /*7fb0*/  IADD3 R120, PT, PT, R101, R120, R40 ;  /* 0x0000007865787210 */ /* 0x000fe40007ffe028 */
[C-C-:B------:R-:W-:Y:S02]  /*7fc0*/  SHF.R.W.U32 R123, R100.reuse, 0x11, R100.reuse ;  /* 0x00000011647b7819 */ /* 0x140fe40000001e64 */
[--C-:B------:R-:W-:Y:S02]  /*7fd0*/  SHF.R.W.U32 R126, R100, 0x13, R100.reuse ;  /* 0x00000013647e7819 */ /* 0x100fe40000001e64 */
[----:B------:R-:W-:Y:S01]  /*7fe0*/  SHF.R.U32.HI R127, RZ, 0xa, R100 ;  /* 0x0000000aff7f7819 */ /* 0x000fe20000011664 */
[----:B------:R-:W-:Y:S01]  /*7ff0*/  IMAD.IADD R114, R122, 0x1, R120 ;  /* 0x000000017a727824 */ /* 0x000fe200078e0278 */
[----:B------:R-:W-:Y:S02]  /*8000*/  SHF.R.U32.HI R128, RZ, 0x3, R103 ;  /* 0x00000003ff807819 */ /* 0x000fe40000011667 */
[----:B------:R-:W-:-:S02]  /*8010*/  LOP3.LUT R123, R126, R127, R123, 0x96, !PT ;  /* 0x0000007f7e7b7212 */ /* 0x000fc400078e967b */
[C-C-:B------:R-:W-:Y:S02]  /*8020*/  SHF.R.W.U32 R126, R103.reuse, 0x7, R103.reuse ;  /* 0x00000007677e7819 */ /* 0x140fe40000001e67 */
[----:B------:R-:W-:Y:S02]  /*8030*/  SHF.R.W.U32 R127, R103, 0x12, R103 ;  /* 0x00000012677f7819 */ /* 0x000fe40000001e67 */
        /* <DEDUP_REMOVED lines=32> */
[----:B------:R-:W-:Y:S02]  /*8240*/  SHF.R.U32.HI R128, RZ, 0xa, R102 ;  /* 0x0000000aff807819 */ /* 0x000fe40000011666 */
        /* <DEDUP_REMOVED lines=74> */
[----:B------:R-:W-:-:S02]  /*86f0*/  SHF.R.W.U32 R126, R105, 0x11, R105 ;  /* 0x00000011697e7819 */ /* 0x000fc40000001e69 */
[--C-:B------:R-:W-:Y:S02]  /*8700*/  SHF.R.W.U32 R129, R105, 0x13, R105.reuse ;  /* 0x0000001369817819 */ /* 0x100fe40000001e69 */
[----:B------:R-:W-:Y:S02]  /*8710*/  SHF.R.U32.HI R128, RZ, 0xa, R105 ;  /* 0x0000000aff807819 */ /* 0x000fe40000011669 */
[----:B------:R-:W-:Y:S02]  /*8720*/  LOP3.LUT R124, R132, R131, R130, 0x96, !PT ;  /* 0x00000083847c7212 */ /* 0x000fe400078e9682 */
[----:B------:R-:W-:Y:S02]  /*8730*/  LOP3.LUT R125, R122, R125, R127, 0xe8, !PT ;  /* 0x0000007d7a7d7212 */ /* 0x000fe400078ee87f */
[----:B------:R-:W-:Y:S02]  /*8740*/  IADD3 R133, PT, PT, R134, R133, R123 ;  /* 0x0000008586857210 */ /* 0x000fe40007ffe07b */
[----:B------:R-:W-:-:S02]  /*8750*/  LOP3.LUT R126, R129, R128, R126, 0x96, !PT ;  /* 0x00000080817e7212 */ /* 0x000fc400078e967e */
[----:B------:R-:W-:Y:S02]  /*8760*/  IADD3 R124, PT, PT, R124, R115, R125 ;  /* 0x000000737c7c7210 */ /* 0x000fe40007ffe07d */
[C-C-:B------:R-:W-:Y:S02]  /*8770*/  SHF.R.W.U32 R121, R112.reuse, 0x7, R112.reuse ;  /* 0x0000000770797819 */ /* 0x140fe40000001e70 */
[--C-:B------:R-:W-:Y:S02]  /*8780*/  SHF.R.W.U32 R128, R112, 0x12, R112.reuse ;  /* 0x0000001270807819 */ /* 0x100fe40000001e70 */
[----:B------:R-:W-:Y:S02]  /*8790*/  SHF.R.U32.HI R123, RZ, 0x3, R112 ;  /* 0x00000003ff7b7819 */ /* 0x000fe40000011670 */
        /* <DEDUP_REMOVED lines=46> */
[--C-:B------:R-:W-:Y:S02]  /*8a80*/  SHF.R.W.U32 R128, R110, 0x7, R110.reuse ;  /* 0x000000076e807819 */ /* 0x100fe40000001e6e */
        /* <DEDUP_REMOVED lines=19> */
[----:B------:R-:W-:Y:S02]  /*8bc0*/  LOP3.LUT R126, R123, R124, R122, 0xe8, !PT ;  /* 0x0000007c7b7e7212 */ /* 0x000fe400078ee87a */
[----:B------:R-:W-:Y:S02]  /*8bd0*/  IADD3 R132, PT, PT, R133, R132, R120 ;  /* 0x0000008485847210 */ /* 0x000fe40007ffe078 */
[----:B------:R-:W-:Y:S02]  /*8be0*/  IADD3 R125, PT, PT, R125, R114, R126 ;  /* 0x000000727d7d7210 */ /* 0x000fe40007ffe07e */
[C-C-:B------:R-:W-:Y:S02]  /*8bf0*/  SHF.R.W.U32 R120, R107.reuse, 0x7, R107.reuse ;  /* 0x000000076b787819 */ /* 0x140fe40000001e6b */
[----:B------:R-:W-:-:S02]  /*8c00*/  SHF.R.W.U32 R129, R107, 0x12, R107 ;  /* 0x000000126b817819 */ /* 0x000fc40000001e6b */
        /* <DEDUP_REMOVED lines=76> */
[----:B------:R-:W-:Y:S02]  /*90d0*/  IADD3 R128, PT, PT, R3, R128, R106 ;  /* 0x0000008003807210 */ /* 0x000fe40007ffe06a */
[C---:B------:R-:W-:Y:S02]  /*90e0*/  SHF.R.W.U32 R126, R122.reuse, 0x2, R122 ;  /* 0x000000027a7e7819 */ /* 0x040fe40000001e7a */
[C-C-:B------:R-:W-:Y:S02]  /*90f0*/  SHF.R.W.U32 R130, R119.reuse, 0x6, R119.reuse ;  /* 0x0000000677827819 */ /* 0x140fe40000001e77 */
[C-C-:B------:R-:W-:Y:S02]  /*9100*/  SHF.R.W.U32 R131, R119.reuse, 0xb, R119.reuse ;  /* 0x0000000b77837819 */ /* 0x140fe40000001e77 */
[----:B------:R-:W-:Y:S01]  /*9110*/  SHF.R.W.U32 R132, R119, 0x19, R119 ;  /* 0x0000001977847819 */ /* 0x000fe20000001e77 */
[----:B------:R-:W-:Y:S01]  /*9120*/  IMAD.IADD R3, R125, 0x1, R128 ;  /* 0x000000017d037824 */ /* 0x000fe200078e0280 */
[----:B------:R-:W-:-:S02]  /*9130*/  SHF.R.W.U32 R127, R122, 0xd, R122 ;  /* 0x0000000d7a7f7819 */ /* 0x000fc40000001e7a */
[----:B------:R-:W-:Y:S02]  /*9140*/  SHF.R.W.U32 R129, R122, 0x16, R122 ;  /* 0x000000167a817819 */ /* 0x000fe40000001e7a */
[----:B------:R-:W-:Y:S02]  /*9150*/  LOP3.LUT R131, R132, R131, R130, 0x96, !PT ;  /* 0x0000008384837212 */ /* 0x000fe400078e9682 */
        /* <DEDUP_REMOVED lines=47> */
[----:B------:R-:W-:Y:S02]  /*9450*/  LOP3.LUT R132, R119, R123, R114, 0xb8, !PT ;  /* 0x0000007b77847212 */ /* 0x000fe400078eb872 */
[C-C-:B------:R-:W-:Y:S02]  /*9460*/  SHF.R.W.U32 R129, R126.reuse, 0x2, R126.reuse ;  /* 0x000000027e817819 */ /* 0x140fe40000001e7e */
[C-C-:B------:R-:W-:Y:S02]  /*9470*/  SHF.R.W.U32 R130, R126.reuse, 0xd, R126.reuse ;  /* 0x0000000d7e827819 */ /* 0x140fe40000001e7e */
[----:B------:R-:W-:Y:S01]  /*9480*/  SHF.R.W.U32 R131, R126, 0x16, R126 ;  /* 0x000000167e837819 */ /* 0x000fe20000001e7e */
[----:B------:R-:W-:Y:S01]  /*9490*/  IMAD.IADD R115, R124, 0x1, R115 ;  /* 0x000000017c737824 */ /* 0x000fe200078e0273 */
[----:B------:R-:W-:-:S02]  /*94a0*/  LOP3.LUT R127, R128, R127, R93, 0x96, !PT ;  /* 0x0000007f807f7212 */ /* 0x000fc400078e965d */
[----:B------:R-:W-:Y:S02]  /*94b0*/  IADD3 R132, PT, PT, R133, R132, R118 ;  /* 0x0000008485847210 */ /* 0x000fe40007ffe076 */
[----:B------:R-:W-:Y:S02]  /*94c0*/  LOP3.LUT R93, R131, R130, R129, 0x96, !PT ;  /* 0x00000082835d7212 */ /* 0x000fe400078e9681 */
[----:B------:R-:W-:Y:S02]  /*94d0*/  LOP3.LUT R118, R125, R122, R126, 0xe8, !PT ;  /* 0x0000007a7d767212 */ /* 0x000fe400078ee87e */
[--C-:B------:R-:W-:Y:S02]  /*94e0*/  SHF.R.W.U32 R122, R101, 0x7, R101.reuse ;  /* 0x00000007657a7819 */ /* 0x100fe40000001e65 */
[----:B------:R-:W-:Y:S02]  /*94f0*/  IADD3 R93, PT, PT, R93, R116, R118 ;  /* 0x000000745d5d7210 */ /* 0x000fe40007ffe076 */
[----:B------:R-:W-:-:S02]  /*9500*/  SHF.R.W.U32 R129, R101, 0x12, R101 ;  /* 0x0000001265817819 */ /* 0x000fc40000001e65 */
[----:B------:R-:W-:Y:S02]  /*9510*/  SHF.R.U32.HI R124, RZ, 0x3, R101 ;  /* 0x00000003ff7c7819 */ /* 0x000fe40000011665 */
[----:B------:R-:W-:Y:S02]  /*9520*/  IADD3 R118, PT, PT, R115, R132, R54 ;  /* 0x0000008473767210 */ /* 0x000fe40007ffe036 */
        /* <DEDUP_REMOVED lines=22> */
[--C-:B------:R-:W-:Y:S02]  /*9690*/  SHF.R.W.U32 R128, R102, 0x12, R102.reuse ;  /* 0x0000001266807819 */ /* 0x100fe40000001e66 */
[----:B------:R-:W-:Y:S02]  /*96a0*/  SHF.R.U32.HI R127, RZ, 0x3, R102 ;  /* 0x00000003ff7f7819 */ /* 0x000fe40000011666 */
[----:B------:R-:W-:Y:S01]  /*96b0*/  IADD3 R100, PT, PT, R101, R100, R110 ;  /* 0x0000006465647210 */ /* 0x000fe20007ffe06e */
[----:B------:R-:W-:Y:S01]  /*96c0*/  IMAD.IADD R119, R125, 0x1, R124 ;  /* 0x000000017d777824 */ /* 0x000fe200078e027c */
[----:B------:R-:W-:Y:S02]  /*96d0*/  LOP3.LUT R117, R128, R127, R117, 0x96, !PT ;  /* 0x0000007f80757212 */ /* 0x000fe400078e9675 */
[----:B------:R-:W-:-:S02]  /*96e0*/  SHF.R.W.U32 R101, R116, 0x11, R116 ;  /* 0x0000001174657819 */ /* 0x000fc40000001e74 */
[--C-:B------:R-:W-:Y:S02]  /*96f0*/  SHF.R.W.U32 R128, R116, 0x13, R116.reuse ;  /* 0x0000001374807819 */ /* 0x100fe40000001e74 */
[----:B------:R-:W-:Y:S01]  /*9700*/  SHF.R.U32.HI R127, RZ, 0xa, R116 ;  /* 0x0000000aff7f7819 */ /* 0x000fe20000011674 */
[----:B------:R-:W-:Y:S01]  /*9710*/  IMAD.IADD R117, R117, 0x1, R100 ;  /* 0x0000000175757824 */ /* 0x000fe200078e0264 */
[C-C-:B------:R-:W-:Y:S02]  /*9720*/  SHF.R.W.U32 R129, R125.reuse, 0x2, R125.reuse ;  /* 0x000000027d817819 */ /* 0x140fe40000001e7d */
[C-C-:B------:R-:W-:Y:S02]  /*9730*/  SHF.R.W.U32 R130, R125.reuse, 0xd, R125.reuse ;  /* 0x0000000d7d827819 */ /* 0x140fe40000001e7d */
[----:B------:R-:W-:Y:S02]  /*9740*/  SHF.R.W.U32 R131, R125, 0x16, R125 ;  /* 0x000000167d837819 */ /* 0x000fe40000001e7d */
[----:B------:R-:W-:-:S02]  /*9750*/  LOP3.LUT R127, R128, R127, R101, 0x96, !PT ;  /* 0x0000007f807f7212 */ /* 0x000fc400078e9665 */
[C-C-:B------:R-:W-:Y:S01]  /*9760*/  SHF.R.W.U32 R132, R119.reuse, 0x6, R119.reuse ;  /* 0x0000000677847819 */ /* 0x140fe20000001e77 */
[----:B------:R-:W0:Y:S01]  /*9770*/  LDC.64 R100, c[0x0][0x390] ;  /* 0x0000e400ff647b82 */ /* 0x000e220000000a00 */
[C-C-:B------:R-:W-:Y:S02]  /*9780*/  SHF.R.W.U32 R133, R119.reuse, 0xb, R119.reuse ;  /* 0x0000000b77857819 */ /* 0x140fe40000001e77 */
[----:B------:R-:W-:Y:S02]  /*9790*/  SHF.R.W.U32 R134, R119, 0x19, R119 ;  /* 0x0000001977867819 */ /* 0x000fe40000001e77 */
[----:B------:R-:W-:Y:S02]  /*97a0*/  LOP3.LUT R129, R131, R130, R129, 0x96, !PT ;  /* 0x0000008283817212 */ /* 0x000fe400078e9681 */
[----:B------:R-:W-:Y:S02]  /*97b0*/  LOP3.LUT R133, R134, R133, R132, 0x96, !PT ;  /* 0x0000008586857212 */ /* 0x000fe400078e9684 */
[----:B------:R-:W-:-:S02]  /*97c0*/  LOP3.LUT R130, R123, R119, R122, 0xb8, !PT ;  /* 0x000000777b827212 */ /* 0x000fc400078eb87a */
[----:B------:R-:W-:Y:S02]  /*97d0*/  LOP3.LUT R126, R93, R126, R125, 0xe8, !PT ;  /* 0x0000007e5d7e7212 */ /* 0x000fe400078ee87d */
[----:B------:R-:W-:Y:S02]  /*97e0*/  IADD3 R130, PT, PT, R133, R130, R114 ;  /* 0x0000008285827210 */ /* 0x000fe40007ffe072 */
[----:B------:R-:W-:Y:S02]  /*97f0*/  IADD3 R126, PT, PT, R129, R120, R126 ;  /* 0x00000078817e7210 */ /* 0x000fe40007ffe07e */
[----:B------:R-:W-:Y:S02]  /*9800*/  IADD3 R120, PT, PT, R117, R130, R56 ;  /* 0x0000008275787210 */ /* 0x000fe40007ffe038 */
[C-C-:B------:R-:W-:Y:S02]  /*9810*/  SHF.R.W.U32 R128, R103.reuse, 0x7, R103.reuse ;  /* 0x0000000767807819 */ /* 0x140fe40000001e67 */
        /* <DEDUP_REMOVED lines=8> */
[----:B------:R-:W-:Y:S01]  /*98a0*/  LOP3.LUT R132, R133, R132, R131, 0x96, !PT ;  /* 0x0000008485847212 */ /* 0x000fe200078e9683 */
[----:B------:R-:W-:-:S03]  /*98b0*/  IMAD.IADD R102, R128, 0x1, R127 ;  /* 0x0000000180667824 */ /* 0x000fc600078e027f */
[----:B------:R-:W-:Y:S02]  /*98c0*/  IADD3 R127, PT, PT, R132, R121, R93 ;  /* 0x00000079847f7210 */ /* 0x000fe40007ffe05d */
[----:B0-----:R-:W2:Y:S01]  /*98d0*/  LDG.E.U8.CONSTANT R93, desc[UR6][R100.64] ;  /* 0x00000006645d7981 */ /* 0x001ea2000c1e9100 */
[----:B------:R-:W-:-:S05]  /*98e0*/  IMAD.IADD R114, R126, 0x1, R120 ;  /* 0x000000017e727824 */ /* 0x000fca00078e0278 */
[C-C-:B------:R-:W-:Y:S02]  /*98f0*/  SHF.R.W.U32 R134, R114.reuse, 0x6, R114.reuse ;  /* 0x0000000672867819 */ /* 0x140fe40000001e72 */
[C-C-:B------:R-:W-:Y:S02]  /*9900*/  SHF.R.W.U32 R135, R114.reuse, 0xb, R114.reuse ;  /* 0x0000000b72877819 */ /* 0x140fe40000001e72 */
[----:B------:R-:W-:Y:S02]  /*9910*/  SHF.R.W.U32 R136, R114, 0x19, R114 ;  /* 0x0000001972887819 */ /* 0x000fe40000001e72 */
[----:B------:R-:W-:Y:S02]  /*9920*/  LOP3.LUT R133, R122, R114, R119, 0xb8, !PT ;  /* 0x000000727a857212 */ /* 0x000fe400078eb877 */
[----:B------:R-:W-:-:S04]  /*9930*/  LOP3.LUT R134, R136, R135, R134, 0x96, !PT ;  /* 0x0000008788867212 */ /* 0x000fc800078e9686 */
[----:B------:R-:W-:-:S04]  /*9940*/  IADD3 R123, PT, PT, R134, R133, R123 ;  /* 0x00000085867b7210 */ /* 0x000fc80007ffe07b */
[----:B------:R-:W-:Y:S02]  /*9950*/  IADD3 R123, PT, PT, R102, R123, R57 ;  /* 0x0000007b667b7210 */ /* 0x000fe40007ffe039 */
[C-C-:B------:R-:W-:Y:S02]  /*9960*/  SHF.R.W.U32 R129, R117.reuse, 0x11, R117.reuse ;  /* 0x0000001175817819 */ /* 0x140fe40000001e75 */
[--C-:B------:R-:W-:Y:S02]  /*9970*/  SHF.R.W.U32 R130, R117, 0x13, R117.reuse ;  /* 0x0000001375827819 */ /* 0x100fe40000001e75 */
[----:B------:R-:W-:Y:S01]  /*9980*/  SHF.R.U32.HI R131, RZ, 0xa, R117 ;  /* 0x0000000aff837819 */ /* 0x000fe20000011675 */
[----:B------:R-:W-:Y:S01]  /*9990*/  IMAD.IADD R121, R127, 0x1, R123 ;  /* 0x000000017f797824 */ /* 0x000fe200078e027b */
[----:B------:R-:W-:Y:S02]  /*99a0*/  SHF.R.W.U32 R128, R104, 0x7, R104 ;  /* 0x0000000768807819 */ /* 0x000fe40000001e68 */
[----:B------:R-:W-:-:S02]  /*99b0*/  LOP3.LUT R129, R130, R131, R129, 0x96, !PT ;  /* 0x0000008382817212 */ /* 0x000fc400078e9681 */
[--C-:B------:R-:W-:Y:S02]  /*99c0*/  SHF.R.W.U32 R131, R104, 0x12, R104.reuse ;  /* 0x0000001268837819 */ /* 0x100fe40000001e68 */
[----:B------:R-:W-:Y:S02]  /*99d0*/  SHF.R.U32.HI R130, RZ, 0x3, R104 ;  /* 0x00000003ff827819 */ /* 0x000fe40000011668 */
[C-C-:B------:R-:W-:Y:S02]  /*99e0*/  SHF.R.W.U32 R135, R121.reuse, 0x6, R121.reuse ;  /* 0x0000000679877819 */ /* 0x140fe40000001e79 */
[C-C-:B------:R-:W-:Y:S02]  /*99f0*/  SHF.R.W.U32 R136, R121.reuse, 0xb, R121.reuse ;  /* 0x0000000b79887819 */ /* 0x140fe40000001e79 */
[----:B------:R-:W-:Y:S02]  /*9a00*/  SHF.R.W.U32 R137, R121, 0x19, R121 ;  /* 0x0000001979897819 */ /* 0x000fe40000001e79 */
[----:B------:R-:W-:-:S02]  /*9a10*/  SHF.R.W.U32 R132, R127, 0x2, R127 ;  /* 0x000000027f847819 */ /* 0x000fc40000001e7f */
[C-C-:B------:R-:W-:Y:S02]  /*9a20*/  SHF.R.W.U32 R133, R127.reuse, 0xd, R127.reuse ;  /* 0x0000000d7f857819 */ /* 0x140fe40000001e7f */
[----:B------:R-:W-:Y:S02]  /*9a30*/  SHF.R.W.U32 R134, R127, 0x16, R127 ;  /* 0x000000167f867819 */ /* 0x000fe40000001e7f */
[----:B------:R-:W-:Y:S02]  /*9a40*/  LOP3.LUT R128, R131, R130, R128, 0x96, !PT ;  /* 0x0000008283807212 */ /* 0x000fe400078e9680 */
[----:B------:R-:W-:Y:S02]  /*9a50*/  IADD3 R103, PT, PT, R103, R129, R108 ;  /* 0x0000008167677210 */ /* 0x000fe40007ffe06c */
[----:B------:R-:W-:Y:S02]  /*9a60*/  LOP3.LUT R135, R137, R136, R135, 0x96, !PT ;  /* 0x0000008889877212 */ /* 0x000fe400078e9687 */
        /* <DEDUP_REMOVED lines=9> */
[----:B------:R-:W-:Y:S02]  /*9b00*/  IADD3 R122, PT, PT, R103, R122, R58 ;  /* 0x0000007a677a7210 */ /* 0x000fe40007ffe03a */
[C-C-:B------:R-:W-:Y:S02]  /*9b10*/  SHF.R.W.U32 R130, R125.reuse, 0x2, R125.reuse ;  /* 0x000000027d827819 */ /* 0x140fe40000001e7d */
[C-C-:B------:R-:W-:Y:S02]  /*9b20*/  SHF.R.W.U32 R131, R125.reuse, 0xd, R125.reuse ;  /* 0x0000000d7d837819 */ /* 0x140fe40000001e7d */
[----:B------:R-:W-:Y:S02]  /*9b30*/  SHF.R.W.U32 R132, R125, 0x16, R125 ;  /* 0x000000167d847819 */ /* 0x000fe40000001e7d */
[----:B------:R-:W-:Y:S01]  /*9b40*/  LOP3.LUT R128, R129, R128, R118, 0x96, !PT ;  /* 0x0000008081807212 */ /* 0x000fe200078e9676 */
[----:B------:R-:W-:Y:S01]  /*9b50*/  IMAD.IADD R118, R125, 0x1, R122 ;  /* 0x000000017d767824 */ /* 0x000fe200078e027a */
[----:B------:R-:W-:-:S02]  /*9b60*/  LOP3.LUT R133, R132, R131, R130, 0x96, !PT ;  /* 0x0000008384857212 */ /* 0x000fc400078e9682 */
[----:B------:R-:W-:Y:S02]  /*9b70*/  LOP3.LUT R126, R127, R126, R125, 0xe8, !PT ;  /* 0x0000007e7f7e7212 */ /* 0x000fe400078ee87d */
[C-C-:B------:R-:W-:Y:S02]  /*9b80*/  SHF.R.W.U32 R129, R105.reuse, 0x7, R105.reuse ;  /* 0x0000000769817819 */ /* 0x140fe40000001e69 */
[--C-:B------:R-:W-:Y:S02]  /*9b90*/  SHF.R.W.U32 R130, R105, 0x12, R105.reuse ;  /* 0x0000001269827819 */ /* 0x100fe40000001e69 */
[----:B------:R-:W-:Y:S02]  /*9ba0*/  SHF.R.U32.HI R131, RZ, 0x3, R105 ;  /* 0x00000003ff837819 */ /* 0x000fe40000011669 */
[C-C-:B------:R-:W-:Y:S02]  /*9bb0*/  SHF.R.W.U32 R132, R118.reuse, 0x6, R118.reuse ;  /* 0x0000000676847819 */ /* 0x140fe40000001e76 */
[----:B------:R-:W-:-:S02]  /*9bc0*/  SHF.R.W.U32 R135, R118, 0xb, R118 ;  /* 0x0000000b76877819 */ /* 0x000fc40000001e76 */
[----:B------:R-:W-:Y:S02]  /*9bd0*/  SHF.R.W.U32 R134, R118, 0x19, R118 ;  /* 0x0000001976867819 */ /* 0x000fe40000001e76 */
[----:B------:R-:W-:Y:S02]  /*9be0*/  IADD3 R124, PT, PT, R133, R124, R126 ;  /* 0x0000007c857c7210 */ /* 0x000fe40007ffe07e */
[----:B------:R-:W-:Y:S02]  /*9bf0*/  LOP3.LUT R129, R130, R131, R129, 0x96, !PT ;  /* 0x0000008382817212 */ /* 0x000fe400078e9681 */
[----:B------:R-:W-:Y:S02]  /*9c00*/  IADD3 R104, PT, PT, R104, R128, R3 ;  /* 0x0000008068687210 */ /* 0x000fe40007ffe003 */
[----:B------:R-:W-:Y:S02]  /*9c10*/  LOP3.LUT R132, R134, R135, R132, 0x96, !PT ;  /* 0x0000008786847212 */ /* 0x000fe400078e9684 */
[----:B------:R-:W-:-:S02]  /*9c20*/  SHF.R.W.U32 R126, R124, 0x2, R124 ;  /* 0x000000027c7e7819 */ /* 0x000fc40000001e7c */
[C-C-:B------:R-:W-:Y:S02]  /*9c30*/  SHF.R.W.U32 R131, R124.reuse, 0xd, R124.reuse ;  /* 0x0000000d7c837819 */ /* 0x140fe40000001e7c */
[----:B------:R-:W-:Y:S02]  /*9c40*/  SHF.R.W.U32 R128, R124, 0x16, R124 ;  /* 0x000000167c807819 */ /* 0x000fe40000001e7c */
[----:B------:R-:W-:Y:S01]  /*9c50*/  LOP3.LUT R130, R114, R118, R121, 0xb8, !PT ;  /* 0x0000007672827212 */ /* 0x000fe200078eb879 */
[----:B------:R-:W-:Y:S01]  /*9c60*/  IMAD.IADD R104, R129, 0x1, R104 ;  /* 0x0000000181687824 */ /* 0x000fe200078e0268 */
[----:B------:R-:W-:Y:S02]  /*9c70*/  LOP3.LUT R129, R128, R131, R126, 0x96, !PT ;  /* 0x0000008380817212 */ /* 0x000fe400078e967e */
[----:B------:R-:W-:Y:S02]  /*9c80*/  IADD3 R134, PT, PT, R132, R130, R119 ;  /* 0x0000008284867210 */ /* 0x000fe40007ffe077 */
[----:B------:R-:W-:-:S02]  /*9c90*/  SHF.R.W.U32 R119, R103, 0x11, R103 ;  /* 0x0000001167777819 */ /* 0x000fc40000001e67 */
[--C-:B------:R-:W-:Y:S02]  /*9ca0*/  SHF.R.W.U32 R126, R103, 0x13, R103.reuse ;  /* 0x00000013677e7819 */ /* 0x100fe40000001e67 */
[----:B------:R-:W-:Y:S02]  /*9cb0*/  SHF.R.U32.HI R128, RZ, 0xa, R103 ;  /* 0x0000000aff807819 */ /* 0x000fe40000011667 */
[----:B------:R-:W-:Y:S02]  /*9cc0*/  LOP3.LUT R133, R125, R127, R124, 0xe8, !PT ;  /* 0x0000007f7d857212 */ /* 0x000fe400078ee87c */
[----:B------:R-:W-:Y:S02]  /*9cd0*/  LOP3.LUT R119, R126, R128, R119, 0x96, !PT ;  /* 0x000000807e777212 */ /* 0x000fe400078e9677 */
[----:B------:R-:W-:Y:S02]  /*9ce0*/  IADD3 R127, PT, PT, R104, R134, R59 ;  /* 0x00000086687f7210 */ /* 0x000fe40007ffe03b */
[----:B------:R-:W-:-:S02]  /*9cf0*/  IADD3 R105, PT, PT, R105, R119, R98 ;  /* 0x0000007769697210 */ /* 0x000fc40007ffe062 */
[--C-:B------:R-:W-:Y:S01]  /*9d00*/  SHF.R.W.U32 R130, R106, 0x7, R106.reuse ;  /* 0x000000076a827819 */ /* 0x100fe20000001e6a */
[----:B------:R-:W-:Y:S01]  /*9d10*/  IMAD.IADD R119, R124, 0x1, R127 ;  /* 0x000000017c777824 */ /* 0x000fe200078e027f */
[--C-:B------:R-:W-:Y:S02]  /*9d20*/  SHF.R.W.U32 R131, R106, 0x12, R106.reuse ;  /* 0x000000126a837819 */ /* 0x100fe40000001e6a */
[----:B------:R-:W-:Y:S02]  /*9d30*/  SHF.R.U32.HI R132, RZ, 0x3, R106 ;  /* 0x00000003ff847819 */ /* 0x000fe4000001166a */
[----:B------:R-:W-:Y:S02]  /*9d40*/  IADD3 R129, PT, PT, R129, R120, R133 ;  /* 0x0000007881817210 */ /* 0x000fe40007ffe085 */
[----:B------:R-:W-:Y:S02]  /*9d50*/  LOP3.LUT R130, R131, R132, R130, 0x96, !PT ;  /* 0x0000008483827212 */ /* 0x000fe400078e9682 */
[----:B------:R-:W-:-:S02]  /*9d60*/  SHF.R.W.U32 R128, R119, 0x6, R119 ;  /* 0x0000000677807819 */ /* 0x000fc40000001e77 */
        /* <DEDUP_REMOVED lines=13> */
[----:B------:R-:W-:Y:S02]  /*9e40*/  IADD3 R114, PT, PT, R105, R114, R60 ;  /* 0x0000007269727210 */ /* 0x000fe40007ffe03c */
[----:B------:R-:W-:-:S02]  /*9e50*/  LOP3.LUT R125, R124, R125, R129, 0xe8, !PT ;  /* 0x0000007d7c7d7212 */ /* 0x000fc400078ee881 */
[----:B------:R-:W-:Y:S01]  /*9e60*/  LOP3.LUT R131, R131, R120, R98, 0x96, !PT ;  /* 0x0000007883837212 */ /* 0x000fe200078e9662 */
[----:B------:R-:W-:Y:S01]  /*9e70*/  IMAD.IADD R98, R129, 0x1, R114 ;  /* 0x0000000181627824 */ /* 0x000fe200078e0272 */
[----:B------:R-:W-:Y:S02]  /*9e80*/  IADD3 R120, PT, PT, R126, R123, R125 ;  /* 0x0000007b7e787210 */ /* 0x000fe40007ffe07d */
        /* <DEDUP_REMOVED lines=26> */
[----:B------:R-:W-:Y:S02]  /*a030*/  LOP3.LUT R106, R128, R126, R125, 0x96, !PT ;  /* 0x0000007e806a7212 */ /* 0x000fe400078e967d */
[C---:B------:R-:W-:Y:S01]  /*a040*/  LOP3.LUT R129, R120.reuse, R129, R123, 0xe8, !PT ;  /* 0x0000008178817212 */ /* 0x040fe200078ee87b */
[----:B------:R-:W-:Y:S01]  /*a050*/  IMAD.IADD R115, R120, 0x1, R121 ;  /* 0x0000000178737824 */ /* 0x000fe200078e0279 */
        /* <DEDUP_REMOVED lines=13> */
[----:B------:R-:W-:Y:S02]  /*a130*/  LOP3.LUT R127, R119, R115, R98, 0xb8, !PT ;  /* 0x00000073777f7212 */ /* 0x000fe400078eb862 */
[----:B------:R-:W-:Y:S01]  /*a140*/  LOP3.LUT R129, R126, R116, R111, 0x96, !PT ;  /* 0x000000747e817212 */ /* 0x000fe200078e966f */
[----:B------:R-:W-:Y:S01]  /*a150*/  IMAD.IADD R125, R125, 0x1, R122 ;  /* 0x000000017d7d7824 */ /* 0x000fe200078e027a */
[C-C-:B------:R-:W-:Y:S02]  /*a160*/  SHF.R.W.U32 R111, R124.reuse, 0x11, R124.reuse ;  /* 0x000000117c6f7819 */ /* 0x140fe40000001e7c */
[--C-:B------:R-:W-:Y:S02]  /*a170*/  SHF.R.W.U32 R116, R124, 0x13, R124.reuse ;  /* 0x000000137c747819 */ /* 0x100fe40000001e7c */
[----:B------:R-:W-:Y:S02]  /*a180*/  SHF.R.U32.HI R124, RZ, 0xa, R124 ;  /* 0x0000000aff7c7819 */ /* 0x000fe4000001167c */
[----:B------:R-:W-:-:S02]  /*a190*/  IADD3 R131, PT, PT, R131, R127, R118 ;  /* 0x0000007f83837210 */ /* 0x000fc40007ffe076 */
[----:B------:R-:W-:Y:S02]  /*a1a0*/  LOP3.LUT R116, R116, R124, R111, 0x96, !PT ;  /* 0x0000007c74747212 */ /* 0x000fe400078e966f */
[----:B------:R-:W-:Y:S02]  /*a1b0*/  IADD3 R124, PT, PT, R125, R131, R62 ;  /* 0x000000837d7c7210 */ /* 0x000fe40007ffe03e */
[C---:B------:R-:W-:Y:S02]  /*a1c0*/  LOP3.LUT R122, R123.reuse, R120, R106, 0xe8, !PT ;  /* 0x000000787b7a7212 */ /* 0x040fe400078ee86a */
        /* <DEDUP_REMOVED lines=38> */
[----:B------:R-:W-:Y:S01]  /*a430*/  LOP3.LUT R102, R115, R117, R112, 0xb8, !PT ;  /* 0x0000007573667212 */ /* 0x000fe200078eb870 */
[----:B------:R-:W-:Y:S01]  /*a440*/  IMAD.IADD R125, R116, 0x1, R125 ;  /* 0x00000001747d7824 */ /* 0x000fe200078e027d */
[----:B------:R-:W-:Y:S02]  /*a450*/  LOP3.LUT R109, R123, R122, R121, 0x96, !PT ;  /* 0x0000007a7b6d7212 */ /* 0x000fe400078e9679 */
[----:B------:R-:W-:Y:S02]  /*a460*/  LOP3.LUT R106, R111, R106, R114, 0xe8, !PT ;  /* 0x0000006a6f6a7212 */ /* 0x000fe400078ee872 */
[----:B------:R-:W-:-:S02]  /*a470*/  IADD3 R129, PT, PT, R129, R102, R98 ;  /* 0x0000006681817210 */ /* 0x000fc40007ffe062 */
[----:B------:R-:W-:Y:S02]  /*a480*/  IADD3 R109, PT, PT, R109, R124, R106 ;  /* 0x0000007c6d6d7210 */ /* 0x000fe40007ffe06a */
[C-C-:B------:R-:W-:Y:S02]  /*a490*/  SHF.R.W.U32 R98, R118.reuse, 0x11, R118.reuse ;  /* 0x0000001176627819 */ /* 0x140fe40000001e76 */
[--C-:B------:R-:W-:Y:S02]  /*a4a0*/  SHF.R.W.U32 R119, R118, 0x13, R118.reuse ;  /* 0x0000001376777819 */ /* 0x100fe40000001e76 */
[----:B------:R-:W-:Y:S02]  /*a4b0*/  SHF.R.U32.HI R118, RZ, 0xa, R118 ;  /* 0x0000000aff767819 */ /* 0x000fe40000011676 */
[----:B------:R-:W-:Y:S02]  /*a4c0*/  IADD3 R120, PT, PT, R125, R129, R64 ;  /* 0x000000817d787210 */ /* 0x000fe40007ffe040 */
[----:B------:R-:W-:-:S02]  /*a4d0*/  SHF.R.W.U32 R102, R109, 0x2, R109 ;  /* 0x000000026d667819 */ /* 0x000fc40000001e6d */
[C-C-:B------:R-:W-:Y:S02]  /*a4e0*/  SHF.R.W.U32 R121, R109.reuse, 0xd, R109.reuse ;  /* 0x0000000d6d797819 */ /* 0x140fe40000001e6d */
[--C-:B------:R-:W-:Y:S02]  /*a4f0*/  SHF.R.W.U32 R106, R109, 0x16, R109.reuse ;  /* 0x000000166d6a7819 */ /* 0x100fe40000001e6d */
[----:B------:R-:W-:Y:S01]  /*a500*/  LOP3.LUT R118, R119, R118, R98, 0x96, !PT ;  /* 0x0000007677767212 */ /* 0x000fe200078e9662 */
[----:B------:R-:W-:Y:S01]  /*a510*/  IMAD.IADD R98, R111, 0x1, R120 ;  /* 0x000000016f627824 */ /* 0x000fe200078e0278 */
[----:B------:R-:W-:Y:S02]  /*a520*/  LOP3.LUT R102, R106, R121, R102, 0x96, !PT ;  /* 0x000000796a667212 */ /* 0x000fe400078e9666 */
        /* <DEDUP_REMOVED lines=17> */
[C-C-:B------:R-:W-:Y:S02]  /*a640*/  SHF.R.W.U32 R103, R125.reuse, 0x11, R125.reuse ;  /* 0x000000117d677819 */ /* 0x140fe40000001e7d */
[----:B------:R-:W-:Y:S02]  /*a650*/  SHF.R.W.U32 R110, R125, 0x13, R125 ;  /* 0x000000137d6e7819 */ /* 0x000fe40000001e7d */
[----:B------:R-:W-:Y:S02]  /*a660*/  IADD3 R122, PT, PT, R122, R118, R115 ;  /* 0x000000767a7a7210 */ /* 0x000fe40007ffe073 */
[----:B------:R-:W-:-:S02]  /*a670*/  SHF.R.U32.HI R125, RZ, 0xa, R125 ;  /* 0x0000000aff7d7819 */ /* 0x000fc4000001167d */
[----:B------:R-:W-:Y:S02]  /*a680*/  IADD3 R121, PT, PT, R106, R122, R65 ;  /* 0x0000007a6a797210 */ /* 0x000fe40007ffe041 */
[----:B------:R-:W-:Y:S02]  /*a690*/  LOP3.LUT R103, R110, R125, R103, 0x96, !PT ;  /* 0x0000007d6e677212 */ /* 0x000fe400078e9667 */
[----:B------:R-:W-:Y:S02]  /*a6a0*/  SHF.R.W.U32 R111, R108, 0x7, R108 ;  /* 0x000000076c6f7819 */ /* 0x000fe40000001e6c */
[----:B------:R-:W-:Y:S01]  /*a6b0*/  IADD3 R104, PT, PT, R107, R103, R104 ;  /* 0x000000676b687210 */ /* 0x000fe20007ffe068 */
[----:B------:R-:W-:Y:S01]  /*a6c0*/  IMAD.IADD R103, R114, 0x1, R121 ;  /* 0x0000000172677824 */ /* 0x000fe200078e0279 */
[----:B------:R-:W-:Y:S02]  /*a6d0*/  SHF.R.W.U32 R116, R108, 0x12, R108 ;  /* 0x000000126c747819 */ /* 0x000fe40000001e6c */
[----:B------:R-:W-:-:S02]  /*a6e0*/  LOP3.LUT R118, R109, R114, R102, 0xe8, !PT ;  /* 0x000000726d767212 */ /* 0x000fc400078ee866 */
[----:B------:R-:W-:Y:S02]  /*a6f0*/  SHF.R.U32.HI R115, RZ, 0x3, R108 ;  /* 0x00000003ff737819 */ /* 0x000fe4000001166c */
[----:B------:R-:W-:Y:S02]  /*a700*/  IADD3 R119, PT, PT, R119, R120, R118 ;  /* 0x0000007877777210 */ /* 0x000fe40007ffe076 */
[----:B------:R-:W-:Y:S02]  /*a710*/  LOP3.LUT R111, R116, R115, R111, 0x96, !PT ;  /* 0x00000073746f7212 */ /* 0x000fe400078e966f */
[C-C-:B------:R-:W-:Y:S02]  /*a720*/  SHF.R.W.U32 R115, R103.reuse, 0x6, R103.reuse ;  /* 0x0000000667737819 */ /* 0x140fe40000001e67 */
[C-C-:B------:R-:W-:Y:S02]  /*a730*/  SHF.R.W.U32 R116, R103.reuse, 0xb, R103.reuse ;  /* 0x0000000b67747819 */ /* 0x140fe40000001e67 */
[----:B------:R-:W-:-:S02]  /*a740*/  SHF.R.W.U32 R118, R103, 0x19, R103 ;  /* 0x0000001967767819 */ /* 0x000fc40000001e67 */
        /* <DEDUP_REMOVED lines=10> */
[----:B------:R-:W-:Y:S02]  /*a7f0*/  LOP3.LUT R114, R102, R109, R119, 0xe8, !PT ;  /* 0x0000006d66727212 */ /* 0x000fe400078ee877 */
[----:B------:R-:W-:Y:S02]  /*a800*/  SHF.R.U32.HI R106, RZ, 0xa, R106 ;  /* 0x0000000aff6a7819 */ /* 0x000fe4000001166a */
[----:B------:R-:W-:-:S02]  /*a810*/  IADD3 R112, PT, PT, R111, R115, R66 ;  /* 0x000000736f707210 */ /* 0x000fc40007ffe042 */
[----:B------:R-:W-:Y:S02]  /*a820*/  IADD3 R110, PT, PT, R110, R121, R114 ;  /* 0x000000796e6e7210 */ /* 0x000fe40007ffe072 */
[----:B------:R-:W-:Y:S02]  /*a830*/  LOP3.LUT R104, R107, R106, R104, 0x96, !PT ;  /* 0x0000006a6b687212 */ /* 0x000fe400078e9668 */
[C-C-:B------:R-:W-:Y:S02]  /*a840*/  SHF.R.W.U32 R106, R3.reuse, 0x7, R3.reuse ;  /* 0x00000007036a7819 */ /* 0x140fe40000001e03 */
[--C-:B------:R-:W-:Y:S01]  /*a850*/  SHF.R.W.U32 R107, R3, 0x12, R3.reuse ;  /* 0x00000012036b7819 */ /* 0x100fe20000001e03 */
[----:B------:R-:W-:Y:S01]  /*a860*/  IMAD.IADD R109, R109, 0x1, R112 ;  /* 0x000000016d6d7824 */ /* 0x000fe200078e0270 */
[----:B------:R-:W-:Y:S02]  /*a870*/  SHF.R.U32.HI R3, RZ, 0x3, R3 ;  /* 0x00000003ff037819 */ /* 0x000fe40000011603 */
[----:B------:R-:W-:-:S02]  /*a880*/  SHF.R.W.U32 R111, R110, 0x2, R110 ;  /* 0x000000026e6f7819 */ /* 0x000fc40000001e6e */
[C-C-:B------:R-:W-:Y:S02]  /*a890*/  SHF.R.W.U32 R114, R110.reuse, 0xd, R110.reuse ;  /* 0x0000000d6e727819 */ /* 0x140fe40000001e6e */
[----:B------:R-:W-:Y:S02]  /*a8a0*/  SHF.R.W.U32 R115, R110, 0x16, R110 ;  /* 0x000000166e737819 */ /* 0x000fe40000001e6e */
[----:B------:R-:W-:Y:S02]  /*a8b0*/  LOP3.LUT R3, R107, R3, R106, 0x96, !PT ;  /* 0x000000036b037212 */ /* 0x000fe400078e966a */
[----:B------:R-:W-:Y:S02]  /*a8c0*/  IADD3 R104, PT, PT, R108, R104, R105 ;  /* 0x000000686c687210 */ /* 0x000fe40007ffe069 */
[----:B------:R-:W-:Y:S02]  /*a8d0*/  LOP3.LUT R111, R115, R114, R111, 0x96, !PT ;  /* 0x00000072736f7212 */ /* 0x000fe400078e966f */
[----:B------:R-:W-:-:S02]  /*a8e0*/  LOP3.LUT R105, R119, R102, R110, 0xe8, !PT ;  /* 0x0000006677697212 */ /* 0x000fc400078ee86e */
[C-C-:B------:R-:W-:Y:S02]  /*a8f0*/  SHF.R.W.U32 R106, R109.reuse, 0x6, R109.reuse ;  /* 0x000000066d6a7819 */ /* 0x140fe40000001e6d */
[C-C-:B------:R-:W-:Y:S02]  /*a900*/  SHF.R.W.U32 R107, R109.reuse, 0xb, R109.reuse ;  /* 0x0000000b6d6b7819 */ /* 0x140fe40000001e6d */
[----:B------:R-:W-:Y:S01]  /*a910*/  SHF.R.W.U32 R108, R109, 0x19, R109 ;  /* 0x000000196d6c7819 */ /* 0x000fe20000001e6d */
[----:B------:R-:W-:Y:S01]  /*a920*/  IMAD.IADD R104, R3, 0x1, R104 ;  /* 0x0000000103687824 */ /* 0x000fe200078e0268 */
[----:B------:R-:W-:Y:S02]  /*a930*/  IADD3 R111, PT, PT, R111, R112, R105 ;  /* 0x000000706f6f7210 */ /* 0x000fe40007ffe069 */
[----:B------:R-:W-:Y:S02]  /*a940*/  LOP3.LUT R106, R108, R107, R106, 0x96, !PT ;  /* 0x0000006b6c6a7212 */ /* 0x000fe400078e966a */
[----:B------:R-:W-:-:S02]  /*a950*/  LOP3.LUT R3, R98, R109, R103, 0xb8, !PT ;  /* 0x0000006d62037212 */ /* 0x000fc400078eb867 */
[C-C-:B------:R-:W-:Y:S02]  /*a960*/  SHF.R.W.U32 R105, R111.reuse, 0x2, R111.reuse ;  /* 0x000000026f697819 */ /* 0x140fe40000001e6f */
[C-C-:B------:R-:W-:Y:S02]  /*a970*/  SHF.R.W.U32 R108, R111.reuse, 0xd, R111.reuse ;  /* 0x0000000d6f6c7819 */ /* 0x140fe40000001e6f */
[----:B------:R-:W-:Y:S02]  /*a980*/  SHF.R.W.U32 R107, R111, 0x16, R111 ;  /* 0x000000166f6b7819 */ /* 0x000fe40000001e6f */
[----:B------:R-:W-:Y:S02]  /*a990*/  IADD3 R3, PT, PT, R106, R3, R117 ;  /* 0x000000036a037210 */ /* 0x000fe40007ffe075 */
[----:B------:R-:W-:Y:S02]  /*a9a0*/  LOP3.LUT R108, R107, R108, R105, 0x96, !PT ;  /* 0x0000006c6b6c7212 */ /* 0x000fe400078e9669 */
[----:B------:R-:W-:-:S02]  /*a9b0*/  IADD3 R105, PT, PT, R104, R3, R67 ;  /* 0x0000000368697210 */ /* 0x000fc40007ffe043 */
[----:B------:R-:W-:-:S04]  /*a9c0*/  LOP3.LUT R104, R110, R119, R111, 0xe8, !PT ;  /* 0x000000776e687212 */ /* 0x000fc800078ee86f */
[----:B------:R-:W-:-:S05]  /*a9d0*/  IADD3 R108, PT, PT, R108, R105, R104 ;  /* 0x000000696c6c7210 */ /* 0x000fca0007ffe068 */
[----:B------:R-:W-:-:S05]  /*a9e0*/  VIADD R117, R108, 0x6a09e667 ;  /* 0x6a09e6676c757836 */ /* 0x000fca0000000000 */
[----:B------:R-:W-:-:S04]  /*a9f0*/  SHF.R.U32.HI R116, RZ, 0x18, R117 ;  /* 0x00000018ff747819 */ /* 0x000fc80000011675 */
[----:B--2---:R-:W-:Y:S01]  /*aa00*/  ISETP.GT.U32.AND P0, PT, R93, R116, PT ;  /* 0x000000745d00720c */ /* 0x004fe20003f04070 */
[----:B------:R-:W-:Y:S01]  /*aa10*/  VIADD R112, R111, 0xbb67ae85 ;  /* 0xbb67ae856f707836 */ /* 0x000fe20000000000 */
[----:B------:R-:W-:Y:S01]  /*aa20*/  IADD3 R102, PT, PT, R105, 0x510e527f, R102 ;  /* 0x510e527f69667810 */ /* 0x000fe20007ffe066 */
[----:B------:R-:W-:Y:S01]  /*aa30*/  VIADD R3, R119, 0xa54ff53a ;  /* 0xa54ff53a77037836 */ /* 0x000fe20000000000 */
[----:B------:R-:W-:Y:S01]  /*aa40*/  BSSY.RECONVERGENT B1, `(.L_x_2) ;  /* 0x0000152000017945 */ /* 0x000fe20003800200 */
[----:B------:R-:W-:Y:S02]  /*aa50*/  VIADD R104, R98, 0x5be0cd19 ;  /* 0x5be0cd1962687836 */ /* 0x000fe40000000000 */
[----:B------:R-:W-:Y:S02]  /*aa60*/  VIADD R115, R110, 0x3c6ef372 ;  /* 0x3c6ef3726e737836 */ /* 0x000fe40000000000 */
[----:B------:R-:W-:Y:S02]  /*aa70*/  VIADD R106, R103, 0x1f83d9ab ;  /* 0x1f83d9ab676a7836 */ /* 0x000fe40000000000 */
[----:B------:R-:W-:Y:S01]  /*aa80*/  VIADD R111, R109, 0x9b05688c ;  /* 0x9b05688c6d6f7836 */ /* 0x000fe20000000000 */
[----:B------:R-:W-:Y:S01]  /*aa90*/  BSSY.RELIABLE B2, `(.L_x_3) ;  /* 0x00000ec000027945 */ /* 0x000fe20003800100 */
[----:B------:R-:W-:-:S02]  /*aaa0*/  SHF.R.U32.HI R98, RZ, 0x18, R3 ;  /* 0x00000018ff627819 */ /* 0x000fc40000011603 */
[----:B------:R-:W-:Y:S02]  /*aab0*/  SHF.R.U32.HI R118, RZ, 0x8, R3 ;  /* 0x00000008ff767819 */ /* 0x000fe40000011603 */
[--C-:B------:R-:W-:Y:S02]  /*aac0*/  SHF.R.U32.HI R105, RZ, 0x18, R104.reuse ;  /* 0x00000018ff697819 */ /* 0x100fe40000011668 */
[----:B------:R-:W-:Y:S02]  /*aad0*/  SHF.R.U32.HI R114, RZ, 0x8, R104 ;  /* 0x00000008ff727819 */ /* 0x000fe40000011668 */
[--C-:B------:R-:W-:Y:S02]  /*aae0*/  SHF.R.U32.HI R103, RZ, 0x18, R115.reuse ;  /* 0x00000018ff677819 */ /* 0x100fe40000011673 */
[----:B------:R-:W-:Y:S02]  /*aaf0*/  SHF.R.U32.HI R123, RZ, 0x8, R115 ;  /* 0x00000008ff7b7819 */ /* 0x000fe40000011673 */
        /* <DEDUP_REMOVED lines=8> */
[----:B------:R-:W-:Y:S01]  /*ab80*/  SHF.R.U32.HI R124, RZ, 0x8, R117 ;  /* 0x00000008ff7c7819 */ /* 0x000fe20000011675 */
[----:B------:R-:W-:Y:S06]  /*ab90*/  @P0 BRA `(.L_x_4) ;  /* 0x0000000c006c0947 */ /* 0x000fec0003800000 */
[----:B------:R-:W-:-:S13]  /*aba0*/  ISETP.GE.U32.AND P0, PT, R93, R116, PT ;  /* 0x000000745d00720c */ /* 0x000fda0003f06070 */
[----:B------:R-:W-:Y:S05]  /*abb0*/  @!P0 BREAK.RELIABLE B2 ;  /* 0x0000000000028942 */ /* 0x000fea0003800100 */
[----:B------:R-:W-:Y:S05]  /*abc0*/  @!P0 BRA `(.L_x_5) ;  /* 0x0000001000e48947 */ /* 0x000fea0003800000 */
[----:B------:R-:W2:Y:S01]  /*abd0*/  LDG.E.U8.CONSTANT R126, desc[UR6][R100.64+0x1] ;  /* 0x00000106647e7981 */ /* 0x000ea2000c1e9100 */
[----:B------:R-:W-:-:S04]  /*abe0*/  PRMT R125, R117, 0x7632, R125 ;  /* 0x00007632757d7816 */ /* 0x000fc8000000007d */
[----:B------:R-:W-:-:S04]  /*abf0*/  LOP3.LUT R125, R125, 0xff, RZ, 0xc0, !PT ;  /* 0x000000ff7d7d7812 */ /* 0x000fc800078ec0ff */
[----:B--2---:R-:W-:-:S13]  /*ac00*/  ISETP.GT.U32.AND P0, PT, R126, R125, PT ;  /* 0x0000007d7e00720c */ /* 0x004fda0003f04070 */
[----:B------:R-:W-:Y:S05]  /*ac10*/  @P0 BRA `(.L_x_4) ;  /* 0x0000000c004c0947 */ /* 0x000fea0003800000 */
[----:B------:R-:W-:-:S13]  /*ac20*/  ISETP.GE.U32.AND P0, PT, R126, R125, PT ;  /* 0x0000007d7e00720c */ /* 0x000fda0003f06070 */
[----:B------:R-:W-:Y:S05]  /*ac30*/  @!P0 BREAK.RELIABLE B2 ;  /* 0x0000000000028942 */ /* 0x000fea0003800100 */
[----:B------:R-:W-:Y:S05]  /*ac40*/  @!P0 BRA `(.L_x_5) ;  /* 0x0000001000c48947 */ /* 0x000fea0003800000 */
[----:B------:R-:W2:Y:S01]  /*ac50*/  LDG.E.U8.CONSTANT R125, desc[UR6][R100.64+0x2] ;  /* 0x00000206647d7981 */ /* 0x000ea2000c1e9100 */
        /* <DEDUP_REMOVED lines=13> */
[----:B------:R-:W2:Y:S02]  /*ad30*/  LDG.E.U8.CONSTANT R125, desc[UR6][R100.64+0x4] ;  /* 0x00000406647d7981 */ /* 0x000ea4000c1e9100 */
[----:B--2---:R-:W-:-:S13]  /*ad40*/  ISETP.GT.U32.AND P0, PT, R125, R110, PT ;  /* 0x0000006e7d00720c */ /* 0x004fda0003f04070 */
[----:B------:R-:W-:Y:S05]  /*ad50*/  @P0 BRA `(.L_x_4) ;  /* 0x0000000800fc0947 */ /* 0x000fea0003800000 */
        /* <DEDUP_REMOVED lines=188> */
[----:B--2---:R-:W-:-:S13]  /*b920*/  ISETP.GE.U32.AND P0, PT, R100, R125, PT ;  /* 0x0000007d6400720c */ /* 0x004fda0003f06070 */
[----:B------:R-:W-:Y:S05]  /*b930*/  @!P0 BREAK.RELIABLE B2 ;  /* 0x0000000000028942 */ /* 0x000fea0003800100 */
[----:B------:R-:W-:Y:S05]  /*b940*/  @!P0 BRA `(.L_x_5) ;  /* 0x0000000400848947 */ /* 0x000fea0003800000 */
.L_x_4:
[----:B------:R-:W-:Y:S05]  /*b950*/  BSYNC.RELIABLE B2 ;  /* 0x0000000000027941 */ /* 0x000fea0003800100 */
.L_x_3:
[----:B------:R-:W0:Y:S01]  /*b960*/  S2R R125, SR_LANEID ;  /* 0x00000000007d7919 */ /* 0x000e220000000000 */
[----:B------:R-:W-:Y:S01]  /*b970*/  VOTEU.ANY UR4, UPT, PT ;  /* 0x0000000000047886 */ /* 0x000fe200038e0100 */
[----:B------:R-:W1:Y:S01]  /*b980*/  LDC.64 R100, c[0x0][0x3b0] ;  /* 0x0000ec00ff647b82 */ /* 0x000e620000000a00 */
[----:B------:R-:W0:Y:S08]  /*b990*/  FLO.U32 R128, UR4 ;  /* 0x0000000400807d00 */ /* 0x000e3000080e0000 */
[----:B------:R-:W1:Y:S01]  /*b9a0*/  POPC R129, UR4 ;  /* 0x0000000400817d09 */ /* 0x000e620008000000 */
[----:B0-----:R-:W-:-:S13]  /*b9b0*/  ISETP.EQ.U32.AND P0, PT, R128, R125, PT ;  /* 0x0000007d8000720c */ /* 0x001fda0003f02070 */
[----:B-1----:R0:W2:Y:S01]  /*b9c0*/  @P0 ATOMG.E.ADD.STRONG.GPU PT, R129, desc[UR6][R100.64], R129 ;  /* 0x80000081648109a8 */ /* 0x0020a200081ef106 */
[----:B------:R-:W-:Y:S01]  /*b9d0*/  LOP3.LUT R126, R123, 0xffff, RZ, 0xc0, !PT ;  /* 0x0000ffff7b7e7812 */ /* 0x000fe200078ec0ff */
[----:B------:R-:W-:Y:S01]  /*b9e0*/  UISETP.NE.AND UP0, UPT, UR9, URZ, UPT ;  /* 0x000000ff0900728c */ /* 0x000fe2000bf05270 */
[----:B------:R-:W-:Y:S01]  /*b9f0*/  LOP3.LUT R124, R124, 0xffff, RZ, 0xc0, !PT ;  /* 0x0000ffff7c7c7812 */ /* 0x000fe200078ec0ff */
[----:B------:R-:W1:Y:S01]  /*ba00*/  S2R R130, SR_LTMASK ;  /* 0x0000000000827919 */ /* 0x000e620000003900 */
[----:B------:R-:W-:Y:S02]  /*ba10*/  LOP3.LUT R123, R117, 0xffff, RZ, 0xc0, !PT ;  /* 0x0000ffff757b7812 */ /* 0x000fe400078ec0ff */
[----:B------:R-:W-:Y:S02]  /*ba20*/  LOP3.LUT R125, R115, 0xffff, RZ, 0xc0, !PT ;  /* 0x0000ffff737d7812 */ /* 0x000fe400078ec0ff */
[----:B------:R-:W-:Y:S02]  /*ba30*/  PRMT R123, R124, 0x3340, R123 ;  /* 0x000033407c7b7816 */ /* 0x000fe4000000007b */
[----:B------:R-:W-:-:S02]  /*ba40*/  PRMT R124, R126, 0x3340, R125 ;  /* 0x000033407e7c7816 */ /* 0x000fc4000000007d */
[----:B------:R-:W-:Y:S02]  /*ba50*/  LOP3.LUT R125, R122, 0xffff, RZ, 0xc0, !PT ;  /* 0x0000ffff7a7d7812 */ /* 0x000fe400078ec0ff */
[----:B------:R-:W-:Y:S02]  /*ba60*/  LOP3.LUT R122, R121, 0xffff, RZ, 0xc0, !PT ;  /* 0x0000ffff797a7812 */ /* 0x000fe400078ec0ff */
[----:B------:R-:W-:Y:S02]  /*ba70*/  LOP3.LUT R121, R102, 0xffff, RZ, 0xc0, !PT ;  /* 0x0000ffff66797812 */ /* 0x000fe400078ec0ff */
[----:B0-----:R-:W-:Y:S02]  /*ba80*/  LOP3.LUT R101, R120, 0xffff, RZ, 0xc0, !PT ;  /* 0x0000ffff78657812 */ /* 0x001fe400078ec0ff */
[----:B------:R-:W-:Y:S02]  /*ba90*/  LOP3.LUT R100, R106, 0xffff, RZ, 0xc0, !PT ;  /* 0x0000ffff6a647812 */ /* 0x000fe400078ec0ff */
[----:B------:R-:W-:-:S02]  /*baa0*/  PRMT R121, R122, 0x3340, R121 ;  /* 0x000033407a797816 */ /* 0x000fc40000000079 */
[----:B------:R-:W-:Y:S02]  /*bab0*/  LOP3.LUT R127, R118, 0xffff, RZ, 0xc0, !PT ;  /* 0x0000ffff767f7812 */ /* 0x000fe400078ec0ff */
[----:B------:R-:W-:Y:S02]  /*bac0*/  PRMT R122, R101, 0x3340, R100 ;  /* 0x00003340657a7816 */ /* 0x000fe40000000064 */
[----:B------:R-:W-:Y:S02]  /*bad0*/  LOP3.LUT R118, R112, 0xffff, RZ, 0xc0, !PT ;  /* 0x0000ffff70767812 */ /* 0x000fe400078ec0ff */
[----:B------:R-:W-:Y:S02]  /*bae0*/  PRMT R101, R117, 0x7732, RZ ;  /* 0x0000773275657816 */ /* 0x000fe400000000ff */
[----:B------:R-:W-:Y:S02]  /*baf0*/  PRMT R100, R115, 0x7732, RZ ;  /* 0x0000773273647816 */ /* 0x000fe400000000ff */
[----:B------:R-:W-:-:S02]  /*bb00*/  PRMT R118, R125, 0x3340, R118 ;  /* 0x000033407d767816 */ /* 0x000fc40000000076 */
[----:B------:R-:W-:Y:S02]  /*bb10*/  LOP3.LUT R126, R114, 0xffff, RZ, 0xc0, !PT ;  /* 0x0000ffff727e7812 */ /* 0x000fe400078ec0ff */
[----:B------:R-:W-:Y:S02]  /*bb20*/  PRMT R116, R116, 0x3340, R101 ;  /* 0x0000334074747816 */ /* 0x000fe40000000065 */
[----:B------:R-:W-:Y:S02]  /*bb30*/  PRMT R117, R103, 0x3340, R100 ;  /* 0x0000334067757816 */ /* 0x000fe40000000064 */
[----:B------:R-:W-:Y:S01]  /*bb40*/  PRMT R125, R102, 0x7732, RZ ;  /* 0x00007732667d7816 */ /* 0x000fe200000000ff */
[----:B------:R-:W0:Y:S01]  /*bb50*/  LDC.64 R100, c[0x0][0x3a0] ;  /* 0x0000e800ff647b82 */ /* 0x000e220000000a00 */
[----:B-1----:R-:W-:Y:S02]  /*bb60*/  LOP3.LUT R130, R130, UR4, RZ, 0xc0, !PT ;  /* 0x0000000482827c12 */ /* 0x002fe4000f8ec0ff */
[----:B------:R-:W-:-:S02]  /*bb70*/  LOP3.LUT R119, R119, 0xffff, RZ, 0xc0, !PT ;  /* 0x0000ffff77777812 */ /* 0x000fc400078ec0ff */
[----:B------:R-:W-:Y:S02]  /*bb80*/  LOP3.LUT R114, R111, 0xffff, RZ, 0xc0, !PT ;  /* 0x0000ffff6f727812 */ /* 0x000fe400078ec0ff */
[----:B------:R-:W1:Y:S01]  /*bb90*/  POPC R130, R130 ;  /* 0x0000008200827309 */ /* 0x000e620000000000 */
[----:B------:R-:W3:Y:S01]  /*bba0*/  LDC.64 R102, c[0x0][0x3b8] ;  /* 0x0000ee00ff667b82 */ /* 0x000ee20000000a00 */
[----:B------:R-:W-:Y:S02]  /*bbb0*/  PRMT R114, R119, 0x3340, R114 ;  /* 0x0000334077727816 */ /* 0x000fe40000000072 */
[----:B------:R-:W-:Y:S02]  /*bbc0*/  PRMT R119, R112, 0x7732, RZ ;  /* 0x0000773270777816 */ /* 0x000fe400000000ff */
[----:B------:R-:W-:Y:S02]  /*bbd0*/  PRMT R106, R106, 0x7732, RZ ;  /* 0x000077326a6a7816 */ /* 0x000fe400000000ff */
[----:B------:R-:W-:-:S02]  /*bbe0*/  LOP3.LUT R120, R3, 0xffff, RZ, 0xc0, !PT ;  /* 0x0000ffff03787812 */ /* 0x000fc400078ec0ff */
[----:B------:R-:W-:Y:S02]  /*bbf0*/  PRMT R119, R110, 0x3340, R119 ;  /* 0x000033406e777816 */ /* 0x000fe40000000077 */
[C---:B------:R-:W-:Y:S02]  /*bc00*/  PRMT R112, R104.reuse, 0x7732, RZ ;  /* 0x0000773268707816 */ /* 0x040fe400000000ff */
[----:B------:R-:W-:Y:S02]  /*bc10*/  PRMT R3, R3, 0x7732, RZ ;  /* 0x0000773203037816 */ /* 0x000fe400000000ff */
[----:B------:R-:W-:Y:S02]  /*bc20*/  PRMT R110, R111, 0x7732, RZ ;  /* 0x000077326f6e7816 */ /* 0x000fe400000000ff */
[----:B------:R-:W-:Y:S01]  /*bc30*/  LOP3.LUT R115, R104, 0xffff, RZ, 0xc0, !PT ;  /* 0x0000ffff68737812 */ /* 0x000fe200078ec0ff */
[----:B------:R-:W-:Y:S01]  /*bc40*/  IMAD.MOV.U32 R104, RZ, RZ, R106 ;  /* 0x000000ffff687224 */ /* 0x000fe200078e006a */
[----:B------:R-:W-:Y:S01]  /*bc50*/  PRMT R111, R98, 0x3340, R3 ;  /* 0x00003340626f7816 */ /* 0x000fe20000000003 */
[----:B------:R-:W-:Y:S01]  /*bc60*/  IMAD.MOV.U32 R106, RZ, RZ, R112 ;  /* 0x000000ffff6a7224 */ /* 0x000fe200078e0070 */
[----:B------:R-:W-:Y:S01]  /*bc70*/  PRMT R120, R127, 0x3340, R120 ;  /* 0x000033407f787816 */ /* 0x000fe20000000078 */
[----:B------:R-:W-:Y:S01]  /*bc80*/  IMAD.MOV.U32 R98, RZ, RZ, R110 ;  /* 0x000000ffff627224 */ /* 0x000fe200078e006e */
[----:B------:R-:W-:-:S02]  /*bc90*/  PRMT R107, R107, 0x3340, R104 ;  /* 0x000033406b6b7816 */ /* 0x000fc40000000068 */
[----:B------:R-:W-:Y:S02]  /*bca0*/  PRMT R110, R105, 0x3340, R106 ;  /* 0x00003340696e7816 */ /* 0x000fe4000000006a */
[----:B------:R-:W-:Y:S02]  /*bcb0*/  CS2R R104, SRZ ;  /* 0x0000000000687805 */ /* 0x000fe4000001ff00 */
[----:B------:R-:W-:Y:S02]  /*bcc0*/  PRMT R115, R126, 0x3340, R115 ;  /* 0x000033407e737816 */ /* 0x000fe40000000073 */
[----:B------:R-:W-:Y:S02]  /*bcd0*/  PRMT R108, R108, 0x3340, R125 ;  /* 0x000033406c6c7816 */ /* 0x000fe4000000007d */
[----:B------:R-:W-:Y:S01]  /*bce0*/  PRMT R109, R109, 0x3340, R98 ;  /* 0x000033406d6d7816 */ /* 0x000fe20000000062 */
[----:B--2---:R-:W1:Y:S02]  /*bcf0*/  SHFL.IDX PT, R129, R129, R128, 0x1f ;  /* 0x00001f8081817589 */ /* 0x004e6400000e0000 */
[----:B-1----:R-:W-:Y:S01]  /*bd00*/  IMAD.IADD R3, R129, 0x1, R130 ;  /* 0x0000000181037824 */ /* 0x002fe200078e0282 */
[----:B0--3--:R-:W-:Y:S06]  /*bd10*/  BRA.U !UP0, `(.L_x_6) ;  /* 0x00000001084c7547 */ /* 0x009fec000b800000 */
[----:B------:R-:W0:Y:S01]  /*bd20*/  I2F.U32.RP R98, UR9 ;  /* 0x0000000900627d06 */ /* 0x000e220008209000 */
[----:B------:R-:W-:-:S07]  /*bd30*/  ISETP.NE.U32.AND P1, PT, RZ, UR9, PT ;  /* 0x00000009ff007c0c */ /* 0x000fce000bf25070 */
[----:B0-----:R-:W0:Y:S02]  /*bd40*/  MUFU.RCP R98, R98 ;  /* 0x0000006200627308 */ /* 0x001e240000001000 */
[----:B0-----:R-:W-:-:S06]  /*bd50*/  VIADD R104, R98, 0xffffffe ;  /* 0x0ffffffe62687836 */ /* 0x001fcc0000000000 */
[----:B------:R0:W1:Y:S02]  /*bd60*/  F2I.FTZ.U32.TRUNC.NTZ R105, R104 ;  /* 0x0000006800697305 */ /* 0x000064000021f000 */
[----:B0-----:R-:W-:Y:S02]  /*bd70*/  IMAD.MOV.U32 R104, RZ, RZ, RZ ;  /* 0x000000ffff687224 */ /* 0x001fe400078e00ff */
[----:B-1----:R-:W-:-:S04]  /*bd80*/  IMAD.MOV R125, RZ, RZ, -R105 ;  /* 0x000000ffff7d7224 */ /* 0x002fc800078e0a69 */
[----:B------:R-:W-:-:S04]  /*bd90*/  IMAD R125, R125, UR9, RZ ;  /* 0x000000097d7d7c24 */ /* 0x000fc8000f8e02ff */
[----:B------:R-:W-:-:S04]  /*bda0*/  IMAD.HI.U32 R106, R105, R125, R104 ;  /* 0x0000007d696a7227 */ /* 0x000fc800078e0068 */
[----:B------:R-:W-:Y:S02]  /*bdb0*/  IMAD.MOV.U32 R105, RZ, RZ, RZ ;  /* 0x000000ffff697224 */ /* 0x000fe400078e00ff */
[----:B------:R-:W-:-:S04]  /*bdc0*/  IMAD.HI.U32 R106, R106, R3, RZ ;  /* 0x000000036a6a7227 */ /* 0x000fc800078e00ff */
[----:B------:R-:W-:-:S04]  /*bdd0*/  IMAD.MOV R106, RZ, RZ, -R106 ;  /* 0x000000ffff6a7224 */ /* 0x000fc800078e0a6a */
[----:B------:R-:W-:-:S05]  /*bde0*/  IMAD R3, R106, UR9, R3 ;  /* 0x000000096a037c24 */ /* 0x000fca000f8e0203 */
[----:B------:R-:W-:-:S13]  /*bdf0*/  ISETP.GE.U32.AND P0, PT, R3, UR9, PT ;  /* 0x0000000903007c0c */ /* 0x000fda000bf06070 */
[----:B------:R-:W-:-:S05]  /*be00*/  @P0 VIADD R3, R3, -UR9 ;  /* 0x8000000903030c36 */ /* 0x000fca0008000000 */
[----:B------:R-:W-:-:S13]  /*be10*/  ISETP.GE.U32.AND P0, PT, R3, UR9, PT ;  /* 0x0000000903007c0c */ /* 0x000fda000bf06070 */
[----:B------:R-:W-:Y:S01]  /*be20*/  @P0 VIADD R3, R3, -UR9 ;  /* 0x8000000903030c36 */ /* 0x000fe20008000000 */
[----:B------:R-:W-:-:S05]  /*be30*/  @!P1 LOP3.LUT R3, RZ, UR9, RZ, 0x33, !PT ;  /* 0x00000009ff039c12 */ /* 0x000fca000f8e33ff */
[----:B------:R-:W-:-:S07]  /*be40*/  IMAD.MOV.U32 R104, RZ, RZ, R3 ;  /* 0x000000ffff687224 */ /* 0x000fce00078e0003 */
.L_x_6:
[----:B------:R-:W-:Y:S01]  /*be50*/  IMAD R3, R105, 0x30, RZ ;  /* 0x0000003069037824 */ /* 0x000fe200078e02ff */
[----:B------:R-:W-:Y:S01]  /*be60*/  PRMT R115, R110, 0x5410, R115 ;  /* 0x000054106e737816 */ /* 0x000fe20000000073 */
[----:B------:R-:W-:Y:S01]  /*be70*/  IMAD.WIDE.U32 R102, R104, 0x30, R102 ;  /* 0x0000003068667825 */ /* 0x000fe200078e0066 */
[----:B------:R-:W-:Y:S02]  /*be80*/  PRMT R105, R117, 0x5410, R124 ;  /* 0x0000541075697816 */ /* 0x000fe4000000007c */
[----:B------:R-:W-:Y:S01]  /*be90*/  PRMT R104, R119, 0x5410, R118 ;  /* 0x0000541077687816 */ /* 0x000fe20000000076 */
[----:B------:R-:W-:Y:S01]  /*bea0*/  IMAD.IADD R103, R103, 0x1, R3 ;  /* 0x0000000167677824 */ /* 0x000fe200078e0203 */
[----:B------:R-:W-:Y:S02]  /*beb0*/  PRMT R121, R108, 0x5410, R121 ;  /* 0x000054106c797816 */ /* 0x000fe40000000079 */
[----:B------:R-:W-:Y:S02]  /*bec0*/  PRMT R120, R111, 0x5410, R120 ;  /* 0x000054106f787816 */ /* 0x000fe40000000078 */
[----:B------:R-:W-:Y:S01]  /*bed0*/  PRMT R107, R107, 0x5410, R122 ;  /* 0x000054106b6b7816 */ /* 0x000fe2000000007a */
[----:B------:R0:W-:Y:S01]  /*bee0*/  STG.E.64 desc[UR6][R102.64+0x8], R104 ;  /* 0x0000086866007986 */ /* 0x0001e2000c101b06 */
[----:B------:R-:W-:-:S02]  /*bef0*/  PRMT R106, R109, 0x5410, R114 ;  /* 0x000054106d6a7816 */ /* 0x000fc40000000072 */
[----:B------:R-:W-:Y:S01]  /*bf00*/  PRMT R3, R116, 0x5410, R123 ;  /* 0x0000541074037816 */ /* 0x000fe2000000007b */
[----:B------:R0:W-:Y:S04]  /*bf10*/  STG.E.64 desc[UR6][R102.64+0x10], R120 ;  /* 0x0000107866007986 */ /* 0x0001e8000c101b06 */
[----:B------:R0:W-:Y:S04]  /*bf20*/  STG.E.64 desc[UR6][R102.64+0x18], R106 ;  /* 0x0000186a66007986 */ /* 0x0001e8000c101b06 */
[----:B------:R0:W-:Y:S04]  /*bf30*/  STG.E.64 desc[UR6][R102.64], R2 ;  /* 0x0000000266007986 */ /* 0x0001e8000c101b06 */
[----:B------:R0:W-:Y:S04]  /*bf40*/  STG.E desc[UR6][R102.64+0x20], R115 ;  /* 0x0000207366007986 */ /* 0x0001e8000c101906 */
[----:B------:R0:W-:Y:S02]  /*bf50*/  STG.E.64 desc[UR6][R102.64+0x28], R100 ;  /* 0x0000286466007986 */ /* 0x0001e4000c101b06 */
.L_x_5:
[----:B------:R-:W-:Y:S05]  /*bf60*/  BSYNC.RECONVERGENT B1 ;  /* 0x0000000000017941 */ /* 0x000fea0003800200 */
.L_x_2:
[----:B------:R-:W-:-:S04]  /*bf70*/  IADD3 R98, P1, PT, R0, 0x1, RZ ;  /* 0x0000000100627810 */ /* 0x000fc80007f3e0ff */
[----:B------:R-:W-:Y:S01]  /*bf80*/  ISETP.GE.U32.AND P0, PT, R98, R69, PT ;  /* 0x000000456200720c */ /* 0x000fe20003f06070 */
[----:B0-----:R-:W-:-:S05]  /*bf90*/  IMAD.X R3, RZ, RZ, R113, P1 ;  /* 0x000000ffff037224 */ /* 0x001fca00008e0671 */
[----:B------:R-:W-:-:S13]  /*bfa0*/  ISETP.GE.U32.AND.EX P0, PT, R3, RZ, PT, P0 ;  /* 0x000000ff0300720c */ /* 0x000fda0003f06100 */
[----:B------:R-:W-:Y:S05]  /*bfb0*/  @P0 BRA `(.L_x_1) ;  /* 0x0000022800140947 */ /* 0x000fea0003800000 */
[----:B------:R-:W-:Y:S01]  /*bfc0*/  IMAD.IADD R96, R75, 0x1, R96 ;  /* 0x000000014b607824 */ /* 0x000fe200078e0260 */
[----:B------:R-:W-:Y:S04]  /*bfd0*/  BSSY.RECONVERGENT B1, `(.L_x_7) ;  /* 0x0000b81000017945 */ /* 0x000fe80003800200 */
[----:B------:R-:W-:Y:S01]  /*bfe0*/  BSSY.RELIABLE B2, `(.L_x_8) ;  /* 0x0000b20000027945 */ /* 0x000fe20003800100 */
[----:B------:R-:W-:-:S05]  /*bff0*/  IADD3 R96, PT, PT, R24, R96, R95 ;  /* 0x0000006018607210 */ /* 0x000fca0007ffe05f */
[----:B------:R-:W-:-:S04]  /*c000*/  IMAD.IADD R102, R97, 0x1, R96 ;  /* 0x0000000161667824 */ /* 0x000fc800078e0260 */
[----:B------:R-:W-:Y:S01]  /*c010*/  IMAD.IADD R3, R77, 0x1, R102 ;  /* 0x000000014d037824 */ /* 0x000fe200078e0266 */
[----:B------:R-:W-:-:S04]  /*c020*/  IADD3 R99, PT, PT, R84, R102, R99 ;  /* 0x0000006654637210 */ /* 0x000fc80007ffe063 */
[C-C-:B------:R-:W-:Y:S02]  /*c030*/  SHF.R.W.U32 R95, R3.reuse, 0x6, R3.reuse ;  /* 0x00000006035f7819 */ /* 0x140fe40000001e03 */
[C-C-:B------:R-:W-:Y:S02]  /*c040*/  SHF.R.W.U32 R96, R3.reuse, 0xb, R3.reuse ;  /* 0x0000000b03607819 */ /* 0x140fe40000001e03 */
[----:B------:R-:W-:Y:S02]  /*c050*/  SHF.R.W.U32 R97, R3, 0x19, R3 ;  /* 0x0000001903617819 */ /* 0x000fe40000001e03 */
[----:B------:R-:W-:Y:S02]  /*c060*/  LOP3.LUT R98, R73, R3, R70, 0xb8, !PT ;  /* 0x0000000349627212 */ /* 0x000fe400078eb846 */
[----:B------:R-:W-:Y:S02]  /*c070*/  LOP3.LUT R95, R97, R96, R95, 0x96, !PT ;  /* 0x00000060615f7212 */ /* 0x000fe400078e965f */
[----:B------:R-:W-:-:S02]  /*c080*/  SHF.R.W.U32 R102, R99, 0xd, R99 ;  /* 0x0000000d63667819 */ /* 0x000fc40000001e63 */
[----:B------:R-:W-:-:S04]  /*c090*/  IADD3 R95, PT, PT, R95, R98, R72 ;  /* 0x000000625f5f7210 */ /* 0x000fc80007ffe048 */
[----:B------:R-:W-:-:S05]  /*c0a0*/  IADD3 R97, PT, PT, R82, R95, R25 ;  /* 0x0000005f52617210 */ /* 0x000fca0007ffe019 */
[----:B------:R-:W-:-:S05]  /*c0b0*/  IMAD.IADD R98, R78, 0x1, R97 ;  /* 0x000000014e627824 */ /* 0x000fca00078e0261 */
[C-C-:B------:R-:W-:Y:S02]  /*c0c0*/  SHF.R.W.U32 R95, R98.reuse, 0x6, R98.reuse ;  /* 0x00000006625f7819 */ /* 0x140fe40000001e62 */
[C-C-:B------:R-:W-:Y:S02]  /*c0d0*/  SHF.R.W.U32 R96, R98.reuse, 0xb, R98.reuse ;  /* 0x0000000b62607819 */ /* 0x140fe40000001e62 */
[----:B------:R-:W-:Y:S02]  /*c0e0*/  SHF.R.W.U32 R100, R98, 0x19, R98 ;  /* 0x0000001962647819 */ /* 0x000fe40000001e62 */
[----:B------:R-:W-:Y:S02]  /*c0f0*/  LOP3.LUT R101, R70, R98, R3, 0xb8, !PT ;  /* 0x0000006246657212 */ /* 0x000fe400078eb803 */
[----:B------:R-:W-:-:S04]  /*c100*/  LOP3.LUT R96, R100, R96, R95, 0x96, !PT ;  /* 0x0000006064607212 */ /* 0x000fc800078e965f */
[----:B------:R-:W-:-:S04]  /*c110*/  IADD3 R96, PT, PT, R96, R101, R73 ;  /* 0x0000006560607210 */ /* 0x000fc80007ffe049 */
[----:B------:R-:W-:Y:S01]  /*c120*/  IADD3 R106, PT, PT, R83, R96, R26 ;  /* 0x00000060536a7210 */ /* 0x000fe20007ffe01a */
[----:B------:R-:W-:-:S04]  /*c130*/  VIADD R96, R2, 0x1 ;  /* 0x0000000102607836 */ /* 0x000fc80000000000 */
[----:B------:R-:W-:Y:S01]  /*c140*/  IMAD.IADD R95, R79, 0x1, R106 ;  /* 0x000000014f5f7824 */ /* 0x000fe200078e026a */
[----:B------:R-:W-:-:S04]  /*c150*/  PRMT R104, R96, 0x123, RZ ;  /* 0x0000012360687816 */ /* 0x000fc800000000ff */
[C-C-:B------:R-:W-:Y:S02]  /*c160*/  SHF.R.W.U32 R100, R95.reuse, 0x6, R95.reuse ;  /* 0x000000065f647819 */ /* 0x140fe40000001e5f */
[C-C-:B------:R-:W-:Y:S02]  /*c170*/  SHF.R.W.U32 R101, R95.reuse, 0xb, R95.reuse ;  /* 0x0000000b5f657819 */ /* 0x140fe40000001e5f */
[----:B------:R-:W-:Y:S02]  /*c180*/  SHF.R.W.U32 R103, R95, 0x19, R95 ;  /* 0x000000195f677819 */ /* 0x000fe40000001e5f */
[----:B------:R-:W-:Y:S02]  /*c190*/  LOP3.LUT R105, R3, R95, R98, 0xb8, !PT ;  /* 0x0000005f03697212 */ /* 0x000fe400078eb862 */
[----:B------:R-:W-:-:S04]  /*c1a0*/  LOP3.LUT R101, R103, R101, R100, 0x96, !PT ;  /* 0x0000006567657212 */ /* 0x000fc800078e9664 */
[----:B------:R-:W-:-:S04]  /*c1b0*/  IADD3 R100, PT, PT, R101, R105, R70 ;  /* 0x0000006965647210 */ /* 0x000fc80007ffe046 */
        /* <DEDUP_REMOVED lines=9> */
[----:B------:R-:W-:-:S03]  /*c250*/  SHF.R.W.U32 R103, R99, 0x16, R99 ;  /* 0x0000001663677819 */ /* 0x000fc60000001e63 */
[----:B------:R-:W-:Y:S01]  /*c260*/  IMAD.IADD R107, R20, 0x1, R107 ;  /* 0x00000001146b7824 */ /* 0x000fe200078e026b */
[----:B------:R-:W-:Y:S02]  /*c270*/  LOP3.LUT R102, R103, R102, R101, 0x96, !PT ;  /* 0x0000006667667212 */ /* 0x000fe400078e9665 */
[----:B------:R-:W-:Y:S02]  /*c280*/  LOP3.LUT R101, R80, R79, R99, 0xe8, !PT ;  /* 0x0000004f50657212 */ /* 0x000fe400078ee863 */
[----:B------:R-:W-:Y:S02]  /*c290*/  LOP3.LUT R112, R107, 0x80000000, RZ, 0x3c, !PT ;  /* 0x800000006b707812 */ /* 0x000fe400078e3cff */
[----:B------:R-:W-:-:S03]  /*c2a0*/  IADD3 R102, PT, PT, R102, R97, R101 ;  /* 0x0000006166667210 */ /* 0x000fc60007ffe065 */
[----:B------:R-:W-:Y:S01]  /*c2b0*/  IMAD.IADD R109, R99, 0x1, R112 ;  /* 0x00000001636d7824 */ /* 0x000fe200078e0270 */
[C-C-:B------:R-:W-:Y:S02]  /*c2c0*/  SHF.R.W.U32 R97, R102.reuse, 0x2, R102.reuse ;  /* 0x0000000266617819 */ /* 0x140fe40000001e66 */
[----:B------:R-:W-:Y:S02]  /*c2d0*/  SHF.R.W.U32 R101, R102, 0x16, R102 ;  /* 0x0000001666657819 */ /* 0x000fe40000001e66 */
[C-C-:B------:R-:W-:Y:S02]  /*c2e0*/  SHF.R.W.U32 R107, R109.reuse, 0x6, R109.reuse ;  /* 0x000000066d6b7819 */ /* 0x140fe40000001e6d */
[C-C-:B------:R-:W-:Y:S02]  /*c2f0*/  SHF.R.W.U32 R108, R109.reuse, 0xb, R109.reuse ;  /* 0x0000000b6d6c7819 */ /* 0x140fe40000001e6d */
[----:B------:R-:W-:-:S04]  /*c300*/  SHF.R.W.U32 R111, R109, 0x19, R109 ;  /* 0x000000196d6f7819 */ /* 0x000fc80000001e6d */
[----:B------:R-:W-:Y:S02]  /*c310*/  LOP3.LUT R107, R111, R108, R107, 0x96, !PT ;  /* 0x0000006c6f6b7212 */ /* 0x000fe400078e966b */
[----:B------:R-:W-:-:S04]  /*c320*/  LOP3.LUT R108, R95, R109, R110, 0xb8, !PT ;  /* 0x0000006d5f6c7212 */ /* 0x000fc800078eb86e */
[----:B------:R-:W-:-:S05]  /*c330*/  IADD3 R108, PT, PT, R107, R108, R98 ;  /* 0x0000006c6b6c7210 */ /* 0x000fca0007ffe062 */
[----:B------:R-:W-:Y:S01]  /*c340*/  IMAD.IADD R115, R108, 0x1, R21 ;  /* 0x000000016c737824 */ /* 0x000fe200078e0215 */
[----:B------:R-:W-:-:S03]  /*c350*/  SHF.R.W.U32 R108, R102, 0xd, R102 ;  /* 0x0000000d666c7819 */ /* 0x000fc60000001e66 */
[----:B------:R-:W-:Y:S01]  /*c360*/  IMAD.IADD R114, R102, 0x1, R115 ;  /* 0x0000000166727824 */ /* 0x000fe200078e0273 */
[----:B------:R-:W-:Y:S02]  /*c370*/  LOP3.LUT R101, R101, R108, R97, 0x96, !PT ;  /* 0x0000006c65657212 */ /* 0x000fe400078e9661 */
[----:B------:R-:W-:Y:S02]  /*c380*/  LOP3.LUT R97, R99, R80, R102, 0xe8, !PT ;  /* 0x0000005063617212 */ /* 0x000fe400078ee866 */
[C-C-:B------:R-:W-:Y:S02]  /*c390*/  SHF.R.W.U32 R103, R114.reuse, 0x6, R114.reuse ;  /* 0x0000000672677819 */ /* 0x140fe40000001e72 */
[C-C-:B------:R-:W-:Y:S02]  /*c3a0*/  SHF.R.W.U32 R116, R114.reuse, 0xb, R114.reuse ;  /* 0x0000000b72747819 */ /* 0x140fe40000001e72 */
[----:B------:R-:W-:Y:S02]  /*c3b0*/  SHF.R.W.U32 R107, R114, 0x19, R114 ;  /* 0x00000019726b7819 */ /* 0x000fe40000001e72 */
[----:B------:R-:W-:-:S02]  /*c3c0*/  IADD3 R101, PT, PT, R101, R106, R97 ;  /* 0x0000006a65657210 */ /* 0x000fc40007ffe061 */
[----:B------:R-:W-:Y:S02]  /*c3d0*/  LOP3.LUT R116, R107, R116, R103, 0x96, !PT ;  /* 0x000000746b747212 */ /* 0x000fe400078e9667 */
[----:B------:R-:W-:Y:S02]  /*c3e0*/  LOP3.LUT R103, R110, R114, R109, 0xb8, !PT ;  /* 0x000000726e677212 */ /* 0x000fe400078eb86d */
[C---:B------:R-:W-:Y:S02]  /*c3f0*/  SHF.R.W.U32 R106, R101.reuse, 0xd, R101 ;  /* 0x0000000d656a7819 */ /* 0x040fe40000001e65 */
[----:B------:R-:W-:Y:S02]  /*c400*/  IADD3 R103, PT, PT, R116, R103, R95 ;  /* 0x0000006774677210 */ /* 0x000fe40007ffe05f */
[----:B------:R-:W-:-:S03]  /*c410*/  SHF.R.W.U32 R97, R101, 0x16, R101 ;  /* 0x0000001665617819 */ /* 0x000fc60000001e65 */
[----:B------:R-:W-:Y:S01]  /*c420*/  IMAD.IADD R116, R103, 0x1, R22 ;  /* 0x0000000167747824 */ /* 0x000fe200078e0216 */
[----:B------:R-:W-:-:S03]  /*c430*/  SHF.R.W.U32 R103, R101, 0x2, R101 ;  /* 0x0000000265677819 */ /* 0x000fc60000001e65 */
[----:B------:R-:W-:Y:S01]  /*c440*/  IMAD.IADD R117, R101, 0x1, R116 ;  /* 0x0000000165757824 */ /* 0x000fe200078e0274 */
[----:B------:R-:W-:Y:S02]  /*c450*/  LOP3.LUT R103, R97, R106, R103, 0x96, !PT ;  /* 0x0000006a61677212 */ /* 0x000fe400078e9667 */
[----:B------:R-:W-:Y:S02]  /*c460*/  LOP3.LUT R106, R102, R99, R101, 0xe8, !PT ;  /* 0x00000063666a7212 */ /* 0x000fe400078ee865 */
[C-C-:B------:R-:W-:Y:S02]  /*c470*/  SHF.R.W.U32 R107, R117.reuse, 0x6, R117.reuse ;  /* 0x00000006756b7819 */ /* 0x140fe40000001e75 */
[C-C-:B------:R-:W-:Y:S02]  /*c480*/  SHF.R.W.U32 R108, R117.reuse, 0xb, R117.reuse ;  /* 0x0000000b756c7819 */ /* 0x140fe40000001e75 */
[----:B------:R-:W-:-:S04]  /*c490*/  SHF.R.W.U32 R111, R117, 0x19, R117 ;  /* 0x00000019756f7819 */ /* 0x000fc80000001e75 */
[----:B------:R-:W-:Y:S02]  /*c4a0*/  LOP3.LUT R107, R111, R108, R107, 0x96, !PT ;  /* 0x0000006c6f6b7212 */ /* 0x000fe400078e966b */
[----:B------:R-:W-:-:S04]  /*c4b0*/  LOP3.LUT R108, R109, R117, R114, 0xb8, !PT ;  /* 0x000000756d6c7212 */ /* 0x000fc800078eb872 */
[----:B------:R-:W-:Y:S02]  /*c4c0*/  IADD3 R108, PT, PT, R107, R108, R110 ;  /* 0x0000006c6b6c7210 */ /* 0x000fe40007ffe06e */
[----:B------:R-:W-:-:S03]  /*c4d0*/  IADD3 R110, PT, PT, R103, R105, R106 ;  /* 0x00000069676e7210 */ /* 0x000fc60007ffe06a */
[----:B------:R-:W-:Y:S01]  /*c4e0*/  IMAD.IADD R97, R108, 0x1, R23 ;  /* 0x000000016c617824 */ /* 0x000fe200078e0217 */
        /* <DEDUP_REMOVED lines=8> */
[----:B------:R-:W-:Y:S02]  /*c570*/  LOP3.LUT R108, R119, R111, R108, 0x96, !PT ;  /* 0x0000006f776c7212 */ /* 0x000fe400078e966c */
[----:B------:R-:W-:-:S02]  /*c580*/  LOP3.LUT R111, R114, R118, R117, 0xb8, !PT ;  /* 0x00000076726f7212 */ /* 0x000fc400078eb875 */
[----:B------:R-:W-:Y:S02]  /*c590*/  LOP3.LUT R106, R101, R102, R110, 0xe8, !PT ;  /* 0x00000066656a7212 */ /* 0x000fe400078ee86e */
        /* <DEDUP_REMOVED lines=20> */
[--C-:B------:R-:W-:Y:S02]  /*c6e0*/  SHF.R.W.U32 R115, R114, 0x16, R114.reuse ;  /* 0x0000001672737819 */ /* 0x100fe40000001e72 */
[----:B------:R-:W-:Y:S02]  /*c6f0*/  LOP3.LUT R110, R111, R110, R114, 0xe8, !PT ;  /* 0x0000006e6f6e7212 */ /* 0x000fe400078ee872 */
[C-C-:B------:R-:W-:Y:S02]  /*c700*/  SHF.R.W.U32 R119, R108.reuse, 0x6, R108.reuse ;  /* 0x000000066c777819 */ /* 0x140fe40000001e6c */
[----:B------:R-:W-:-:S02]  /*c710*/  SHF.R.W.U32 R120, R108, 0xb, R108 ;  /* 0x0000000b6c787819 */ /* 0x000fc40000001e6c */
[----:B------:R-:W-:Y:S02]  /*c720*/  SHF.R.W.U32 R121, R108, 0x19, R108 ;  /* 0x000000196c797819 */ /* 0x000fe40000001e6c */
[----:B------:R-:W-:Y:S02]  /*c730*/  LOP3.LUT R109, R115, R112, R109, 0x96, !PT ;  /* 0x00000070736d7212 */ /* 0x000fe400078e966d */
[----:B------:R-:W-:Y:S02]  /*c740*/  LOP3.LUT R120, R121, R120, R119, 0x96, !PT ;  /* 0x0000007879787212 */ /* 0x000fe400078e9677 */
[----:B------:R-:W-:Y:S02]  /*c750*/  LOP3.LUT R119, R118, R108, R105, 0xb8, !PT ;  /* 0x0000006c76777212 */ /* 0x000fe400078eb869 */
[----:B------:R-:W-:Y:S02]  /*c760*/  IADD3 R115, PT, PT, R109, R116, R110 ;  /* 0x000000746d737210 */ /* 0x000fe40007ffe06e */
[----:B------:R-:W-:-:S02]  /*c770*/  IADD3 R119, PT, PT, R120, R119, R117 ;  /* 0x0000007778777210 */ /* 0x000fc40007ffe075 */
[C-C-:B------:R-:W-:Y:S02]  /*c780*/  SHF.R.W.U32 R112, R115.reuse, 0x2, R115.reuse ;  /* 0x0000000273707819 */ /* 0x140fe40000001e73 */
[--C-:B------:R-:W-:Y:S01]  /*c790*/  SHF.R.W.U32 R117, R115, 0xd, R115.reuse ;  /* 0x0000000d73757819 */ /* 0x100fe20000001e73 */
[----:B------:R-:W-:Y:S01]  /*c7a0*/  IMAD.IADD R110, R119, 0x1, R18 ;  /* 0x00000001776e7824 */ /* 0x000fe200078e0212 */
[C-C-:B------:R-:W-:Y:S02]  /*c7b0*/  SHF.R.W.U32 R116, R115.reuse, 0x16, R115.reuse ;  /* 0x0000001673747819 */ /* 0x140fe40000001e73 */
[----:B------:R-:W-:Y:S01]  /*c7c0*/  LOP3.LUT R111, R114, R111, R115, 0xe8, !PT ;  /* 0x0000006f726f7212 */ /* 0x000fe200078ee873 */
[----:B------:R-:W-:Y:S01]  /*c7d0*/  IMAD.IADD R109, R115, 0x1, R110 ;  /* 0x00000001736d7824 */ /* 0x000fe200078e026e */
[----:B------:R-:W-:-:S04]  /*c7e0*/  LOP3.LUT R112, R116, R117, R112, 0x96, !PT ;  /* 0x0000007574707212 */ /* 0x000fc800078e9670 */
[C-C-:B------:R-:W-:Y:S02]  /*c7f0*/  SHF.R.W.U32 R119, R109.reuse, 0x6, R109.reuse ;  /* 0x000000066d777819 */ /* 0x140fe40000001e6d */
[C-C-:B------:R-:W-:Y:S02]  /*c800*/  SHF.R.W.U32 R120, R109.reuse, 0xb, R109.reuse ;  /* 0x0000000b6d787819 */ /* 0x140fe40000001e6d */
[----:B------:R-:W-:Y:S02]  /*c810*/  SHF.R.W.U32 R121, R109, 0x19, R109 ;  /* 0x000000196d797819 */ /* 0x000fe40000001e6d */
[----:B------:R-:W-:Y:S02]  /*c820*/  IADD3 R116, PT, PT, R112, R97, R111 ;  /* 0x0000006170747210 */ /* 0x000fe40007ffe06f */
[----:B------:R-:W-:Y:S02]  /*c830*/  LOP3.LUT R119, R121, R120, R119, 0x96, !PT ;  /* 0x0000007879777212 */ /* 0x000fe400078e9677 */
[----:B------:R-:W-:-:S02]  /*c840*/  LOP3.LUT R120, R105, R109, R108, 0xb8, !PT ;  /* 0x0000006d69787212 */ /* 0x000fc400078eb86c */
[C---:B------:R-:W-:Y:S02]  /*c850*/  SHF.R.W.U32 R111, R116.reuse, 0x2, R116 ;  /* 0x00000002746f7819 */ /* 0x040fe40000001e74 */
[----:B------:R-:W-:Y:S02]  /*c860*/  IADD3 R120, PT, PT, R119, R120, R118 ;  /* 0x0000007877787210 */ /* 0x000fe40007ffe076 */
[C-C-:B------:R-:W-:Y:S02]  /*c870*/  SHF.R.W.U32 R118, R116.reuse, 0xd, R116.reuse ;  /* 0x0000000d74767819 */ /* 0x140fe40000001e74 */
[--C-:B------:R-:W-:Y:S01]  /*c880*/  SHF.R.W.U32 R117, R116, 0x16, R116.reuse ;  /* 0x0000001674757819 */ /* 0x100fe20000001e74 */
[----:B------:R-:W-:Y:S01]  /*c890*/  IMAD.IADD R97, R120, 0x1, R19 ;  /* 0x0000000178617824 */ /* 0x000fe200078e0213 */
[----:B------:R-:W-:Y:S02]  /*c8a0*/  LOP3.LUT R114, R115, R114, R116, 0xe8, !PT ;  /* 0x0000007273727212 */ /* 0x000fe400078ee874 */
[----:B------:R-:W-:Y:S01]  /*c8b0*/  LOP3.LUT R111, R117, R118, R111, 0x96, !PT ;  /* 0x00000076756f7212 */ /* 0x000fe200078e966f */
[----:B------:R-:W-:-:S03]  /*c8c0*/  IMAD.IADD R112, R116, 0x1, R97 ;  /* 0x0000000174707824 */ /* 0x000fc600078e0261 */
[----:B------:R-:W-:Y:S02]  /*c8d0*/  IADD3 R117, PT, PT, R111, R106, R114 ;  /* 0x0000006a6f757210 */ /* 0x000fe40007ffe072 */
[C-C-:B------:R-:W-:Y:S02]  /*c8e0*/  SHF.R.W.U32 R119, R112.reuse, 0x6, R112.reuse ;  /* 0x0000000670777819 */ /* 0x140fe40000001e70 */
[C-C-:B------:R-:W-:Y:S02]  /*c8f0*/  SHF.R.W.U32 R120, R112.reuse, 0xb, R112.reuse ;  /* 0x0000000b70787819 */ /* 0x140fe40000001e70 */
[----:B------:R-:W-:Y:S02]  /*c900*/  SHF.R.W.U32 R121, R112, 0x19, R112 ;  /* 0x0000001970797819 */ /* 0x000fe40000001e70 */
[----:B------:R-:W-:Y:S02]  /*c910*/  SHF.R.W.U32 R111, R117, 0x2, R117 ;  /* 0x00000002756f7819 */ /* 0x000fe40000001e75 */
[----:B------:R-:W-:-:S02]  /*c920*/  LOP3.LUT R120, R121, R120, R119, 0x96, !PT ;  /* 0x0000007879787212 */ /* 0x000fc400078e9677 */
[----:B------:R-:W-:Y:S02]  /*c930*/  LOP3.LUT R119, R108, R112, R109, 0xb8, !PT ;  /* 0x000000706c777212 */ /* 0x000fe400078eb86d */
[C---:B------:R-:W-:Y:S02]  /*c940*/  SHF.R.W.U32 R114, R117.reuse, 0xd, R117 ;  /* 0x0000000d75727819 */ /* 0x040fe40000001e75 */
[----:B------:R-:W-:Y:S02]  /*c950*/  IADD3 R119, PT, PT, R120, R119, R105 ;  /* 0x0000007778777210 */ /* 0x000fe40007ffe069 */
[--C-:B------:R-:W-:Y:S02]  /*c960*/  SHF.R.W.U32 R118, R117, 0x16, R117.reuse ;  /* 0x0000001675767819 */ /* 0x100fe40000001e75 */
[----:B------:R-:W-:Y:S01]  /*c970*/  LOP3.LUT R115, R116, R115, R117, 0xe8, !PT ;  /* 0x0000007374737212 */ /* 0x000fe200078ee875 */
[----:B------:R-:W-:Y:S01]  /*c980*/  IMAD.IADD R106, R12, 0x1, R119 ;  /* 0x000000010c6a7824 */ /* 0x000fe200078e0277 */
[----:B------:R-:W-:-:S03]  /*c990*/  LOP3.LUT R114, R118, R114, R111, 0x96, !PT ;  /* 0x0000007276727212 */ /* 0x000fc600078e966f */
[----:B------:R-:W-:Y:S01]  /*c9a0*/  IMAD.IADD R105, R117, 0x1, R106 ;  /* 0x0000000175697824 */ /* 0x000fe200078e026a */
[----:B------:R-:W-:-:S04]  /*c9b0*/  IADD3 R114, PT, PT, R114, R107, R115 ;  /* 0x0000006b72727210 */ /* 0x000fc80007ffe073 */
[C-C-:B------:R-:W-:Y:S02]  /*c9c0*/  SHF.R.W.U32 R119, R105.reuse, 0x6, R105.reuse ;  /* 0x0000000669777819 */ /* 0x140fe40000001e69 */
[C-C-:B------:R-:W-:Y:S02]  /*c9d0*/  SHF.R.W.U32 R120, R105.reuse, 0xb, R105.reuse ;  /* 0x0000000b69787819 */ /* 0x140fe40000001e69 */
[----:B------:R-:W-:Y:S02]  /*c9e0*/  SHF.R.W.U32 R121, R105, 0x19, R105 ;  /* 0x0000001969797819 */ /* 0x000fe40000001e69 */
[----:B------:R-:W-:Y:S02]  /*c9f0*/  SHF.R.W.U32 R111, R114, 0x2, R114 ;  /* 0x00000002726f7819 */ /* 0x000fe40000001e72 */
[----:B------:R-:W-:Y:S02]  /*ca00*/  LOP3.LUT R119, R121, R120, R119, 0x96, !PT ;  /* 0x0000007879777212 */ /* 0x000fe400078e9677 */
[----:B------:R-:W-:-:S02]  /*ca10*/  LOP3.LUT R120, R109, R105, R112, 0xb8, !PT ;  /* 0x000000696d787212 */ /* 0x000fc400078eb870 */
        /* <DEDUP_REMOVED lines=14> */
[--C-:B------:R-:W-:Y:S02]  /*cb00*/  SHF.R.W.U32 R115, R116, 0xd, R116.reuse ;  /* 0x0000000d74737819 */ /* 0x100fe40000001e74 */
        /* <DEDUP_REMOVED lines=15> */
[C---:B------:R-:W-:Y:S02]  /*cc00*/  SHF.R.W.U32 R112, R117.reuse, 0x2, R117 ;  /* 0x0000000275707819 */ /* 0x040fe40000001e75 */
[----:B------:R-:W-:Y:S02]  /*cc10*/  IADD3 R97, PT, PT, R120, 0x280, R15 ;  /* 0x0000028078617810 */ /* 0x000fe40007ffe00f */
        /* <DEDUP_REMOVED lines=10> */
[--C-:B------:R-:W-:Y:S02]  /*ccc0*/  SHF.R.W.U32 R114, R118, 0x16, R118.reuse ;  /* 0x0000001676727819 */ /* 0x100fe40000001e76 */
[----:B------:R-:W-:Y:S02]  /*ccd0*/  IADD3 R119, PT, PT, R120, R119, R105 ;  /* 0x0000007778777210 */ /* 0x000fe40007ffe069 */
[----:B------:R-:W-:Y:S02]  /*cce0*/  SHF.R.W.U32 R105, R118, 0x2, R118 ;  /* 0x0000000276697819 */ /* 0x000fe40000001e76 */
[----:B------:R-:W-:Y:S02]  /*ccf0*/  IADD3 R106, PT, PT, R85, R119, R8 ;  /* 0x00000077556a7210 */ /* 0x000fe40007ffe008 */
[----:B------:R-:W-:-:S02]  /*cd00*/  LOP3.LUT R112, R114, R112, R105, 0x96, !PT ;  /* 0x0000007072707212 */ /* 0x000fc400078e9669 */
[----:B------:R-:W-:Y:S01]  /*cd10*/  LOP3.LUT R116, R117, R116, R118, 0xe8, !PT ;  /* 0x0000007475747212 */ /* 0x000fe200078ee876 */
        /* <DEDUP_REMOVED lines=8> */
[----:B------:R-:W-:Y:S02]  /*cda0*/  IADD3 R120, PT, PT, R119, R120, R108 ;  /* 0x0000007877787210 */ /* 0x000fe40007ffe06c */
[----:B------:R-:W-:Y:S02]  /*cdb0*/  IADD3 R119, PT, PT, R112, R107, R116 ;  /* 0x0000006b70777210 */ /* 0x000fe40007ffe074 */
[----:B------:R-:W-:Y:S02]  /*cdc0*/  IADD3 R112, PT, PT, R90, R120, R9 ;  /* 0x000000785a707210 */ /* 0x000fe40007ffe009 */
[----:B------:R-:W-:Y:S02]  /*cdd0*/  SHF.R.U32.HI R107, RZ, 0x3, R104 ;  /* 0x00000003ff6b7819 */ /* 0x000fe40000011668 */
[C---:B------:R-:W-:Y:S01]  /*cde0*/  SHF.R.W.U32 R116, R119.reuse, 0x16, R119 ;  /* 0x0000001677747819 */ /* 0x040fe20000001e77 */
[----:B------:R-:W-:Y:S01]  /*cdf0*/  IMAD.IADD R108, R119, 0x1, R112 ;  /* 0x00000001776c7824 */ /* 0x000fe200078e0270 */
[----:B------:R-:W-:-:S02]  /*ce00*/  LOP3.LUT R105, R114, R107, R105, 0x96, !PT ;  /* 0x0000006b72697212 */ /* 0x000fc400078e9669 */
[C-C-:B------:R-:W-:Y:S02]  /*ce10*/  SHF.R.W.U32 R107, R119.reuse, 0x2, R119.reuse ;  /* 0x00000002776b7819 */ /* 0x140fe40000001e77 */
[C-C-:B------:R-:W-:Y:S02]  /*ce20*/  SHF.R.W.U32 R120, R108.reuse, 0x6, R108.reuse ;  /* 0x000000066c787819 */ /* 0x140fe40000001e6c */
[C-C-:B------:R-:W-:Y:S02]  /*ce30*/  SHF.R.W.U32 R121, R108.reuse, 0xb, R108.reuse ;  /* 0x0000000b6c797819 */ /* 0x140fe40000001e6c */
[----:B------:R-:W-:Y:S02]  /*ce40*/  SHF.R.W.U32 R122, R108, 0x19, R108 ;  /* 0x000000196c7a7819 */ /* 0x000fe40000001e6c */
        /* <DEDUP_REMOVED lines=21> */
[----:B------:R-:W-:Y:S02]  /*cfa0*/  IADD3 R94, PT, PT, R89, 0x11002000, R104 ;  /* 0x11002000595e7810 */ /* 0x000fe40007ffe068 */
[----:B------:R-:W-:Y:S02]  /*cfb0*/  IADD3 R116, PT, PT, R114, R97, R116 ;  /* 0x0000006172747210 */ /* 0x000fe40007ffe074 */
[----:B------:R-:W-:Y:S02]  /*cfc0*/  IADD3 R97, PT, PT, R94, R117, R11 ;  /* 0x000000755e617210 */ /* 0x000fe40007ffe00b */
[----:B------:R-:W-:-:S02]  /*cfd0*/  SHF.R.W.U32 R104, R105, 0x11, R105 ;  /* 0x0000001169687819 */ /* 0x000fc40000001e69 */
[----:B------:R-:W-:Y:S01]  /*cfe0*/  SHF.R.W.U32 R107, R105, 0x13, R105 ;  /* 0x00000013696b7819 */ /* 0x000fe20000001e69 */
[C---:B------:R-:W-:Y:S01]  /*cff0*/  IMAD.IADD R110, R116.reuse, 0x1, R97 ;  /* 0x00000001746e7824 */ /* 0x040fe200078e0261 */
[--C-:B------:R-:W-:Y:S02]  /*d000*/  SHF.R.W.U32 R121, R116, 0x16, R116.reuse ;  /* 0x0000001674797819 */ /* 0x100fe40000001e74 */
[----:B------:R-:W-:Y:S02]  /*d010*/  LOP3.LUT R119, R120, R119, R116, 0xe8, !PT ;  /* 0x0000007778777212 */ /* 0x000fe400078ee874 */
[C-C-:B------:R-:W-:Y:S02]  /*d020*/  SHF.R.W.U32 R114, R110.reuse, 0x6, R110.reuse ;  /* 0x000000066e727819 */ /* 0x140fe40000001e6e */
[C-C-:B------:R-:W-:Y:S02]  /*d030*/  SHF.R.W.U32 R117, R110.reuse, 0xb, R110.reuse ;  /* 0x0000000b6e757819 */ /* 0x140fe40000001e6e */
[----:B------:R-:W-:-:S02]  /*d040*/  SHF.R.W.U32 R118, R110, 0x19, R110 ;  /* 0x000000196e767819 */ /* 0x000fc40000001e6e */
[----:B------:R-:W-:Y:S02]  /*d050*/  LOP3.LUT R123, R108, R110, R109, 0xb8, !PT ;  /* 0x0000006e6c7b7212 */ /* 0x000fe400078eb86d */
[----:B------:R-:W-:Y:S02]  /*d060*/  LOP3.LUT R122, R118, R117, R114, 0x96, !PT ;  /* 0x00000075767a7212 */ /* 0x000fe400078e9672 */
[----:B------:R-:W-:Y:S02]  /*d070*/  SHF.R.U32.HI R114, RZ, 0xa, R105 ;  /* 0x0000000aff727819 */ /* 0x000fe40000011669 */
[C---:B------:R-:W-:Y:S02]  /*d080*/  SHF.R.W.U32 R117, R116.reuse, 0x2, R116 ;  /* 0x0000000274757819 */ /* 0x040fe40000001e74 */
[----:B------:R-:W-:Y:S02]  /*d090*/  LOP3.LUT R107, R107, R114, R104, 0x96, !PT ;  /* 0x000000726b6b7212 */ /* 0x000fe400078e9668 */
[----:B------:R-:W-:-:S02]  /*d0a0*/  SHF.R.W.U32 R118, R116, 0xd, R116 ;  /* 0x0000000d74767819 */ /* 0x000fc40000001e74 */
[----:B------:R-:W-:Y:S01]  /*d0b0*/  IADD3 R114, PT, PT, R122, R123, R115 ;  /* 0x0000007b7a727210 */ /* 0x000fe20007ffe073 */
[----:B------:R-:W-:Y:S01]  /*d0c0*/  VIADD R107, R107, 0x80000000 ;  /* 0x800000006b6b7836 */ /* 0x000fe20000000000 */
[----:B------:R-:W-:Y:S02]  /*d0d0*/  LOP3.LUT R117, R121, R118, R117, 0x96, !PT ;  /* 0x0000007679757212 */ /* 0x000fe400078e9675 */
[----:B------:R-:W-:Y:S02]  /*d0e0*/  SHF.R.W.U32 R104, R94, 0x11, R94 ;  /* 0x000000115e687819 */ /* 0x000fe40000001e5e */
[----:B------:R-:W-:Y:S02]  /*d0f0*/  IADD3 R119, PT, PT, R117, R106, R119 ;  /* 0x0000006a75777210 */ /* 0x000fe40007ffe077 */
[----:B------:R-:W-:Y:S02]  /*d100*/  IADD3 R114, PT, PT, R107, R114, R4 ;  /* 0x000000726b727210 */ /* 0x000fe40007ffe004 */
[----:B------:R-:W-:-:S02]  /*d110*/  SHF.R.W.U32 R118, R119, 0x2, R119 ;  /* 0x0000000277767819 */ /* 0x000fc40000001e77 */
[C-C-:B------:R-:W-:Y:S01]  /*d120*/  SHF.R.W.U32 R121, R119.reuse, 0xd, R119.reuse ;  /* 0x0000000d77797819 */ /* 0x140fe20000001e77 */
[C---:B------:R-:W-:Y:S01]  /*d130*/  IMAD.IADD R115, R119.reuse, 0x1, R114 ;  /* 0x0000000177737824 */ /* 0x040fe200078e0272 */
[----:B------:R-:W-:Y:S02]  /*d140*/  SHF.R.W.U32 R122, R119, 0x16, R119 ;  /* 0x00000016777a7819 */ /* 0x000fe40000001e77 */
[----:B------:R-:W-:Y:S02]  /*d150*/  SHF.R.W.U32 R117, R94, 0x13, R94 ;  /* 0x000000135e757819 */ /* 0x000fe40000001e5e */
[C-C-:B------:R-:W-:Y:S02]  /*d160*/  SHF.R.W.U32 R123, R115.reuse, 0x6, R115.reuse ;  /* 0x00000006737b7819 */ /* 0x140fe40000001e73 */
[C-C-:B------:R-:W-:Y:S02]  /*d170*/  SHF.R.W.U32 R124, R115.reuse, 0xb, R115.reuse ;  /* 0x0000000b737c7819 */ /* 0x140fe40000001e73 */
[----:B------:R-:W-:-:S02]  /*d180*/  SHF.R.W.U32 R125, R115, 0x19, R115 ;  /* 0x00000019737d7819 */ /* 0x000fc40000001e73 */
[----:B------:R-:W-:Y:S02]  /*d190*/  SHF.R.U32.HI R106, RZ, 0xa, R94 ;  /* 0x0000000aff6a7819 */ /* 0x000fe4000001165e */
        /* <DEDUP_REMOVED lines=8> */
[C-C-:B------:R-:W-:Y:S02]  /*d220*/  SHF.R.W.U32 R106, R107.reuse, 0x11, R107.reuse ;  /* 0x000000116b6a7819 */ /* 0x140fe40000001e6b */
[----:B------:R-:W-:Y:S01]  /*d230*/  SHF.R.W.U32 R117, R107, 0x13, R107 ;  /* 0x000000136b757819 */ /* 0x000fe20000001e6b */
[C---:B------:R-:W-:Y:S01]  /*d240*/  IMAD.IADD R108, R118.reuse, 0x1, R112 ;  /* 0x00000001766c7824 */ /* 0x040fe200078e0270 */
[----:B------:R-:W-:-:S04]  /*d250*/  SHF.R.W.U32 R123, R118, 0x16, R118 ;  /* 0x00000016767b7819 */ /* 0x000fc80000001e76 */
[C-C-:B------:R-:W-:Y:S02]  /*d260*/  SHF.R.W.U32 R120, R108.reuse, 0x6, R108.reuse ;  /* 0x000000066c787819 */ /* 0x140fe40000001e6c */
[C-C-:B------:R-:W-:Y:S02]  /*d270*/  SHF.R.W.U32 R121, R108.reuse, 0xb, R108.reuse ;  /* 0x0000000b6c797819 */ /* 0x140fe40000001e6c */
[----:B------:R-:W-:Y:S02]  /*d280*/  SHF.R.W.U32 R122, R108, 0x19, R108 ;  /* 0x000000196c7a7819 */ /* 0x000fe40000001e6c */
[----:B------:R-:W-:Y:S02]  /*d290*/  LOP3.LUT R125, R110, R108, R115, 0xb8, !PT ;  /* 0x0000006c6e7d7212 */ /* 0x000fe400078eb873 */
[----:B------:R-:W-:Y:S02]  /*d2a0*/  LOP3.LUT R124, R122, R121, R120, 0x96, !PT ;  /* 0x000000797a7c7212 */ /* 0x000fe400078e9678 */
[----:B------:R-:W-:-:S02]  /*d2b0*/  SHF.R.U32.HI R120, RZ, 0xa, R107 ;  /* 0x0000000aff787819 */ /* 0x000fc4000001166b */
[C---:B------:R-:W-:Y:S02]  /*d2c0*/  SHF.R.W.U32 R121, R118.reuse, 0x2, R118 ;  /* 0x0000000276797819 */ /* 0x040fe40000001e76 */
[----:B------:R-:W-:Y:S02]  /*d2d0*/  LOP3.LUT R106, R117, R120, R106, 0x96, !PT ;  /* 0x00000078756a7212 */ /* 0x000fe400078e966a */
[--C-:B------:R-:W-:Y:S02]  /*d2e0*/  SHF.R.W.U32 R122, R118, 0xd, R118.reuse ;  /* 0x0000000d767a7819 */ /* 0x100fe40000001e76 */
[----:B------:R-:W-:Y:S01]  /*d2f0*/  IADD3 R124, PT, PT, R124, R125, R109 ;  /* 0x0000007d7c7c7210 */ /* 0x000fe20007ffe06d */
[----:B------:R-:W-:Y:S01]  /*d300*/  VIADD R109, R106, 0x280 ;  /* 0x000002806a6d7836 */ /* 0x000fe20000000000 */
[----:B------:R-:W-:Y:S02]  /*d310*/  LOP3.LUT R122, R123, R122, R121, 0x96, !PT ;  /* 0x0000007a7b7a7212 */ /* 0x000fe400078e9679 */
[----:B------:R-:W-:-:S02]  /*d320*/  LOP3.LUT R123, R119, R116, R118, 0xe8, !PT ;  /* 0x00000074777b7212 */ /* 0x000fc400078ee876 */
[----:B------:R-:W-:Y:S02]  /*d330*/  IADD3 R116, PT, PT, R109, R124, R6 ;  /* 0x0000007c6d747210 */ /* 0x000fe40007ffe006 */
[----:B------:R-:W-:Y:S02]  /*d340*/  IADD3 R123, PT, PT, R122, R111, R123 ;  /* 0x0000006f7a7b7210 */ /* 0x000fe40007ffe07b */
[C-C-:B------:R-:W-:Y:S02]  /*d350*/  SHF.R.W.U32 R106, R104.reuse, 0x11, R104.reuse ;  /* 0x00000011686a7819 */ /* 0x140fe40000001e68 */
[----:B------:R-:W-:Y:S01]  /*d360*/  SHF.R.W.U32 R111, R104, 0x13, R104 ;  /* 0x00000013686f7819 */ /* 0x000fe20000001e68 */
[C---:B------:R-:W-:Y:S01]  /*d370*/  IMAD.IADD R117, R123.reuse, 0x1, R116 ;  /* 0x000000017b757824 */ /* 0x040fe200078e0274 */
[--C-:B------:R-:W-:Y:S02]  /*d380*/  SHF.R.W.U32 R124, R123, 0x16, R123.reuse ;  /* 0x000000167b7c7819 */ /* 0x100fe40000001e7b */
[----:B------:R-:W-:-:S02]  /*d390*/  LOP3.LUT R119, R118, R119, R123, 0xe8, !PT ;  /* 0x0000007776777212 */ /* 0x000fc400078ee87b */
[C-C-:B------:R-:W-:Y:S02]  /*d3a0*/  SHF.R.W.U32 R120, R117.reuse, 0x6, R117.reuse ;  /* 0x0000000675787819 */ /* 0x140fe40000001e75 */
[C-C-:B------:R-:W-:Y:S02]  /*d3b0*/  SHF.R.W.U32 R121, R117.reuse, 0xb, R117.reuse ;  /* 0x0000000b75797819 */ /* 0x140fe40000001e75 */
[----:B------:R-:W-:Y:S02]  /*d3c0*/  SHF.R.W.U32 R122, R117, 0x19, R117 ;  /* 0x00000019757a7819 */ /* 0x000fe40000001e75 */
[----:B------:R-:W-:Y:S02]  /*d3d0*/  LOP3.LUT R126, R115, R117, R108, 0xb8, !PT ;  /* 0x00000075737e7212 */ /* 0x000fe400078eb86c */
[----:B------:R-:W-:Y:S02]  /*d3e0*/  LOP3.LUT R125, R122, R121, R120, 0x96, !PT ;  /* 0x000000797a7d7212 */ /* 0x000fe400078e9678 */
[----:B------:R-:W-:-:S02]  /*d3f0*/  SHF.R.U32.HI R120, RZ, 0xa, R104 ;  /* 0x0000000aff787819 */ /* 0x000fc40000011668 */
[--C-:B------:R-:W-:Y:S02]  /*d400*/  SHF.R.W.U32 R121, R123, 0x2, R123.reuse ;  /* 0x000000027b797819 */ /* 0x100fe40000001e7b */
[----:B------:R-:W-:Y:S02]  /*d410*/  LOP3.LUT R106, R111, R120, R106, 0x96, !PT ;  /* 0x000000786f6a7212 */ /* 0x000fe400078e966a */
[----:B------:R-:W-:Y:S02]  /*d420*/  SHF.R.W.U32 R122, R123, 0xd, R123 ;  /* 0x0000000d7b7a7819 */ /* 0x000fe40000001e7b */
[----:B------:R-:W-:Y:S01]  /*d430*/  IADD3 R125, PT, PT, R125, R126, R110 ;  /* 0x0000007e7d7d7210 */ /* 0x000fe20007ffe06e */
[----:B------:R-:W-:Y:S01]  /*d440*/  IMAD.IADD R106, R85, 0x1, R106 ;  /* 0x00000001556a7824 */ /* 0x000fe200078e026a */
[----:B------:R-:W-:Y:S02]  /*d450*/  LOP3.LUT R120, R124, R122, R121, 0x96, !PT ;  /* 0x0000007a7c787212 */ /* 0x000fe400078e9679 */
[----:B------:R-:W-:-:S02]  /*d460*/  SHF.R.W.U32 R111, R109, 0x11, R109 ;  /* 0x000000116d6f7819 */ /* 0x000fc40000001e6d */
[----:B------:R-:W-:Y:S02]  /*d470*/  IADD3 R120, PT, PT, R120, R97, R119 ;  /* 0x0000006178787210 */ /* 0x000fe40007ffe077 */
[----:B------:R-:W-:Y:S02]  /*d480*/  IADD3 R97, PT, PT, R106, R125, R7 ;  /* 0x0000007d6a617210 */ /* 0x000fe40007ffe007 */
[----:B------:R-:W-:Y:S02]  /*d490*/  SHF.R.W.U32 R122, R109, 0x13, R109 ;  /* 0x000000136d7a7819 */ /* 0x000fe40000001e6d */
[C-C-:B------:R-:W-:Y:S01]  /*d4a0*/  SHF.R.W.U32 R125, R120.reuse, 0x16, R120.reuse ;  /* 0x00000016787d7819 */ /* 0x140fe20000001e78 */
[----:B------:R-:W-:Y:S01]  /*d4b0*/  IMAD.IADD R110, R120, 0x1, R97 ;  /* 0x00000001786e7824 */ /* 0x000fe200078e0261 */
[----:B------:R-:W-:-:S04]  /*d4c0*/  LOP3.LUT R118, R123, R118, R120, 0xe8, !PT ;  /* 0x000000767b767212 */ /* 0x000fc800078ee878 */
        /* <DEDUP_REMOVED lines=54> */
[C---:B------:R-:W-:Y:S01]  /*d830*/  SHF.R.W.U32 R128, R116.reuse, 0x16, R116 ;  /* 0x0000001674807819 */ /* 0x040fe20000001e74 */
[----:B------:R-:W-:-:S05]  /*d840*/  IMAD.IADD R123, R116, 0x1, R120 ;  /* 0x00000001747b7824 */ /* 0x000fca00078e0278 */
        /* <DEDUP_REMOVED lines=9> */
[----:B------:R-:W-:Y:S02]  /*d8e0*/  IADD3 R129, PT, PT, R129, R130, R110 ;  /* 0x0000008281817210 */ /* 0x000fe40007ffe06e */
[----:B------:R-:W-:Y:S01]  /*d8f0*/  LOP3.LUT R110, R125, R114, R116, 0xe8, !PT ;  /* 0x000000727d6e7212 */ /* 0x000fe200078ee874 */
[----:B------:R-:W-:Y:S01]  /*d900*/  IMAD.IADD R114, R107, 0x1, R122 ;  /* 0x000000016b727824 */ /* 0x000fe200078e027a */
[----:B------:R-:W-:-:S02]  /*d910*/  LOP3.LUT R126, R128, R127, R126, 0x96, !PT ;  /* 0x0000007f807e7212 */ /* 0x000fc400078e967e */
[C---:B------:R-:W-:Y:S02]  /*d920*/  SHF.R.W.U32 R117, R119.reuse, 0x11, R119 ;  /* 0x0000001177757819 */ /* 0x040fe40000001e77 */
        /* <DEDUP_REMOVED lines=13> */
[--C-:B------:R-:W-:Y:S02]  /*da00*/  SHF.R.W.U32 R128, R126, 0xd, R126.reuse ;  /* 0x0000000d7e807819 */ /* 0x100fe40000001e7e */
[----:B------:R-:W-:Y:S01]  /*da10*/  IADD3 R122, PT, PT, R130, R131, R121 ;  /* 0x00000083827a7210 */ /* 0x000fe20007ffe079 */
[----:B------:R-:W-:Y:S01]  /*da20*/  IMAD.IADD R117, R104, 0x1, R117 ;  /* 0x0000000168757824 */ /* 0x000fe200078e0275 */
        /* <DEDUP_REMOVED lines=34> */
[C-C-:B------:R-:W-:Y:S02]  /*dc50*/  SHF.R.W.U32 R129, R128.reuse, 0x2, R128.reuse ;  /* 0x0000000280817819 */ /* 0x140fe40000001e80 */
[----:B------:R-:W-:Y:S02]  /*dc60*/  SHF.R.W.U32 R130, R128, 0xd, R128 ;  /* 0x0000000d80827819 */ /* 0x000fe40000001e80 */
[----:B------:R-:W-:Y:S02]  /*dc70*/  LOP3.LUT R115, R118, R127, R115, 0x96, !PT ;  /* 0x0000007f76737212 */ /* 0x000fe400078e9673 */
[----:B------:R-:W-:Y:S02]  /*dc80*/  LOP3.LUT R127, R131, R130, R129, 0x96, !PT ;  /* 0x00000082837f7212 */ /* 0x000fe400078e9681 */
[----:B------:R-:W-:Y:S02]  /*dc90*/  IADD3 R132, PT, PT, R132, R133, R123 ;  /* 0x0000008584847210 */ /* 0x000fe40007ffe07b */
[----:B------:R-:W-:-:S02]  /*dca0*/  IADD3 R115, PT, PT, R115, 0xa00055, R106 ;  /* 0x00a0005573737810 */ /* 0x000fc40007ffe06a */
[----:B------:R-:W-:Y:S02]  /*dcb0*/  IADD3 R127, PT, PT, R127, R120, R126 ;  /* 0x000000787f7f7210 */ /* 0x000fe40007ffe07e */
[----:B------:R-:W-:Y:S02]  /*dcc0*/  IADD3 R120, PT, PT, R115, R132, R34 ;  /* 0x0000008473787210 */ /* 0x000fe40007ffe022 */
[C-C-:B------:R-:W-:Y:S02]  /*dcd0*/  SHF.R.W.U32 R123, R112.reuse, 0x11, R112.reuse ;  /* 0x00000011707b7819 */ /* 0x140fe40000001e70 */
[----:B------:R-:W-:Y:S01]  /*dce0*/  SHF.R.W.U32 R126, R112, 0x13, R112 ;  /* 0x00000013707e7819 */ /* 0x000fe20000001e70 */
[----:B------:R-:W-:Y:S01]  /*dcf0*/  IMAD.IADD R118, R127, 0x1, R120 ;  /* 0x000000017f767824 */ /* 0x000fe200078e0278 */
[----:B------:R-:W-:Y:S02]  /*dd00*/  SHF.R.U32.HI R129, RZ, 0xa, R112 ;  /* 0x0000000aff817819 */ /* 0x000fe40000011670 */
[----:B------:R-:W-:-:S02]  /*dd10*/  LOP3.LUT R121, R128, R121, R127, 0xe8, !PT ;  /* 0x0000007980797212 */ /* 0x000fc400078ee87f */
[C-C-:B------:R-:W-:Y:S02]  /*dd20*/  SHF.R.W.U32 R130, R118.reuse, 0x6, R118.reuse ;  /* 0x0000000676827819 */ /* 0x140fe40000001e76 */
[C-C-:B------:R-:W-:Y:S02]  /*dd30*/  SHF.R.W.U32 R131, R118.reuse, 0xb, R118.reuse ;  /* 0x0000000b76837819 */ /* 0x140fe40000001e76 */
[----:B------:R-:W-:Y:S02]  /*dd40*/  SHF.R.W.U32 R132, R118, 0x19, R118 ;  /* 0x0000001976847819 */ /* 0x000fe40000001e76 */
[----:B------:R-:W-:Y:S02]  /*dd50*/  LOP3.LUT R123, R126, R129, R123, 0x96, !PT ;  /* 0x000000817e7b7212 */ /* 0x000fe400078e967b */
[----:B------:R-:W-:Y:S02]  /*dd60*/  LOP3.LUT R131, R132, R131, R130, 0x96, !PT ;  /* 0x0000008384837212 */ /* 0x000fe400078e9682 */
[----:B------:R-:W-:-:S02]  /*dd70*/  LOP3.LUT R132, R124, R118, R125, 0xb8, !PT ;  /* 0x000000767c847212 */ /* 0x000fc400078eb87d */
[----:B------:R-:W-:Y:S02]  /*dd80*/  IADD3 R123, PT, PT, R92, R123, R111 ;  /* 0x0000007b5c7b7210 */ /* 0x000fe40007ffe06f */
[C-C-:B------:R-:W-:Y:S02]  /*dd90*/  SHF.R.W.U32 R126, R127.reuse, 0x2, R127.reuse ;  /* 0x000000027f7e7819 */ /* 0x140fe40000001e7f */
[C-C-:B------:R-:W-:Y:S02]  /*dda0*/  SHF.R.W.U32 R129, R127.reuse, 0xd, R127.reuse ;  /* 0x0000000d7f817819 */ /* 0x140fe40000001e7f */
[----:B------:R-:W-:Y:S02]  /*ddb0*/  SHF.R.W.U32 R130, R127, 0x16, R127 ;  /* 0x000000167f827819 */ /* 0x000fe40000001e7f */
[----:B------:R-:W-:Y:S01]  /*ddc0*/  IADD3 R131, PT, PT, R131, R132, R110 ;  /* 0x0000008483837210 */ /* 0x000fe20007ffe06e */
[----:B------:R-:W-:Y:S01]  /*ddd0*/  VIADD R110, R123, 0x280 ;  /* 0x000002807b6e7836 */ /* 0x000fe20000000000 */
[----:B------:R-:W-:-:S02]  /*dde0*/  LOP3.LUT R126, R130, R129, R126, 0x96, !PT ;  /* 0x00000081827e7212 */ /* 0x000fc400078e967e */
[C---:B------:R-:W-:Y:S02]  /*ddf0*/  SHF.R.W.U32 R92, R115.reuse, 0x11, R115 ;  /* 0x00000011735c7819 */ /* 0x040fe40000001e73 */
[----:B------:R-:W-:Y:S02]  /*de00*/  IADD3 R126, PT, PT, R126, R97, R121 ;  /* 0x000000617e7e7210 */ /* 0x000fe40007ffe079 */
[----:B------:R-:W-:Y:S02]  /*de10*/  IADD3 R121, PT, PT, R110, R131, R35 ;  /* 0x000000836e797210 */ /* 0x000fe40007ffe023 */
[--C-:B------:R-:W-:Y:S02]  /*de20*/  SHF.R.W.U32 R97, R115, 0x13, R115.reuse ;  /* 0x0000001373617819 */ /* 0x100fe40000001e73 */
[----:B------:R-:W-:Y:S01]  /*de30*/  SHF.R.U32.HI R129, RZ, 0xa, R115 ;  /* 0x0000000aff817819 */ /* 0x000fe20000011673 */
[C---:B------:R-:W-:Y:S01]  /*de40*/  IMAD.IADD R123, R126.reuse, 0x1, R121 ;  /* 0x000000017e7b7824 */ /* 0x040fe200078e0279 */
[----:B------:R-:W-:-:S02]  /*de50*/  SHF.R.W.U32 R130, R126, 0x2, R126 ;  /* 0x000000027e827819 */ /* 0x000fc40000001e7e */
[----:B------:R-:W-:Y:S02]  /*de60*/  LOP3.LUT R92, R97, R129, R92, 0x96, !PT ;  /* 0x00000081615c7212 */ /* 0x000fe400078e965c */
[C-C-:B------:R-:W-:Y:S02]  /*de70*/  SHF.R.W.U32 R133, R123.reuse, 0x6, R123.reuse ;  /* 0x000000067b857819 */ /* 0x140fe40000001e7b */
[C-C-:B------:R-:W-:Y:S02]  /*de80*/  SHF.R.W.U32 R134, R123.reuse, 0xb, R123.reuse ;  /* 0x0000000b7b867819 */ /* 0x140fe40000001e7b */
[----:B------:R-:W-:Y:S02]  /*de90*/  SHF.R.W.U32 R135, R123, 0x19, R123 ;  /* 0x000000197b877819 */ /* 0x000fe40000001e7b */
[----:B------:R-:W-:Y:S02]  /*dea0*/  LOP3.LUT R97, R125, R123, R118, 0xb8, !PT ;  /* 0x0000007b7d617212 */ /* 0x000fe400078eb876 */
[----:B------:R-:W-:-:S02]  /*deb0*/  LOP3.LUT R133, R135, R134, R133, 0x96, !PT ;  /* 0x0000008687857212 */ /* 0x000fc400078e9685 */
[----:B------:R-:W-:Y:S02]  /*dec0*/  IADD3 R92, PT, PT, R85, R92, R108 ;  /* 0x0000005c555c7210 */ /* 0x000fe40007ffe06c */
[C-C-:B------:R-:W-:Y:S02]  /*ded0*/  SHF.R.W.U32 R131, R126.reuse, 0xd, R126.reuse ;  /* 0x0000000d7e837819 */ /* 0x140fe40000001e7e */
[----:B------:R-:W-:Y:S02]  /*dee0*/  SHF.R.W.U32 R132, R126, 0x16, R126 ;  /* 0x000000167e847819 */ /* 0x000fe40000001e7e */
        /* <DEDUP_REMOVED lines=20> */
[C---:B------:R-:W-:Y:S01]  /*e030*/  SHF.R.W.U32 R134, R129.reuse, 0x2, R129 ;  /* 0x0000000281867819 */ /* 0x040fe20000001e81 */
[----:B------:R-:W-:Y:S01]  /*e040*/  IMAD.IADD R92, R128, 0x1, R131 ;  /* 0x00000001805c7824 */ /* 0x000fe200078e0283 */
[C-C-:B------:R-:W-:Y:S02]  /*e050*/  SHF.R.W.U32 R135, R129.reuse, 0xd, R129.reuse ;  /* 0x0000000d81877819 */ /* 0x140fe40000001e81 */
[----:B------:R-:W-:-:S02]  /*e060*/  SHF.R.W.U32 R136, R129, 0x16, R129 ;  /* 0x0000001681887819 */ /* 0x000fc40000001e81 */
[----:B------:R-:W-:Y:S02]  /*e070*/  LOP3.LUT R137, R118, R122, R123, 0xb8, !PT ;  /* 0x0000007a76897212 */ /* 0x000fe400078eb87b */
[----:B------:R-:W-:Y:S02]  /*e080*/  LOP3.LUT R135, R136, R135, R134, 0x96, !PT ;  /* 0x0000008788877212 */ /* 0x000fe400078e9686 */
[----:B------:R-:W-:Y:S02]  /*e090*/  LOP3.LUT R127, R126, R127, R129, 0xe8, !PT ;  /* 0x0000007f7e7f7212 */ /* 0x000fe400078ee881 */
[----:B------:R-:W-:Y:S02]  /*e0a0*/  IADD3 R137, PT, PT, R138, R137, R125 ;  /* 0x000000898a897210 */ /* 0x000fe40007ffe07d */
[----:B------:R-:W-:Y:S02]  /*e0b0*/  IADD3 R127, PT, PT, R135, R116, R127 ;  /* 0x00000074877f7210 */ /* 0x000fe40007ffe07f */
[----:B------:R-:W-:-:S02]  /*e0c0*/  SHF.R.W.U32 R130, R97, 0x11, R97 ;  /* 0x0000001161827819 */ /* 0x000fc40000001e61 */
[--C-:B------:R-:W-:Y:S02]  /*e0d0*/  SHF.R.W.U32 R133, R97, 0x13, R97.reuse ;  /* 0x0000001361857819 */ /* 0x100fe40000001e61 */
[----:B------:R-:W-:Y:S02]  /*e0e0*/  SHF.R.U32.HI R132, RZ, 0xa, R97 ;  /* 0x0000000aff847819 */ /* 0x000fe40000011661 */
[C-C-:B------:R-:W-:Y:S02]  /*e0f0*/  SHF.R.W.U32 R125, R94.reuse, 0x7, R94.reuse ;  /* 0x000000075e7d7819 */ /* 0x140fe40000001e5e */
[--C-:B------:R-:W-:Y:S02]  /*e100*/  SHF.R.W.U32 R128, R94, 0x12, R94.reuse ;  /* 0x000000125e807819 */ /* 0x100fe40000001e5e */
[----:B------:R-:W-:Y:S02]  /*e110*/  SHF.R.U32.HI R131, RZ, 0x3, R94 ;  /* 0x00000003ff837819 */ /* 0x000fe4000001165e */
[----:B------:R-:W-:-:S02]  /*e120*/  IADD3 R116, PT, PT, R92, R137, R37 ;  /* 0x000000895c747210 */ /* 0x000fc40007ffe025 */
[----:B------:R-:W-:Y:S02]  /*e130*/  LOP3.LUT R130, R133, R132, R130, 0x96, !PT ;  /* 0x0000008485827212 */ /* 0x000fe400078e9682 */
[----:B------:R-:W-:Y:S01]  /*e140*/  LOP3.LUT R128, R128, R131, R125, 0x96, !PT ;  /* 0x0000008380807212 */ /* 0x000fe200078e967d */
[----:B------:R-:W-:Y:S01]  /*e150*/  IMAD.IADD R125, R127, 0x1, R116 ;  /* 0x000000017f7d7824 */ /* 0x000fe200078e0274 */
[----:B------:R-:W-:Y:S02]  /*e160*/  IADD3 R105, PT, PT, R105, R130, R114 ;  /* 0x0000008269697210 */ /* 0x000fe40007ffe072 */
[C-C-:B------:R-:W-:Y:S02]  /*e170*/  SHF.R.W.U32 R130, R127.reuse, 0x2, R127.reuse ;  /* 0x000000027f827819 */ /* 0x140fe40000001e7f */
[C---:B------:R-:W-:Y:S01]  /*e180*/  SHF.R.W.U32 R131, R127.reuse, 0xd, R127 ;  /* 0x0000000d7f837819 */ /* 0x040fe20000001e7f */
[----:B------:R-:W-:Y:S01]  /*e190*/  IMAD.IADD R105, R128, 0x1, R105 ;  /* 0x0000000180697824 */ /* 0x000fe200078e0269 */
[----:B------:R-:W-:-:S02]  /*e1a0*/  SHF.R.W.U32 R132, R127, 0x16, R127 ;  /* 0x000000167f847819 */ /* 0x000fc40000001e7f */
        /* <DEDUP_REMOVED lines=14> */
[--C-:B------:R-:W-:Y:S02]  /*e290*/  SHF.R.U32.HI R132, RZ, 0x3, R107.reuse ;  /* 0x00000003ff847819 */ /* 0x100fe4000001166b */
[----:B------:R-:W-:Y:S02]  /*e2a0*/  LOP3.LUT R128, R131, R130, R128, 0x96, !PT ;  /* 0x0000008283807212 */ /* 0x000fe400078e9680 */
[C-C-:B------:R-:W-:Y:S02]  /*e2b0*/  SHF.R.W.U32 R130, R107.reuse, 0x7, R107.reuse ;  /* 0x000000076b827819 */ /* 0x140fe40000001e6b */
[----:B------:R-:W-:Y:S02]  /*e2c0*/  SHF.R.W.U32 R131, R107, 0x12, R107 ;  /* 0x000000126b837819 */ /* 0x000fe40000001e6b */
[C-C-:B------:R-:W-:Y:S02]  /*e2d0*/  SHF.R.W.U32 R136, R118.reuse, 0x6, R118.reuse ;  /* 0x0000000676887819 */ /* 0x140fe40000001e76 */
[----:B------:R-:W-:-:S02]  /*e2e0*/  SHF.R.W.U32 R137, R118, 0xb, R118 ;  /* 0x0000000b76897819 */ /* 0x000fc40000001e76 */
[----:B------:R-:W-:Y:S02]  /*e2f0*/  SHF.R.W.U32 R138, R118, 0x19, R118 ;  /* 0x00000019768a7819 */ /* 0x000fe40000001e76 */
[----:B------:R-:W-:Y:S02]  /*e300*/  LOP3.LUT R130, R131, R132, R130, 0x96, !PT ;  /* 0x0000008483827212 */ /* 0x000fe400078e9682 */
[----:B------:R-:W-:Y:S02]  /*e310*/  IADD3 R131, PT, PT, R94, R128, R117 ;  /* 0x000000805e837210 */ /* 0x000fe40007ffe075 */
[C-C-:B------:R-:W-:Y:S02]  /*e320*/  SHF.R.W.U32 R133, R126.reuse, 0x2, R126.reuse ;  /* 0x000000027e857819 */ /* 0x140fe40000001e7e */
[--C-:B------:R-:W-:Y:S01]  /*e330*/  SHF.R.W.U32 R134, R126, 0xd, R126.reuse ;  /* 0x0000000d7e867819 */ /* 0x100fe20000001e7e */
[----:B------:R-:W-:Y:S01]  /*e340*/  IMAD.IADD R94, R130, 0x1, R131 ;  /* 0x00000001825e7824 */ /* 0x000fe200078e0283 */
[----:B------:R-:W-:-:S02]  /*e350*/  SHF.R.W.U32 R135, R126, 0x16, R126 ;  /* 0x000000167e877819 */ /* 0x000fc40000001e7e */
[----:B------:R-:W-:Y:S02]  /*e360*/  LOP3.LUT R136, R138, R137, R136, 0x96, !PT ;  /* 0x000000898a887212 */ /* 0x000fe400078e9688 */
[----:B------:R-:W-:Y:S02]  /*e370*/  LOP3.LUT R132, R122, R118, R125, 0xb8, !PT ;  /* 0x000000767a847212 */ /* 0x000fe400078eb87d */
        /* <DEDUP_REMOVED lines=9> */
[----:B------:R-:W-:Y:S02]  /*e410*/  SHF.R.W.U32 R132, R104, 0x7, R104 ;  /* 0x0000000768847819 */ /* 0x000fe40000001e68 */
[----:B------:R-:W-:-:S02]  /*e420*/  LOP3.LUT R129, R130, R131, R129, 0x96, !PT ;  /* 0x0000008382817212 */ /* 0x000fc400078e9681 */
[--C-:B------:R-:W-:Y:S02]  /*e430*/  SHF.R.W.U32 R131, R104, 0x12, R104.reuse ;  /* 0x0000001268837819 */ /* 0x100fe40000001e68 */
[----:B------:R-:W-:Y:S02]  /*e440*/  SHF.R.U32.HI R130, RZ, 0x3, R104 ;  /* 0x00000003ff827819 */ /* 0x000fe40000011668 */
[C-C-:B------:R-:W-:Y:S02]  /*e450*/  SHF.R.W.U32 R133, R121.reuse, 0x6, R121.reuse ;  /* 0x0000000679857819 */ /* 0x140fe40000001e79 */
[C-C-:B------:R-:W-:Y:S02]  /*e460*/  SHF.R.W.U32 R134, R121.reuse, 0xb, R121.reuse ;  /* 0x0000000b79867819 */ /* 0x140fe40000001e79 */
[----:B------:R-:W-:Y:S02]  /*e470*/  SHF.R.W.U32 R135, R121, 0x19, R121 ;  /* 0x0000001979877819 */ /* 0x000fe40000001e79 */
[----:B------:R-:W-:-:S02]  /*e480*/  LOP3.LUT R130, R131, R130, R132, 0x96, !PT ;  /* 0x0000008283827212 */ /* 0x000fc400078e9684 */
[----:B------:R-:W-:Y:S02]  /*e490*/  IADD3 R107, PT, PT, R107, R129, R112 ;  /* 0x000000816b6b7210 */ /* 0x000fe40007ffe070 */
[----:B------:R-:W-:Y:S02]  /*e4a0*/  LOP3.LUT R137, R135, R134, R133, 0x96, !PT ;  /* 0x0000008687897212 */ /* 0x000fe400078e9685 */
[--C-:B------:R-:W-:Y:S01]  /*e4b0*/  SHF.R.W.U32 R133, R128, 0x2, R128.reuse ;  /* 0x0000000280857819 */ /* 0x100fe20000001e80 */
[----:B------:R-:W-:Y:S01]  /*e4c0*/  IMAD.IADD R107, R130, 0x1, R107 ;  /* 0x00000001826b7824 */ /* 0x000fe200078e026b */
[C-C-:B------:R-:W-:Y:S02]  /*e4d0*/  SHF.R.W.U32 R134, R128.reuse, 0xd, R128.reuse ;  /* 0x0000000d80867819 */ /* 0x140fe40000001e80 */
[----:B------:R-:W-:Y:S02]  /*e4e0*/  SHF.R.W.U32 R135, R128, 0x16, R128 ;  /* 0x0000001680877819 */ /* 0x000fe40000001e80 */
        /* <DEDUP_REMOVED lines=9> */
[----:B------:R-:W-:Y:S02]  /*e580*/  LOP3.LUT R129, R132, R131, R129, 0x96, !PT ;  /* 0x0000008384817212 */ /* 0x000fe400078e9681 */
[--C-:B------:R-:W-:Y:S01]  /*e590*/  SHF.R.W.U32 R130, R109, 0x7, R109.reuse ;  /* 0x000000076d827819 */ /* 0x100fe20000001e6d */
[----:B------:R-:W-:Y:S01]  /*e5a0*/  IMAD.IADD R124, R127, 0x1, R122 ;  /* 0x000000017f7c7824 */ /* 0x000fe200078e027a */
[--C-:B------:R-:W-:Y:S02]  /*e5b0*/  SHF.R.W.U32 R131, R109, 0x12, R109.reuse ;  /* 0x000000126d837819 */ /* 0x100fe40000001e6d */
[----:B------:R-:W-:-:S02]  /*e5c0*/  SHF.R.U32.HI R132, RZ, 0x3, R109 ;  /* 0x00000003ff847819 */ /* 0x000fc4000001166d */
[--C-:B------:R-:W-:Y:S02]  /*e5d0*/  SHF.R.W.U32 R133, R127, 0x16, R127.reuse ;  /* 0x000000167f857819 */ /* 0x100fe40000001e7f */
[----:B------:R-:W-:Y:S02]  /*e5e0*/  LOP3.LUT R130, R131, R132, R130, 0x96, !PT ;  /* 0x0000008483827212 */ /* 0x000fe400078e9682 */
[C-C-:B------:R-:W-:Y:S02]  /*e5f0*/  SHF.R.W.U32 R131, R127.reuse, 0x2, R127.reuse ;  /* 0x000000027f837819 */ /* 0x140fe40000001e7f */
[----:B------:R-:W-:Y:S02]  /*e600*/  SHF.R.W.U32 R132, R127, 0xd, R127 ;  /* 0x0000000d7f847819 */ /* 0x000fe40000001e7f */
[C-C-:B------:R-:W-:Y:S02]  /*e610*/  SHF.R.W.U32 R134, R124.reuse, 0x6, R124.reuse ;  /* 0x000000067c867819 */ /* 0x140fe40000001e7c */
[----:B------:R-:W-:-:S02]  /*e620*/  SHF.R.W.U32 R135, R124, 0xb, R124 ;  /* 0x0000000b7c877819 */ /* 0x000fc40000001e7c */
[----:B------:R-:W-:Y:S02]  /*e630*/  SHF.R.W.U32 R136, R124, 0x19, R124 ;  /* 0x000000197c887819 */ /* 0x000fe40000001e7c */
[----:B------:R-:W-:Y:S02]  /*e640*/  IADD3 R129, PT, PT, R104, R129, R115 ;  /* 0x0000008168817210 */ /* 0x000fe40007ffe073 */
        /* <DEDUP_REMOVED lines=46> */
[C---:B------:R-:W-:Y:S01]  /*e930*/  SHF.R.W.U32 R128, R109.reuse, 0x11, R109 ;  /* 0x000000116d807819 */ /* 0x040fe20000001e6d */
[----:B------:R-:W-:Y:S01]  /*e940*/  IMAD.IADD R106, R130, 0x1, R131 ;  /* 0x00000001826a7824 */ /* 0x000fe200078e0283 */
        /* <DEDUP_REMOVED lines=8> */
[----:B------:R-:W-:-:S02]  /*e9d0*/  LOP3.LUT R128, R136, R135, R134, 0x96, !PT ;  /* 0x0000008788807212 */ /* 0x000fc400078e9686 */
[----:B------:R-:W-:Y:S02]  /*e9e0*/  LOP3.LUT R121, R126, R127, R129, 0xe8, !PT ;  /* 0x0000007f7e797212 */ /* 0x000fe400078ee881 */
[--C-:B------:R-:W-:Y:S02]  /*e9f0*/  SHF.R.W.U32 R127, R108, 0x7, R108.reuse ;  /* 0x000000076c7f7819 */ /* 0x100fe40000001e6c */
[----:B------:R-:W-:Y:S02]  /*ea00*/  IADD3 R128, PT, PT, R128, R123, R121 ;  /* 0x0000007b80807210 */ /* 0x000fe40007ffe079 */
[----:B------:R-:W-:Y:S02]  /*ea10*/  IADD3 R121, PT, PT, R106, R137, R43 ;  /* 0x000000896a797210 */ /* 0x000fe40007ffe02b */
[--C-:B------:R-:W-:Y:S02]  /*ea20*/  SHF.R.W.U32 R130, R108, 0x12, R108.reuse ;  /* 0x000000126c827819 */ /* 0x100fe40000001e6c */
[----:B------:R-:W-:Y:S01]  /*ea30*/  SHF.R.U32.HI R131, RZ, 0x3, R108 ;  /* 0x00000003ff837819 */ /* 0x000fe2000001166c */
[----:B------:R-:W-:Y:S01]  /*ea40*/  IMAD.IADD R123, R128, 0x1, R121 ;  /* 0x00000001807b7824 */ /* 0x000fe200078e0279 */
[----:B------:R-:W-:-:S02]  /*ea50*/  IADD3 R132, PT, PT, R111, R132, R92 ;  /* 0x000000846f847210 */ /* 0x000fc40007ffe05c */
[----:B------:R-:W-:Y:S02]  /*ea60*/  LOP3.LUT R127, R130, R131, R127, 0x96, !PT ;  /* 0x00000083827f7212 */ /* 0x000fe400078e967f */
[C-C-:B------:R-:W-:Y:S02]  /*ea70*/  SHF.R.W.U32 R134, R123.reuse, 0x6, R123.reuse ;  /* 0x000000067b867819 */ /* 0x140fe40000001e7b */
[--C-:B------:R-:W-:Y:S01]  /*ea80*/  SHF.R.W.U32 R135, R123, 0xb, R123.reuse ;  /* 0x0000000b7b877819 */ /* 0x100fe20000001e7b */
[----:B------:R-:W-:Y:S01]  /*ea90*/  IMAD.IADD R111, R127, 0x1, R132 ;  /* 0x000000017f6f7824 */ /* 0x000fe200078e0284 */
[----:B------:R-:W-:Y:S02]  /*eaa0*/  SHF.R.W.U32 R136, R123, 0x19, R123 ;  /* 0x000000197b887819 */ /* 0x000fe40000001e7b */
[C-C-:B------:R-:W-:Y:S02]  /*eab0*/  SHF.R.W.U32 R130, R128.reuse, 0x2, R128.reuse ;  /* 0x0000000280827819 */ /* 0x140fe40000001e80 */
        /* <DEDUP_REMOVED lines=17> */
[----:B------:R-:W-:Y:S02]  /*ebd0*/  SHF.R.W.U32 R133, R127, 0x2, R127 ;  /* 0x000000027f857819 */ /* 0x000fe40000001e7f */
[C-C-:B------:R-:W-:Y:S02]  /*ebe0*/  SHF.R.W.U32 R136, R124.reuse, 0x6, R124.reuse ;  /* 0x000000067c887819 */ /* 0x140fe40000001e7c */
[----:B------:R-:W-:-:S02]  /*ebf0*/  SHF.R.W.U32 R137, R124, 0xb, R124 ;  /* 0x0000000b7c897819 */ /* 0x000fc40000001e7c */
[----:B------:R-:W-:Y:S02]  /*ec00*/  SHF.R.W.U32 R138, R124, 0x19, R124 ;  /* 0x000000197c8a7819 */ /* 0x000fe40000001e7c */
[----:B------:R-:W-:Y:S02]  /*ec10*/  LOP3.LUT R126, R131, R132, R126, 0x96, !PT ;  /* 0x00000084837e7212 */ /* 0x000fe400078e967e */
[----:B------:R-:W-:Y:S02]  /*ec20*/  IADD3 R131, PT, PT, R108, R130, R105 ;  /* 0x000000826c837210 */ /* 0x000fe40007ffe069 */
[C-C-:B------:R-:W-:Y:S02]  /*ec30*/  SHF.R.W.U32 R134, R127.reuse, 0xd, R127.reuse ;  /* 0x0000000d7f867819 */ /* 0x140fe40000001e7f */
[----:B------:R-:W-:Y:S01]  /*ec40*/  SHF.R.W.U32 R135, R127, 0x16, R127 ;  /* 0x000000167f877819 */ /* 0x000fe20000001e7f */
[----:B------:R-:W-:Y:S01]  /*ec50*/  IMAD.IADD R108, R126, 0x1, R131 ;  /* 0x000000017e6c7824 */ /* 0x000fe200078e0283 */
[----:B------:R-:W-:-:S02]  /*ec60*/  LOP3.LUT R136, R138, R137, R136, 0x96, !PT ;  /* 0x000000898a887212 */ /* 0x000fc400078e9688 */
[----:B------:R-:W-:Y:S02]  /*ec70*/  LOP3.LUT R130, R118, R124, R123, 0xb8, !PT ;  /* 0x0000007c76827212 */ /* 0x000fe400078eb87b */
        /* <DEDUP_REMOVED lines=9> */
[--C-:B------:R-:W-:Y:S02]  /*ed10*/  SHF.R.W.U32 R132, R114, 0x7, R114.reuse ;  /* 0x0000000772847819 */ /* 0x100fe40000001e72 */
        /* <DEDUP_REMOVED lines=9> */
[--C-:B------:R-:W-:Y:S01]  /*edb0*/  SHF.R.W.U32 R129, R108, 0x11, R108.reuse ;  /* 0x000000116c817819 */ /* 0x100fe20000001e6c */
[----:B------:R-:W-:Y:S01]  /*edc0*/  IMAD.IADD R119, R130, 0x1, R119 ;  /* 0x0000000182777824 */ /* 0x000fe200078e0277 */
[--C-:B------:R-:W-:Y:S02]  /*edd0*/  SHF.R.W.U32 R132, R108, 0x13, R108.reuse ;  /* 0x000000136c847819 */ /* 0x100fe40000001e6c */
[----:B------:R-:W-:Y:S02]  /*ede0*/  SHF.R.U32.HI R131, RZ, 0xa, R108 ;  /* 0x0000000aff837819 */ /* 0x000fe4000001166c */
[----:B------:R-:W-:Y:S02]  /*edf0*/  LOP3.LUT R136, R123, R125, R124, 0xb8, !PT ;  /* 0x0000007d7b887212 */ /* 0x000fe400078eb87c */
[----:B------:R-:W-:-:S02]  /*ee00*/  SHF.R.W.U32 R133, R126, 0x2, R126 ;  /* 0x000000027e857819 */ /* 0x000fc40000001e7e */
[C-C-:B------:R-:W-:Y:S02]  /*ee10*/  SHF.R.W.U32 R134, R126.reuse, 0xd, R126.reuse ;  /* 0x0000000d7e867819 */ /* 0x140fe40000001e7e */
[----:B------:R-:W-:Y:S02]  /*ee20*/  SHF.R.W.U32 R135, R126, 0x16, R126 ;  /* 0x000000167e877819 */ /* 0x000fe40000001e7e */
[----:B------:R-:W-:Y:S02]  /*ee30*/  LOP3.LUT R131, R132, R131, R129, 0x96, !PT ;  /* 0x0000008384837212 */ /* 0x000fe400078e9681 */
[----:B------:R-:W-:Y:S02]  /*ee40*/  IADD3 R136, PT, PT, R137, R136, R118 ;  /* 0x0000008889887210 */ /* 0x000fe40007ffe076 */
[----:B------:R-:W-:Y:S02]  /*ee50*/  LOP3.LUT R129, R135, R134, R133, 0x96, !PT ;  /* 0x0000008687817212 */ /* 0x000fe400078e9685 */
[----:B------:R-:W-:-:S02]  /*ee60*/  LOP3.LUT R118, R127, R128, R126, 0xe8, !PT ;  /* 0x000000807f767212 */ /* 0x000fc400078ee87e */
[--C-:B------:R-:W-:Y:S02]  /*ee70*/  SHF.R.W.U32 R128, R117, 0x7, R117.reuse ;  /* 0x0000000775807819 */ /* 0x100fe40000001e75 */
        /* <DEDUP_REMOVED lines=8> */
[----:B------:R-:W-:Y:S02]  /*ef00*/  SHF.R.W.U32 R133, R129, 0xd, R129 ;  /* 0x0000000d81857819 */ /* 0x000fe40000001e81 */
        /* <DEDUP_REMOVED lines=8> */
[C-C-:B------:R-:W-:Y:S02]  /*ef90*/  SHF.R.W.U32 R128, R119.reuse, 0x11, R119.reuse ;  /* 0x0000001177807819 */ /* 0x140fe40000001e77 */
[--C-:B------:R-:W-:Y:S02]  /*efa0*/  SHF.R.W.U32 R131, R119, 0x13, R119.reuse ;  /* 0x0000001377837819 */ /* 0x100fe40000001e77 */
[----:B------:R-:W-:-:S02]  /*efb0*/  SHF.R.U32.HI R130, RZ, 0xa, R119 ;  /* 0x0000000aff827819 */ /* 0x000fc40000011677 */
[----:B------:R-:W-:Y:S02]  /*efc0*/  LOP3.LUT R127, R126, R127, R129, 0xe8, !PT ;  /* 0x0000007f7e7f7212 */ /* 0x000fe400078ee881 */
[----:B------:R-:W-:Y:S02]  /*efd0*/  IADD3 R133, PT, PT, R134, R133, R123 ;  /* 0x0000008586857210 */ /* 0x000fe40007ffe07b */
[----:B------:R-:W-:Y:S02]  /*efe0*/  LOP3.LUT R130, R131, R130, R128, 0x96, !PT ;  /* 0x0000008283827212 */ /* 0x000fe400078e9680 */
[----:B------:R-:W-:Y:S02]  /*eff0*/  IADD3 R128, PT, PT, R132, R121, R127 ;  /* 0x0000007984807210 */ /* 0x000fe40007ffe07f */
[----:B------:R-:W-:Y:S02]  /*f000*/  IADD3 R121, PT, PT, R114, R133, R47 ;  /* 0x0000008572797210 */ /* 0x000fe40007ffe02f */
[----:B------:R-:W-:-:S02]  /*f010*/  SHF.R.W.U32 R127, R112, 0x7, R112 ;  /* 0x00000007707f7819 */ /* 0x000fc40000001e70 */
[--C-:B------:R-:W-:Y:S01]  /*f020*/  SHF.R.W.U32 R132, R112, 0x12, R112.reuse ;  /* 0x0000001270847819 */ /* 0x100fe20000001e70 */
[----:B------:R-:W-:Y:S01]  /*f030*/  IMAD.IADD R123, R128, 0x1, R121 ;  /* 0x00000001807b7824 */ /* 0x000fe200078e0279 */
[----:B------:R-:W-:Y:S02]  /*f040*/  SHF.R.U32.HI R131, RZ, 0x3, R112 ;  /* 0x00000003ff837819 */ /* 0x000fe40000011670 */
[----:B------:R-:W-:Y:S02]  /*f050*/  IADD3 R130, PT, PT, R117, R130, R104 ;  /* 0x0000008275827210 */ /* 0x000fe40007ffe068 */
[C-C-:B------:R-:W-:Y:S02]  /*f060*/  SHF.R.W.U32 R136, R123.reuse, 0x6, R123.reuse ;  /* 0x000000067b887819 */ /* 0x140fe40000001e7b */
[C-C-:B------:R-:W-:Y:S02]  /*f070*/  SHF.R.W.U32 R137, R123.reuse, 0xb, R123.reuse ;  /* 0x0000000b7b897819 */ /* 0x140fe40000001e7b */
[----:B------:R-:W-:-:S02]  /*f080*/  SHF.R.W.U32 R138, R123, 0x19, R123 ;  /* 0x000000197b8a7819 */ /* 0x000fc40000001e7b */
[----:B------:R-:W-:Y:S02]  /*f090*/  LOP3.LUT R127, R132, R131, R127, 0x96, !PT ;  /* 0x00000083847f7212 */ /* 0x000fe400078e967f */
[C-C-:B------:R-:W-:Y:S02]  /*f0a0*/  SHF.R.W.U32 R133, R128.reuse, 0x2, R128.reuse ;  /* 0x0000000280857819 */ /* 0x140fe40000001e80 */
[C---:B------:R-:W-:Y:S01]  /*f0b0*/  SHF.R.W.U32 R134, R128.reuse, 0xd, R128 ;  /* 0x0000000d80867819 */ /* 0x040fe20000001e80 */
[----:B------:R-:W-:Y:S01]  /*f0c0*/  IMAD.IADD R117, R127, 0x1, R130 ;  /* 0x000000017f757824 */ /* 0x000fe200078e0282 */
[----:B------:R-:W-:Y:S02]  /*f0d0*/  SHF.R.W.U32 R135, R128, 0x16, R128 ;  /* 0x0000001680877819 */ /* 0x000fe40000001e80 */
[----:B------:R-:W-:Y:S02]  /*f0e0*/  LOP3.LUT R137, R138, R137, R136, 0x96, !PT ;  /* 0x000000898a897212 */ /* 0x000fe400078e9688 */
[----:B------:R-:W-:-:S02]  /*f0f0*/  LOP3.LUT R131, R125, R123, R120, 0xb8, !PT ;  /* 0x0000007b7d837212 */ /* 0x000fc400078eb878 */
[----:B------:R-:W-:Y:S02]  /*f100*/  LOP3.LUT R133, R135, R134, R133, 0x96, !PT ;  /* 0x0000008687857212 */ /* 0x000fe400078e9685 */
[----:B------:R-:W-:Y:S02]  /*f110*/  LOP3.LUT R126, R129, R126, R128, 0xe8, !PT ;  /* 0x0000007e817e7212 */ /* 0x000fe400078ee880 */
[----:B------:R-:W-:Y:S02]  /*f120*/  IADD3 R124, PT, PT, R137, R131, R124 ;  /* 0x00000083897c7210 */ /* 0x000fe40007ffe07c */
[----:B------:R-:W-:Y:S02]  /*f130*/  IADD3 R127, PT, PT, R133, R122, R126 ;  /* 0x0000007a857f7210 */ /* 0x000fe40007ffe07e */
[----:B------:R-:W-:Y:S02]  /*f140*/  IADD3 R124, PT, PT, R117, R124, R48 ;  /* 0x0000007c757c7210 */ /* 0x000fe40007ffe030 */
[----:B------:R-:W-:-:S02]  /*f150*/  SHF.R.W.U32 R126, R114, 0x11, R114 ;  /* 0x00000011727e7819 */ /* 0x000fc40000001e72 */
[----:B------:R-:W-:Y:S01]  /*f160*/  SHF.R.W.U32 R131, R114, 0x13, R114 ;  /* 0x0000001372837819 */ /* 0x000fe20000001e72 */
[----:B------:R-:W-:Y:S01]  /*f170*/  IMAD.IADD R122, R127, 0x1, R124 ;  /* 0x000000017f7a7824 */ /* 0x000fe200078e027c */
[----:B------:R-:W-:Y:S02]  /*f180*/  SHF.R.U32.HI R130, RZ, 0xa, R114 ;  /* 0x0000000aff827819 */ /* 0x000fe40000011672 */
[--C-:B------:R-:W-:Y:S02]  /*f190*/  SHF.R.W.U32 R132, R115, 0x7, R115.reuse ;  /* 0x0000000773847819 */ /* 0x100fe40000001e73 */
[----:B------:R-:W-:Y:S02]  /*f1a0*/  LOP3.LUT R126, R131, R130, R126, 0x96, !PT ;  /* 0x00000082837e7212 */ /* 0x000fe400078e967e */
[--C-:B------:R-:W-:Y:S02]  /*f1b0*/  SHF.R.W.U32 R131, R115, 0x12, R115.reuse ;  /* 0x0000001273837819 */ /* 0x100fe40000001e73 */
[----:B------:R-:W-:-:S02]  /*f1c0*/  SHF.R.U32.HI R130, RZ, 0x3, R115 ;  /* 0x00000003ff827819 */ /* 0x000fc40000011673 */
[C-C-:B------:R-:W-:Y:S02]  /*f1d0*/  SHF.R.W.U32 R133, R122.reuse, 0x6, R122.reuse ;  /* 0x000000067a857819 */ /* 0x140fe40000001e7a */
[C-C-:B------:R-:W-:Y:S02]  /*f1e0*/  SHF.R.W.U32 R134, R122.reuse, 0xb, R122.reuse ;  /* 0x0000000b7a867819 */ /* 0x140fe40000001e7a */
[----:B------:R-:W-:Y:S02]  /*f1f0*/  SHF.R.W.U32 R135, R122, 0x19, R122 ;  /* 0x000000197a877819 */ /* 0x000fe40000001e7a */
[----:B------:R-:W-:Y:S02]  /*f200*/  LOP3.LUT R130, R131, R130, R132, 0x96, !PT ;  /* 0x0000008283827212 */ /* 0x000fe400078e9684 */
[----:B------:R-:W-:Y:S02]  /*f210*/  IADD3 R131, PT, PT, R112, R126, R109 ;  /* 0x0000007e70837210 */ /* 0x000fe40007ffe06d */
[----:B------:R-:W-:-:S02]  /*f220*/  LOP3.LUT R138, R135, R134, R133, 0x96, !PT ;  /* 0x00000086878a7212 */ /* 0x000fc400078e9685 */
[C---:B------:R-:W-:Y:S01]  /*f230*/  SHF.R.W.U32 R126, R117.reuse, 0x11, R117 ;  /* 0x00000011757e7819 */ /* 0x040fe20000001e75 */
[----:B------:R-:W-:Y:S01]  /*f240*/  IMAD.IADD R112, R130, 0x1, R131 ;  /* 0x0000000182707824 */ /* 0x000fe200078e0283 */
[--C-:B------:R-:W-:Y:S02]  /*f250*/  SHF.R.W.U32 R133, R117, 0x13, R117.reuse ;  /* 0x0000001375857819 */ /* 0x100fe40000001e75 */
[----:B------:R-:W-:Y:S02]  /*f260*/  SHF.R.U32.HI R132, RZ, 0xa, R117 ;  /* 0x0000000aff847819 */ /* 0x000fe40000011675 */
[C-C-:B------:R-:W-:Y:S02]  /*f270*/  SHF.R.W.U32 R134, R127.reuse, 0x2, R127.reuse ;  /* 0x000000027f867819 */ /* 0x140fe40000001e7f */
[C-C-:B------:R-:W-:Y:S02]  /*f280*/  SHF.R.W.U32 R135, R127.reuse, 0xd, R127.reuse ;  /* 0x0000000d7f877819 */ /* 0x140fe40000001e7f */
[----:B------:R-:W-:-:S02]  /*f290*/  SHF.R.W.U32 R136, R127, 0x16, R127 ;  /* 0x000000167f887819 */ /* 0x000fc40000001e7f */
[----:B------:R-:W-:Y:S02]  /*f2a0*/  LOP3.LUT R137, R120, R122, R123, 0xb8, !PT ;  /* 0x0000007a78897212 */ /* 0x000fe400078eb87b */
[----:B------:R-:W-:Y:S02]  /*f2b0*/  LOP3.LUT R132, R133, R132, R126, 0x96, !PT ;  /* 0x0000008485847212 */ /* 0x000fe400078e967e */
        /* <DEDUP_REMOVED lines=8> */
[----:B------:R-:W-:Y:S02]  /*f340*/  LOP3.LUT R129, R130, R129, R125, 0x96, !PT ;  /* 0x0000008182817212 */ /* 0x000fe400078e967d */
[----:B------:R-:W-:Y:S01]  /*f350*/  IADD3 R132, PT, PT, R115, R132, R106 ;  /* 0x0000008473847210 */ /* 0x000fe20007ffe06a */
[C---:B------:R-:W-:Y:S01]  /*f360*/  IMAD.IADD R125, R126.reuse, 0x1, R116 ;  /* 0x000000017e7d7824 */ /* 0x040fe200078e0274 */
[----:B------:R-:W-:-:S02]  /*f370*/  SHF.R.W.U32 R130, R126, 0x2, R126 ;  /* 0x000000027e827819 */ /* 0x000fc40000001e7e */
[C---:B------:R-:W-:Y:S01]  /*f380*/  SHF.R.W.U32 R131, R126.reuse, 0xd, R126 ;  /* 0x0000000d7e837819 */ /* 0x040fe20000001e7e */
[----:B------:R-:W-:Y:S01]  /*f390*/  IMAD.IADD R115, R129, 0x1, R132 ;  /* 0x0000000181737824 */ /* 0x000fe200078e0284 */
[C-C-:B------:R-:W-:Y:S02]  /*f3a0*/  SHF.R.W.U32 R134, R125.reuse, 0x6, R125.reuse ;  /* 0x000000067d867819 */ /* 0x140fe40000001e7d */
[C-C-:B------:R-:W-:Y:S02]  /*f3b0*/  SHF.R.W.U32 R135, R125.reuse, 0xb, R125.reuse ;  /* 0x0000000b7d877819 */ /* 0x140fe40000001e7d */
[----:B------:R-:W-:Y:S02]  /*f3c0*/  SHF.R.W.U32 R136, R125, 0x19, R125 ;  /* 0x000000197d887819 */ /* 0x000fe40000001e7d */
[----:B------:R-:W-:Y:S02]  /*f3d0*/  SHF.R.W.U32 R133, R126, 0x16, R126 ;  /* 0x000000167e857819 */ /* 0x000fe40000001e7e */
[----:B------:R-:W-:-:S02]  /*f3e0*/  LOP3.LUT R135, R136, R135, R134, 0x96, !PT ;  /* 0x0000008788877212 */ /* 0x000fc400078e9686 */
[----:B------:R-:W-:Y:S02]  /*f3f0*/  LOP3.LUT R132, R123, R125, R122, 0xb8, !PT ;  /* 0x0000007d7b847212 */ /* 0x000fe400078eb87a */
[----:B------:R-:W-:Y:S02]  /*f400*/  LOP3.LUT R133, R133, R131, R130, 0x96, !PT ;  /* 0x0000008385857212 */ /* 0x000fe400078e9682 */
[C-C-:B------:R-:W-:Y:S02]  /*f410*/  SHF.R.W.U32 R129, R112.reuse, 0x11, R112.reuse ;  /* 0x0000001170817819 */ /* 0x140fe40000001e70 */
[--C-:B------:R-:W-:Y:S02]  /*f420*/  SHF.R.W.U32 R130, R112, 0x13, R112.reuse ;  /* 0x0000001370827819 */ /* 0x100fe40000001e70 */
[----:B------:R-:W-:Y:S02]  /*f430*/  SHF.R.U32.HI R131, RZ, 0xa, R112 ;  /* 0x0000000aff837819 */ /* 0x000fe40000011670 */
[----:B------:R-:W-:-:S02]  /*f440*/  LOP3.LUT R128, R127, R128, R126, 0xe8, !PT ;  /* 0x000000807f807212 */ /* 0x000fc400078ee87e */
[----:B------:R-:W-:Y:S02]  /*f450*/  IADD3 R132, PT, PT, R135, R132, R120 ;  /* 0x0000008487847210 */ /* 0x000fe40007ffe078 */
[----:B------:R-:W-:Y:S02]  /*f460*/  LOP3.LUT R130, R130, R131, R129, 0x96, !PT ;  /* 0x0000008382827212 */ /* 0x000fe400078e9681 */
[----:B------:R-:W-:Y:S02]  /*f470*/  IADD3 R129, PT, PT, R133, R118, R128 ;  /* 0x0000007685817210 */ /* 0x000fe40007ffe080 */
[----:B------:R-:W-:Y:S02]  /*f480*/  IADD3 R118, PT, PT, R115, R132, R50 ;  /* 0x0000008473767210 */ /* 0x000fe40007ffe032 */
[C-C-:B------:R-:W-:Y:S02]  /*f490*/  SHF.R.W.U32 R128, R97.reuse, 0x7, R97.reuse ;  /* 0x0000000761807819 */ /* 0x140fe40000001e61 */
[--C-:B------:R-:W-:Y:S01]  /*f4a0*/  SHF.R.W.U32 R131, R97, 0x12, R97.reuse ;  /* 0x0000001261837819 */ /* 0x100fe20000001e61 */
[----:B------:R-:W-:Y:S01]  /*f4b0*/  IMAD.IADD R120, R129, 0x1, R118 ;  /* 0x0000000181787824 */ /* 0x000fe200078e0276 */
[----:B------:R-:W-:-:S02]  /*f4c0*/  SHF.R.U32.HI R132, RZ, 0x3, R97 ;  /* 0x00000003ff847819 */ /* 0x000fc40000011661 */
[----:B------:R-:W-:Y:S02]  /*f4d0*/  SHF.R.W.U32 R133, R129, 0x2, R129 ;  /* 0x0000000281857819 */ /* 0x000fe40000001e81 */
[C-C-:B------:R-:W-:Y:S02]  /*f4e0*/  SHF.R.W.U32 R136, R120.reuse, 0x6, R120.reuse ;  /* 0x0000000678887819 */ /* 0x140fe40000001e78 */
[C-C-:B------:R-:W-:Y:S02]  /*f4f0*/  SHF.R.W.U32 R137, R120.reuse, 0xb, R120.reuse ;  /* 0x0000000b78897819 */ /* 0x140fe40000001e78 */
[----:B------:R-:W-:Y:S02]  /*f500*/  SHF.R.W.U32 R138, R120, 0x19, R120 ;  /* 0x00000019788a7819 */ /* 0x000fe40000001e78 */
[----:B------:R-:W-:Y:S02]  /*f510*/  LOP3.LUT R128, R131, R132, R128, 0x96, !PT ;  /* 0x0000008483807212 */ /* 0x000fe400078e9680 */
[----:B------:R-:W-:-:S02]  /*f520*/  IADD3 R131, PT, PT, R110, R130, R111 ;  /* 0x000000826e837210 */ /* 0x000fc40007ffe06f */
[C-C-:B------:R-:W-:Y:S02]  /*f530*/  SHF.R.W.U32 R134, R129.reuse, 0xd, R129.reuse ;  /* 0x0000000d81867819 */ /* 0x140fe40000001e81 */
[----:B------:R-:W-:Y:S01]  /*f540*/  SHF.R.W.U32 R135, R129, 0x16, R129 ;  /* 0x0000001681877819 */ /* 0x000fe20000001e81 */
[----:B------:R-:W-:Y:S01]  /*f550*/  IMAD.IADD R110, R128, 0x1, R131 ;  /* 0x00000001806e7824 */ /* 0x000fe200078e0283 */
        /* <DEDUP_REMOVED lines=21> */
[--C-:B------:R-:W-:Y:S01]  /*f6b0*/  SHF.R.W.U32 R127, R110, 0x11, R110.reuse ;  /* 0x000000116e7f7819 */ /* 0x100fe20000001e6e */
[----:B------:R-:W-:Y:S01]  /*f6c0*/  IMAD.IADD R97, R130, 0x1, R97 ;  /* 0x0000000182617824 */ /* 0x000fe200078e0261 */
[----:B------:R-:W-:-:S02]  /*f6d0*/  SHF.R.W.U32 R132, R110, 0x13, R110 ;  /* 0x000000136e847819 */ /* 0x000fc40000001e6e */
[----:B------:R-:W-:Y:S02]  /*f6e0*/  SHF.R.U32.HI R131, RZ, 0xa, R110 ;  /* 0x0000000aff837819 */ /* 0x000fe4000001166e */
[----:B------:R-:W-:Y:S02]  /*f6f0*/  LOP3.LUT R136, R125, R121, R120, 0xb8, !PT ;  /* 0x000000797d887212 */ /* 0x000fe400078eb878 */
[C-C-:B------:R-:W-:Y:S02]  /*f700*/  SHF.R.W.U32 R133, R128.reuse, 0x2, R128.reuse ;  /* 0x0000000280857819 */ /* 0x140fe40000001e80 */
[C-C-:B------:R-:W-:Y:S02]  /*f710*/  SHF.R.W.U32 R134, R128.reuse, 0xd, R128.reuse ;  /* 0x0000000d80867819 */ /* 0x140fe40000001e80 */
[----:B------:R-:W-:Y:S02]  /*f720*/  SHF.R.W.U32 R135, R128, 0x16, R128 ;  /* 0x0000001680877819 */ /* 0x000fe40000001e80 */
[----:B------:R-:W-:-:S02]  /*f730*/  LOP3.LUT R131, R132, R131, R127, 0x96, !PT ;  /* 0x0000008384837212 */ /* 0x000fc400078e967f */
[----:B------:R-:W-:Y:S02]  /*f740*/  IADD3 R136, PT, PT, R137, R136, R122 ;  /* 0x0000008889887210 */ /* 0x000fe40007ffe07a */
[----:B------:R-:W-:Y:S02]  /*f750*/  LOP3.LUT R127, R135, R134, R133, 0x96, !PT ;  /* 0x00000086877f7212 */ /* 0x000fe400078e9685 */
[----:B------:R-:W-:Y:S02]  /*f760*/  LOP3.LUT R122, R129, R126, R128, 0xe8, !PT ;  /* 0x0000007e817a7212 */ /* 0x000fe400078ee880 */
[----:B------:R-:W-:Y:S02]  /*f770*/  SHF.R.W.U32 R126, R105, 0x7, R105 ;  /* 0x00000007697e7819 */ /* 0x000fe40000001e69 */
[----:B------:R-:W-:Y:S02]  /*f780*/  IADD3 R127, PT, PT, R127, R124, R122 ;  /* 0x0000007c7f7f7210 */ /* 0x000fe40007ffe07a */
[----:B------:R-:W-:-:S02]  /*f790*/  IADD3 R122, PT, PT, R97, R136, R52 ;  /* 0x00000088617a7210 */ /* 0x000fc40007ffe034 */
[--C-:B------:R-:W-:Y:S02]  /*f7a0*/  SHF.R.W.U32 R133, R105, 0x12, R105.reuse ;  /* 0x0000001269857819 */ /* 0x100fe40000001e69 */
[----:B------:R-:W-:Y:S01]  /*f7b0*/  SHF.R.U32.HI R130, RZ, 0x3, R105 ;  /* 0x00000003ff827819 */ /* 0x000fe20000011669 */
[C---:B------:R-:W-:Y:S01]  /*f7c0*/  IMAD.IADD R124, R127.reuse, 0x1, R122 ;  /* 0x000000017f7c7824 */ /* 0x040fe200078e027a */
[--C-:B------:R-:W-:Y:S02]  /*f7d0*/  SHF.R.W.U32 R132, R127, 0x16, R127.reuse ;  /* 0x000000167f847819 */ /* 0x100fe40000001e7f */
[----:B------:R-:W-:Y:S02]  /*f7e0*/  LOP3.LUT R126, R133, R130, R126, 0x96, !PT ;  /* 0x00000082857e7212 */ /* 0x000fe400078e967e */
[C-C-:B------:R-:W-:Y:S02]  /*f7f0*/  SHF.R.W.U32 R130, R127.reuse, 0x2, R127.reuse ;  /* 0x000000027f827819 */ /* 0x140fe40000001e7f */
[----:B------:R-:W-:-:S02]  /*f800*/  SHF.R.W.U32 R133, R127, 0xd, R127 ;  /* 0x0000000d7f857819 */ /* 0x000fc40000001e7f */
[----:B------:R-:W-:Y:S02]  /*f810*/  IADD3 R131, PT, PT, R92, R131, R119 ;  /* 0x000000835c837210 */ /* 0x000fe40007ffe077 */
[C-C-:B------:R-:W-:Y:S02]  /*f820*/  SHF.R.W.U32 R134, R124.reuse, 0x6, R124.reuse ;  /* 0x000000067c867819 */ /* 0x140fe40000001e7c */
[--C-:B------:R-:W-:Y:S01]  /*f830*/  SHF.R.W.U32 R135, R124, 0xb, R124.reuse ;  /* 0x0000000b7c877819 */ /* 0x100fe20000001e7c */
[----:B------:R-:W-:Y:S01]  /*f840*/  IMAD.IADD R92, R126, 0x1, R131 ;  /* 0x000000017e5c7824 */ /* 0x000fe200078e0283 */
[----:B------:R-:W-:Y:S02]  /*f850*/  SHF.R.W.U32 R136, R124, 0x19, R124 ;  /* 0x000000197c887819 */ /* 0x000fe40000001e7c */
[----:B------:R-:W-:Y:S02]  /*f860*/  LOP3.LUT R133, R132, R133, R130, 0x96, !PT ;  /* 0x0000008584857212 */ /* 0x000fe400078e9682 */
[----:B------:R-:W-:-:S02]  /*f870*/  LOP3.LUT R134, R136, R135, R134, 0x96, !PT ;  /* 0x0000008788867212 */ /* 0x000fc400078e9686 */
[----:B------:R-:W-:Y:S02]  /*f880*/  LOP3.LUT R132, R120, R124, R121, 0xb8, !PT ;  /* 0x0000007c78847212 */ /* 0x000fe400078eb879 */
        /* <DEDUP_REMOVED lines=8> */
[C-C-:B------:R-:W-:Y:S02]  /*f910*/  SHF.R.W.U32 R129, R94.reuse, 0x7, R94.reuse ;  /* 0x000000075e817819 */ /* 0x140fe40000001e5e */
[----:B------:R-:W-:Y:S01]  /*f920*/  SHF.R.W.U32 R132, R94, 0x12, R94 ;  /* 0x000000125e847819 */ /* 0x000fe20000001e5e */
[----:B------:R-:W-:Y:S01]  /*f930*/  IMAD.IADD R125, R126, 0x1, R116 ;  /* 0x000000017e7d7824 */ /* 0x000fe200078e0274 */
[----:B------:R-:W-:-:S02]  /*f940*/  SHF.R.U32.HI R131, RZ, 0x3, R94 ;  /* 0x00000003ff837819 */ /* 0x000fc4000001165e */
[----:B------:R-:W-:Y:S02]  /*f950*/  IADD3 R130, PT, PT, R105, R130, R114 ;  /* 0x0000008269827210 */ /* 0x000fe40007ffe072 */
[C-C-:B------:R-:W-:Y:S02]  /*f960*/  SHF.R.W.U32 R136, R125.reuse, 0x6, R125.reuse ;  /* 0x000000067d887819 */ /* 0x140fe40000001e7d */
[C-C-:B------:R-:W-:Y:S02]  /*f970*/  SHF.R.W.U32 R137, R125.reuse, 0xb, R125.reuse ;  /* 0x0000000b7d897819 */ /* 0x140fe40000001e7d */
[----:B------:R-:W-:Y:S02]  /*f980*/  SHF.R.W.U32 R138, R125, 0x19, R125 ;  /* 0x000000197d8a7819 */ /* 0x000fe40000001e7d */
[----:B------:R-:W-:Y:S02]  /*f990*/  LOP3.LUT R129, R132, R131, R129, 0x96, !PT ;  /* 0x0000008384817212 */ /* 0x000fe400078e9681 */
[----:B------:R-:W-:-:S02]  /*f9a0*/  SHF.R.W.U32 R133, R126, 0x2, R126 ;  /* 0x000000027e857819 */ /* 0x000fc40000001e7e */
[C---:B------:R-:W-:Y:S01]  /*f9b0*/  SHF.R.W.U32 R134, R126.reuse, 0xd, R126 ;  /* 0x0000000d7e867819 */ /* 0x040fe20000001e7e */
[----:B------:R-:W-:Y:S01]  /*f9c0*/  IMAD.IADD R105, R129, 0x1, R130 ;  /* 0x0000000181697824 */ /* 0x000fe200078e0282 */
[----:B------:R-:W-:Y:S02]  /*f9d0*/  SHF.R.W.U32 R135, R126, 0x16, R126 ;  /* 0x000000167e877819 */ /* 0x000fe40000001e7e */
        /* <DEDUP_REMOVED lines=21> */
[C---:B------:R-:W-:Y:S01]  /*fb30*/  SHF.R.W.U32 R128, R105.reuse, 0x11, R105 ;  /* 0x0000001169807819 */ /* 0x040fe20000001e69 */
        /* <DEDUP_REMOVED lines=16> */
[----:B------:R-:W-:Y:S01]  /*fc40*/  IMAD.IADD R123, R128, 0x1, R121 ;  /* 0x00000001807b7824 */ /* 0x000fe200078e0279 */
[----:B------:R-:W-:Y:S02]  /*fc50*/  IADD3 R132, PT, PT, R107, R132, R112 ;  /* 0x000000846b847210 */ /* 0x000fe40007ffe070 */
[----:B------:R-:W-:Y:S02]  /*fc60*/  LOP3.LUT R127, R130, R131, R127, 0x96, !PT ;  /* 0x00000083827f7212 */ /* 0x000fe400078e967f */
[C-C-:B------:R-:W-:Y:S02]  /*fc70*/  SHF.R.W.U32 R134, R123.reuse, 0x6, R123.reuse ;  /* 0x000000067b867819 */ /* 0x140fe40000001e7b */
[--C-:B------:R-:W-:Y:S01]  /*fc80*/  SHF.R.W.U32 R135, R123, 0xb, R123.reuse ;  /* 0x0000000b7b877819 */ /* 0x100fe20000001e7b */
        /* <DEDUP_REMOVED lines=8> */
[C-C-:B------:R-:W-:Y:S02]  /*fd10*/  SHF.R.W.U32 R127, R94.reuse, 0x11, R94.reuse ;  /* 0x000000115e7f7819 */ /* 0x140fe40000001e5e */
[--C-:B------:R-:W-:Y:S02]  /*fd20*/  SHF.R.W.U32 R130, R94, 0x13, R94.reuse ;  /* 0x000000135e827819 */ /* 0x100fe40000001e5e */
[----:B------:R-:W-:Y:S02]  /*fd30*/  SHF.R.U32.HI R131, RZ, 0xa, R94 ;  /* 0x0000000aff837819 */ /* 0x000fe4000001165e */
[----:B------:R-:W-:Y:S02]  /*fd40*/  LOP3.LUT R126, R129, R126, R128, 0xe8, !PT ;  /* 0x0000007e817e7212 */ /* 0x000fe400078ee880 */
[----:B------:R-:W-:Y:S02]  /*fd50*/  IADD3 R124, PT, PT, R135, R132, R124 ;  /* 0x00000084877c7210 */ /* 0x000fe40007ffe07c */
[----:B------:R-:W-:-:S02]  /*fd60*/  LOP3.LUT R130, R130, R131, R127, 0x96, !PT ;  /* 0x0000008382827212 */ /* 0x000fc400078e967f */
[----:B------:R-:W-:Y:S02]  /*fd70*/  IADD3 R127, PT, PT, R133, R122, R126 ;  /* 0x0000007a857f7210 */ /* 0x000fe40007ffe07e */
[----:B------:R-:W-:Y:S02]  /*fd80*/  IADD3 R124, PT, PT, R107, R124, R56 ;  /* 0x0000007c6b7c7210 */ /* 0x000fe40007ffe038 */
[C-C-:B------:R-:W-:Y:S02]  /*fd90*/  SHF.R.W.U32 R126, R109.reuse, 0x7, R109.reuse ;  /* 0x000000076d7e7819 */ /* 0x140fe40000001e6d */
[--C-:B------:R-:W-:Y:S01]  /*fda0*/  SHF.R.W.U32 R131, R109, 0x12, R109.reuse ;  /* 0x000000126d837819 */ /* 0x100fe20000001e6d */
[C---:B------:R-:W-:Y:S01]  /*fdb0*/  IMAD.IADD R122, R127.reuse, 0x1, R124 ;  /* 0x000000017f7a7824 */ /* 0x040fe200078e027c */
[----:B------:R-:W-:Y:S02]  /*fdc0*/  SHF.R.U32.HI R132, RZ, 0x3, R109 ;  /* 0x00000003ff847819 */ /* 0x000fe4000001166d */
[----:B------:R-:W-:-:S02]  /*fdd0*/  SHF.R.W.U32 R133, R127, 0x2, R127 ;  /* 0x000000027f857819 */ /* 0x000fc40000001e7f */
[C-C-:B------:R-:W-:Y:S02]  /*fde0*/  SHF.R.W.U32 R136, R122.reuse, 0x6, R122.reuse ;  /* 0x000000067a887819 */ /* 0x140fe40000001e7a */
[C-C-:B------:R-:W-:Y:S02]  /*fdf0*/  SHF.R.W.U32 R137, R122.reuse, 0xb, R122.reuse ;  /* 0x0000000b7a897819 */ /* 0x140fe40000001e7a */
[----:B------:R-:W-:Y:S02]  /*fe00*/  SHF.R.W.U32 R138, R122, 0x19, R122 ;  /* 0x000000197a8a7819 */ /* 0x000fe40000001e7a */
[----:B------:R-:W-:Y:S02]  /*fe10*/  LOP3.LUT R126, R131, R132, R126, 0x96, !PT ;  /* 0x00000084837e7212 */ /* 0x000fe400078e967e */
[C-C-:B------:R-:W-:Y:S02]  /*fe20*/  SHF.R.W.U32 R134, R127.reuse, 0xd, R127.reuse ;  /* 0x0000000d7f867819 */ /* 0x140fe40000001e7f */
[----:B------:R-:W-:-:S02]  /*fe30*/  SHF.R.W.U32 R135, R127, 0x16, R127 ;  /* 0x000000167f877819 */ /* 0x000fc40000001e7f */
        /* <DEDUP_REMOVED lines=18> */
[----:B------:R-:W-:Y:S02]  /*ff60*/  LOP3.LUT R128, R127, R128, R129, 0xe8, !PT ;  /* 0x000000807f807212 */ /* 0x000fe400078ee881 */
        /* <DEDUP_REMOVED lines=8> */
[----:B------:R-:W-:Y:S02]  /*fff0*/  IADD3 R109, PT, PT, R109, R116, R110 ;  /* 0x000000746d6d7210 */ /* 0x000fe40007ffe06e */
[----:B------:R-:W-:Y:S02]  /*10000*/  LOP3.LUT R135, R136, R135, R134, 0x96, !PT ;  /* 0x0000008788877212 */ /* 0x000fe400078e9686 */
[--C-:B------:R-:W-:Y:S01]  /*10010*/  SHF.R.W.U32 R116, R120, 0x2, R120.reuse ;  /* 0x0000000278747819 */ /* 0x100fe20000001e78 */
[----:B------:R-:W-:Y:S01]  /*10020*/  IMAD.IADD R109, R130, 0x1, R109 ;  /* 0x00000001826d7824 */ /* 0x000fe200078e026d */
[C-C-:B------:R-:W-:Y:S02]  /*10030*/  SHF.R.W.U32 R131, R120.reuse, 0xd, R120.reuse ;  /* 0x0000000d78837819 */ /* 0x140fe40000001e78 */
[----:B------:R-:W-:-:S02]  /*10040*/  SHF.R.W.U32 R128, R120, 0x16, R120 ;  /* 0x0000001678807819 */ /* 0x000fc40000001e78 */
[----:B------:R-:W-:Y:S02]  /*10050*/  LOP3.LUT R133, R123, R125, R122, 0xb8, !PT ;  /* 0x0000007d7b857212 */ /* 0x000fe400078eb87a */
[----:B------:R-:W-:Y:S02]  /*10060*/  LOP3.LUT R132, R128, R131, R116, 0x96, !PT ;  /* 0x0000008380847212 */ /* 0x000fe400078e9674 */
[----:B------:R-:W-:Y:S02]  /*10070*/  IADD3 R135, PT, PT, R135, R133, R118 ;  /* 0x0000008587877210 */ /* 0x000fe40007ffe076 */
[C-C-:B------:R-:W-:Y:S02]  /*10080*/  SHF.R.W.U32 R116, R104.reuse, 0x11, R104.reuse ;  /* 0x0000001168747819 */ /* 0x140fe40000001e68 */
[--C-:B------:R-:W-:Y:S02]  /*10090*/  SHF.R.W.U32 R131, R104, 0x13, R104.reuse ;  /* 0x0000001368837819 */ /* 0x100fe40000001e68 */
[----:B------:R-:W-:-:S02]  /*100a0*/  SHF.R.U32.HI R118, RZ, 0xa, R104 ;  /* 0x0000000aff767819 */ /* 0x000fc40000011668 */
[----:B------:R-:W-:Y:S02]  /*100b0*/  LOP3.LUT R134, R129, R127, R120, 0xe8, !PT ;  /* 0x0000007f81867212 */ /* 0x000fe400078ee878 */
[----:B------:R-:W-:Y:S02]  /*100c0*/  LOP3.LUT R116, R131, R118, R116, 0x96, !PT ;  /* 0x0000007683747212 */ /* 0x000fe400078e9674 */
[----:B------:R-:W-:Y:S02]  /*100d0*/  IADD3 R127, PT, PT, R109, R135, R58 ;  /* 0x000000876d7f7210 */ /* 0x000fe40007ffe03a */
[----:B------:R-:W-:Y:S02]  /*100e0*/  IADD3 R131, PT, PT, R132, R121, R134 ;  /* 0x0000007984837210 */ /* 0x000fe40007ffe086 */
[C-C-:B------:R-:W-:Y:S02]  /*100f0*/  SHF.R.W.U32 R128, R111.reuse, 0x7, R111.reuse ;  /* 0x000000076f807819 */ /* 0x140fe40000001e6f */
[----:B------:R-:W-:-:S02]  /*10100*/  SHF.R.W.U32 R133, R111, 0x12, R111 ;  /* 0x000000126f857819 */ /* 0x000fc40000001e6f */
[----:B------:R-:W-:Y:S02]  /*10110*/  SHF.R.U32.HI R130, RZ, 0x3, R111 ;  /* 0x00000003ff827819 */ /* 0x000fe4000001166f */
[----:B------:R-:W-:Y:S01]  /*10120*/  IADD3 R121, PT, PT, R106, R116, R97 ;  /* 0x000000746a797210 */ /* 0x000fe20007ffe061 */
[----:B------:R-:W-:Y:S01]  /*10130*/  IMAD.IADD R116, R120, 0x1, R127 ;  /* 0x0000000178747824 */ /* 0x000fe200078e027f */
[----:B------:R-:W-:Y:S02]  /*10140*/  LOP3.LUT R128, R133, R130, R128, 0x96, !PT ;  /* 0x0000008285807212 */ /* 0x000fe400078e9680 */
        /* <DEDUP_REMOVED lines=13> */
[----:B------:R-:W-:Y:S02]  /*10220*/  IADD3 R130, PT, PT, R132, R130, R123 ;  /* 0x0000008284827210 */ /* 0x000fe40007ffe07b */
[----:B------:R-:W-:Y:S02]  /*10230*/  LOP3.LUT R128, R121, R128, R118, 0x96, !PT ;  /* 0x0000008079807212 */ /* 0x000fe400078e9676 */
[----:B------:R-:W-:-:S02]  /*10240*/  IADD3 R118, PT, PT, R106, R130, R59 ;  /* 0x000000826a767210 */ /* 0x000fc40007ffe03b */
[----:B------:R-:W-:Y:S02]  /*10250*/  LOP3.LUT R129, R120, R129, R131, 0xe8, !PT ;  /* 0x0000008178817212 */ /* 0x000fe400078ee883 */
[C---:B------:R-:W-:Y:S01]  /*10260*/  SHF.R.W.U32 R123, R108.reuse, 0x7, R108 ;  /* 0x000000076c7b7819 */ /* 0x040fe20000001e6c */
[----:B------:R-:W-:Y:S01]  /*10270*/  IMAD.IADD R121, R131, 0x1, R118 ;  /* 0x0000000183797824 */ /* 0x000fe200078e0276 */
[----:B------:R-:W-:Y:S02]  /*10280*/  IADD3 R124, PT, PT, R133, R124, R129 ;  /* 0x0000007c857c7210 */ /* 0x000fe40007ffe081 */
[--C-:B------:R-:W-:Y:S02]  /*10290*/  SHF.R.W.U32 R130, R108, 0x12, R108.reuse ;  /* 0x000000126c827819 */ /* 0x100fe40000001e6c */
[----:B------:R-:W-:Y:S02]  /*102a0*/  SHF.R.U32.HI R129, RZ, 0x3, R108 ;  /* 0x00000003ff817819 */ /* 0x000fe4000001166c */
[----:B------:R-:W-:-:S02]  /*102b0*/  SHF.R.W.U32 R135, R121, 0x6, R121 ;  /* 0x0000000679877819 */ /* 0x000fc40000001e79 */
[C-C-:B------:R-:W-:Y:S02]  /*102c0*/  SHF.R.W.U32 R136, R121.reuse, 0xb, R121.reuse ;  /* 0x0000000b79887819 */ /* 0x140fe40000001e79 */
[----:B------:R-:W-:Y:S02]  /*102d0*/  SHF.R.W.U32 R137, R121, 0x19, R121 ;  /* 0x0000001979897819 */ /* 0x000fe40000001e79 */
[----:B------:R-:W-:Y:S02]  /*102e0*/  LOP3.LUT R123, R130, R129, R123, 0x96, !PT ;  /* 0x00000081827b7212 */ /* 0x000fe400078e967b */
[----:B------:R-:W-:Y:S02]  /*102f0*/  IADD3 R128, PT, PT, R111, R128, R92 ;  /* 0x000000806f807210 */ /* 0x000fe40007ffe05c */
[C-C-:B------:R-:W-:Y:S02]  /*10300*/  SHF.R.W.U32 R132, R124.reuse, 0x2, R124.reuse ;  /* 0x000000027c847819 */ /* 0x140fe40000001e7c */
[C---:B------:R-:W-:Y:S01]  /*10310*/  SHF.R.W.U32 R133, R124.reuse, 0xd, R124 ;  /* 0x0000000d7c857819 */ /* 0x040fe20000001e7c */
        /* <DEDUP_REMOVED lines=22> */
[C-C-:B------:R-:W-:Y:S02]  /*10480*/  SHF.R.W.U32 R128, R92.reuse, 0x6, R92.reuse ;  /* 0x000000065c807819 */ /* 0x140fe40000001e5c */
[C-C-:B------:R-:W-:Y:S02]  /*10490*/  SHF.R.W.U32 R137, R92.reuse, 0xb, R92.reuse ;  /* 0x0000000b5c897819 */ /* 0x140fe40000001e5c */
[----:B------:R-:W-:Y:S02]  /*104a0*/  SHF.R.W.U32 R130, R92, 0x19, R92 ;  /* 0x000000195c827819 */ /* 0x000fe40000001e5c */
[----:B------:R-:W-:Y:S02]  /*104b0*/  IADD3 R120, PT, PT, R120, R127, R131 ;  /* 0x0000007f78787210 */ /* 0x000fe40007ffe083 */
        /* <DEDUP_REMOVED lines=10> */
[C-C-:B------:R-:W-:Y:S02]  /*10560*/  SHF.R.W.U32 R105, R111.reuse, 0x11, R111.reuse ;  /* 0x000000116f697819 */ /* 0x140fe40000001e6f */
[--C-:B------:R-:W-:Y:S02]  /*10570*/  SHF.R.W.U32 R122, R111, 0x13, R111.reuse ;  /* 0x000000136f7a7819 */ /* 0x100fe40000001e6f */
[----:B------:R-:W-:Y:S02]  /*10580*/  SHF.R.U32.HI R125, RZ, 0xa, R111 ;  /* 0x0000000aff7d7819 */ /* 0x000fe4000001166f */
[----:B------:R-:W-:-:S02]  /*10590*/  LOP3.LUT R128, R123, R124, R120, 0xe8, !PT ;  /* 0x0000007c7b807212 */ /* 0x000fc400078ee878 */
[----:B------:R-:W-:Y:S02]  /*105a0*/  LOP3.LUT R105, R122, R125, R105, 0x96, !PT ;  /* 0x0000007d7a697212 */ /* 0x000fe400078e9669 */
[----:B------:R-:W-:Y:S02]  /*105b0*/  IADD3 R122, PT, PT, R108, R130, R61 ;  /* 0x000000826c7a7210 */ /* 0x000fe40007ffe03d */
[C-C-:B------:R-:W-:Y:S02]  /*105c0*/  SHF.R.W.U32 R126, R114.reuse, 0x7, R114.reuse ;  /* 0x00000007727e7819 */ /* 0x140fe40000001e72 */
[--C-:B------:R-:W-:Y:S02]  /*105d0*/  SHF.R.W.U32 R127, R114, 0x12, R114.reuse ;  /* 0x00000012727f7819 */ /* 0x100fe40000001e72 */
[----:B------:R-:W-:Y:S02]  /*105e0*/  SHF.R.U32.HI R124, RZ, 0x3, R114 ;  /* 0x00000003ff7c7819 */ /* 0x000fe40000011672 */
[----:B------:R-:W-:Y:S01]  /*105f0*/  IADD3 R105, PT, PT, R119, R105, R94 ;  /* 0x0000006977697210 */ /* 0x000fe20007ffe05e */
[----:B------:R-:W-:Y:S01]  /*10600*/  IMAD.IADD R94, R123, 0x1, R122 ;  /* 0x000000017b5e7824 */ /* 0x000fe200078e027a */
[----:B------:R-:W-:-:S02]  /*10610*/  IADD3 R125, PT, PT, R131, R118, R128 ;  /* 0x00000076837d7210 */ /* 0x000fc40007ffe080 */
[----:B------:R-:W-:Y:S02]  /*10620*/  LOP3.LUT R124, R127, R124, R126, 0x96, !PT ;  /* 0x0000007c7f7c7212 */ /* 0x000fe400078e967e */
[C-C-:B------:R-:W-:Y:S02]  /*10630*/  SHF.R.W.U32 R118, R125.reuse, 0x2, R125.reuse ;  /* 0x000000027d767819 */ /* 0x140fe40000001e7d */
[C---:B------:R-:W-:Y:S01]  /*10640*/  SHF.R.W.U32 R127, R125.reuse, 0xd, R125 ;  /* 0x0000000d7d7f7819 */ /* 0x040fe20000001e7d */
        /* <DEDUP_REMOVED lines=17> */
[----:B------:R-:W-:Y:S01]  /*10760*/  SHF.R.W.U32 R123, R117, 0x12, R117 ;  /* 0x00000012757b7819 */ /* 0x000fe20000001e75 */
[----:B------:R-:W-:Y:S01]  /*10770*/  IMAD.IADD R105, R120, 0x1, R129 ;  /* 0x0000000178697824 */ /* 0x000fe200078e0281 */
[----:B------:R-:W-:Y:S02]  /*10780*/  SHF.R.U32.HI R124, RZ, 0x3, R117 ;  /* 0x00000003ff7c7819 */ /* 0x000fe40000011675 */
[----:B------:R-:W-:Y:S02]  /*10790*/  IADD3 R107, PT, PT, R114, R118, R107 ;  /* 0x00000076726b7210 */ /* 0x000fe40007ffe06b */
[C-C-:B------:R-:W-:Y:S02]  /*107a0*/  SHF.R.W.U32 R130, R105.reuse, 0x6, R105.reuse ;  /* 0x0000000669827819 */ /* 0x140fe40000001e69 */
[----:B------:R-:W-:-:S02]  /*107b0*/  SHF.R.W.U32 R131, R105, 0xb, R105 ;  /* 0x0000000b69837819 */ /* 0x000fc40000001e69 */
[----:B------:R-:W-:Y:S02]  /*107c0*/  SHF.R.W.U32 R132, R105, 0x19, R105 ;  /* 0x0000001969847819 */ /* 0x000fe40000001e69 */
[----:B------:R-:W-:Y:S02]  /*107d0*/  LOP3.LUT R116, R123, R124, R116, 0x96, !PT ;  /* 0x0000007c7b747212 */ /* 0x000fe400078e9674 */
[C-C-:B------:R-:W-:Y:S02]  /*107e0*/  SHF.R.W.U32 R126, R108.reuse, 0x2, R108.reuse ;  /* 0x000000026c7e7819 */ /* 0x140fe40000001e6c */
[--C-:B------:R-:W-:Y:S01]  /*107f0*/  SHF.R.W.U32 R127, R108, 0xd, R108.reuse ;  /* 0x0000000d6c7f7819 */ /* 0x100fe20000001e6c */
[----:B------:R-:W-:Y:S01]  /*10800*/  IMAD.IADD R118, R116, 0x1, R107 ;  /* 0x0000000174767824 */ /* 0x000fe200078e026b */
[----:B------:R-:W-:Y:S02]  /*10810*/  SHF.R.W.U32 R128, R108, 0x16, R108 ;  /* 0x000000166c807819 */ /* 0x000fe40000001e6c */
[----:B------:R-:W-:-:S02]  /*10820*/  LOP3.LUT R130, R132, R131, R130, 0x96, !PT ;  /* 0x0000008384827212 */ /* 0x000fc400078e9682 */
        /* <DEDUP_REMOVED lines=8> */
[----:B------:R-:W-:Y:S02]  /*108b0*/  IADD3 R130, PT, PT, R118, R130, R63 ;  /* 0x0000008276827210 */ /* 0x000fe40007ffe03f */
[C-C-:B------:R-:W-:Y:S02]  /*108c0*/  SHF.R.W.U32 R116, R107.reuse, 0x2, R107.reuse ;  /* 0x000000026b747819 */ /* 0x140fe40000001e6b */
[C-C-:B------:R-:W-:Y:S02]  /*108d0*/  SHF.R.W.U32 R123, R107.reuse, 0xd, R107.reuse ;  /* 0x0000000d6b7b7819 */ /* 0x140fe40000001e6b */
[----:B------:R-:W-:-:S02]  /*108e0*/  SHF.R.W.U32 R120, R107, 0x16, R107 ;  /* 0x000000166b787819 */ /* 0x000fc40000001e6b */
[----:B------:R-:W-:Y:S01]  /*108f0*/  LOP3.LUT R119, R121, R119, R114, 0x96, !PT ;  /* 0x0000007779777212 */ /* 0x000fe200078e9672 */
[----:B------:R-:W-:Y:S01]  /*10900*/  IMAD.IADD R114, R125, 0x1, R130 ;  /* 0x000000017d727824 */ /* 0x000fe200078e0282 */
[----:B------:R-:W-:Y:S02]  /*10910*/  LOP3.LUT R116, R120, R123, R116, 0x96, !PT ;  /* 0x0000007b78747212 */ /* 0x000fe400078e9674 */
        /* <DEDUP_REMOVED lines=9> */
[----:B------:R-:W-:-:S02]  /*109b0*/  IADD3 R116, PT, PT, R116, R129, R125 ;  /* 0x0000008174747210 */ /* 0x000fc40007ffe07d */
[----:B------:R-:W-:Y:S01]  /*109c0*/  LOP3.LUT R125, R126, R124, R123, 0x96, !PT ;  /* 0x0000007c7e7d7212 */ /* 0x000fe200078e967b */
[----:B------:R-:W-:Y:S01]  /*109d0*/  IMAD.IADD R119, R120, 0x1, R119 ;  /* 0x0000000178777824 */ /* 0x000fe200078e0277 */
[----:B------:R-:W-:Y:S02]  /*109e0*/  LOP3.LUT R122, R94, R114, R105, 0xb8, !PT ;  /* 0x000000725e7a7212 */ /* 0x000fe400078eb869 */
[C---:B------:R-:W-:Y:S02]  /*109f0*/  SHF.R.W.U32 R104, R116.reuse, 0x2, R116 ;  /* 0x0000000274687819 */ /* 0x040fe40000001e74 */
[----:B------:R-:W-:Y:S02]  /*10a00*/  IADD3 R125, PT, PT, R125, R122, R92 ;  /* 0x0000007a7d7d7210 */ /* 0x000fe40007ffe05c */
[C-C-:B------:R-:W-:Y:S02]  /*10a10*/  SHF.R.W.U32 R117, R116.reuse, 0xd, R116.reuse ;  /* 0x0000000d74757819 */ /* 0x140fe40000001e74 */
[----:B------:R-:W-:-:S02]  /*10a20*/  SHF.R.W.U32 R121, R116, 0x16, R116 ;  /* 0x0000001674797819 */ /* 0x000fc40000001e74 */
[----:B------:R-:W-:Y:S02]  /*10a30*/  IADD3 R125, PT, PT, R119, R125, R64 ;  /* 0x0000007d777d7210 */ /* 0x000fe40007ffe040 */
[----:B------:R-:W-:Y:S02]  /*10a40*/  LOP3.LUT R123, R121, R117, R104, 0x96, !PT ;  /* 0x00000075797b7212 */ /* 0x000fe400078e9668 */
[C-C-:B------:R-:W-:Y:S02]  /*10a50*/  SHF.R.W.U32 R92, R118.reuse, 0x11, R118.reuse ;  /* 0x00000011765c7819 */ /* 0x140fe40000001e76 */
[--C-:B------:R-:W-:Y:S02]  /*10a60*/  SHF.R.W.U32 R117, R118, 0x13, R118.reuse ;  /* 0x0000001376757819 */ /* 0x100fe40000001e76 */
[----:B------:R-:W-:Y:S02]  /*10a70*/  SHF.R.U32.HI R118, RZ, 0xa, R118 ;  /* 0x0000000aff767819 */ /* 0x000fe40000011676 */
[----:B------:R-:W-:Y:S01]  /*10a80*/  LOP3.LUT R122, R107, R108, R116, 0xe8, !PT ;  /* 0x0000006c6b7a7212 */ /* 0x000fe200078ee874 */
[----:B------:R-:W-:Y:S01]  /*10a90*/  IMAD.IADD R108, R108, 0x1, R125 ;  /* 0x000000016c6c7824 */ /* 0x000fe200078e027d */
[----:B------:R-:W-:-:S02]  /*10aa0*/  SHF.R.W.U32 R104, R115, 0x7, R115 ;  /* 0x0000000773687819 */ /* 0x000fc40000001e73 */
[--C-:B------:R-:W-:Y:S02]  /*10ab0*/  SHF.R.W.U32 R121, R115, 0x12, R115.reuse ;  /* 0x0000001273797819 */ /* 0x100fe40000001e73 */
[----:B------:R-:W-:Y:S02]  /*10ac0*/  SHF.R.U32.HI R120, RZ, 0x3, R115 ;  /* 0x00000003ff787819 */ /* 0x000fe40000011673 */
[----:B------:R-:W-:Y:S02]  /*10ad0*/  LOP3.LUT R92, R117, R118, R92, 0x96, !PT ;  /* 0x00000076755c7212 */ /* 0x000fe400078e965c */
[----:B------:R-:W-:Y:S02]  /*10ae0*/  IADD3 R117, PT, PT, R123, R130, R122 ;  /* 0x000000827b757210 */ /* 0x000fe40007ffe07a */
[----:B------:R-:W-:Y:S02]  /*10af0*/  LOP3.LUT R104, R121, R120, R104, 0x96, !PT ;  /* 0x0000007879687212 */ /* 0x000fe400078e9668 */
[----:B------:R-:W-:-:S02]  /*10b00*/  SHF.R.W.U32 R118, R108, 0x6, R108 ;  /* 0x000000066c767819 */ /* 0x000fc40000001e6c */
[C-C-:B------:R-:W-:Y:S02]  /*10b10*/  SHF.R.W.U32 R123, R108.reuse, 0xb, R108.reuse ;  /* 0x0000000b6c7b7819 */ /* 0x140fe40000001e6c */
[----:B------:R-:W-:Y:S02]  /*10b20*/  SHF.R.W.U32 R120, R108, 0x19, R108 ;  /* 0x000000196c787819 */ /* 0x000fe40000001e6c */
[----:B------:R-:W-:Y:S02]  /*10b30*/  IADD3 R109, PT, PT, R112, R92, R109 ;  /* 0x0000005c706d7210 */ /* 0x000fe40007ffe06d */
[----:B------:R-:W-:Y:S02]  /*10b40*/  LOP3.LUT R123, R120, R123, R118, 0x96, !PT ;  /* 0x0000007b787b7212 */ /* 0x000fe400078e9676 */
[----:B------:R-:W-:Y:S01]  /*10b50*/  LOP3.LUT R120, R105, R108, R114, 0xb8, !PT ;  /* 0x0000006c69787212 */ /* 0x000fe200078eb872 */
[----:B------:R-:W-:Y:S01]  /*10b60*/  IMAD.IADD R104, R104, 0x1, R109 ;  /* 0x0000000168687824 */ /* 0x000fe200078e026d */
[----:B------:R-:W-:-:S02]  /*10b70*/  SHF.R.W.U32 R92, R117, 0x2, R117 ;  /* 0x00000002755c7819 */ /* 0x000fc40000001e75 */
[C-C-:B------:R-:W-:Y:S02]  /*10b80*/  SHF.R.W.U32 R121, R117.reuse, 0xd, R117.reuse ;  /* 0x0000000d75797819 */ /* 0x140fe40000001e75 */
[----:B------:R-:W-:Y:S02]  /*10b90*/  SHF.R.W.U32 R112, R117, 0x16, R117 ;  /* 0x0000001675707819 */ /* 0x000fe40000001e75 */
[----:B------:R-:W-:Y:S02]  /*10ba0*/  IADD3 R120, PT, PT, R123, R120, R94 ;  /* 0x000000787b787210 */ /* 0x000fe40007ffe05e */
[----:B------:R-:W-:Y:S02]  /*10bb0*/  LOP3.LUT R112, R112, R121, R92, 0x96, !PT ;  /* 0x0000007970707212 */ /* 0x000fe400078e965c */
[C-C-:B------:R-:W-:Y:S02]  /*10bc0*/  SHF.R.W.U32 R92, R119.reuse, 0x11, R119.reuse ;  /* 0x00000011775c7819 */ /* 0x140fe40000001e77 */
[----:B------:R-:W-:-:S02]  /*10bd0*/  SHF.R.W.U32 R109, R119, 0x13, R119 ;  /* 0x00000013776d7819 */ /* 0x000fc40000001e77 */
[----:B------:R-:W-:Y:S02]  /*10be0*/  IADD3 R120, PT, PT, R104, R120, R65 ;  /* 0x0000007868787210 */ /* 0x000fe40007ffe041 */
[----:B------:R-:W-:Y:S02]  /*10bf0*/  SHF.R.U32.HI R119, RZ, 0xa, R119 ;  /* 0x0000000aff777819 */ /* 0x000fe40000011677 */
[----:B------:R-:W-:Y:S01]  /*10c00*/  LOP3.LUT R118, R116, R107, R117, 0xe8, !PT ;  /* 0x0000006b74767212 */ /* 0x000fe200078ee875 */
[----:B------:R-:W-:Y:S01]  /*10c10*/  IMAD.IADD R107, R107, 0x1, R120 ;  /* 0x000000016b6b7824 */ /* 0x000fe200078e0278 */
[----:B------:R-:W-:Y:S02]  /*10c20*/  LOP3.LUT R109, R109, R119, R92, 0x96, !PT ;  /* 0x000000776d6d7212 */ /* 0x000fe400078e965c */
[----:B------:R-:W-:Y:S02]  /*10c30*/  IADD3 R92, PT, PT, R112, R125, R118 ;  /* 0x0000007d705c7210 */ /* 0x000fe40007ffe076 */
[----:B------:R-:W-:-:S02]  /*10c40*/  SHF.R.W.U32 R94, R110, 0x7, R110 ;  /* 0x000000076e5e7819 */ /* 0x000fc40000001e6e */
        /* <DEDUP_REMOVED lines=18> */
[C-C-:B------:R-:W-:Y:S02]  /*10d70*/  SHF.R.W.U32 R119, R109.reuse, 0xd, R109.reuse ;  /* 0x0000000d6d777819 */ /* 0x140fe40000001e6d */
[----:B------:R-:W-:-:S02]  /*10d80*/  SHF.R.W.U32 R118, R109, 0x16, R109 ;  /* 0x000000166d767819 */ /* 0x000fc40000001e6d */
[----:B------:R-:W-:Y:S02]  /*10d90*/  IADD3 R115, PT, PT, R115, R112, R66 ;  /* 0x0000007073737210 */ /* 0x000fe40007ffe042 */
[C-C-:B------:R-:W-:Y:S02]  /*10da0*/  SHF.R.W.U32 R94, R104.reuse, 0x11, R104.reuse ;  /* 0x00000011685e7819 */ /* 0x140fe40000001e68 */
[--C-:B------:R-:W-:Y:S02]  /*10db0*/  SHF.R.W.U32 R105, R104, 0x13, R104.reuse ;  /* 0x0000001368697819 */ /* 0x100fe40000001e68 */
[----:B------:R-:W-:Y:S02]  /*10dc0*/  SHF.R.U32.HI R104, RZ, 0xa, R104 ;  /* 0x0000000aff687819 */ /* 0x000fe40000011668 */
[----:B------:R-:W-:Y:S01]  /*10dd0*/  LOP3.LUT R118, R118, R119, R106, 0x96, !PT ;  /* 0x0000007776767212 */ /* 0x000fe200078e966a */
[----:B------:R-:W-:Y:S01]  /*10de0*/  IMAD.IADD R106, R116, 0x1, R115 ;  /* 0x00000001746a7824 */ /* 0x000fe200078e0273 */
[----:B------:R-:W-:-:S02]  /*10df0*/  LOP3.LUT R94, R105, R104, R94, 0x96, !PT ;  /* 0x00000068695e7212 */ /* 0x000fc400078e965e */
        /* <DEDUP_REMOVED lines=8> */
[----:B------:R-:W-:Y:S02]  /*10e80*/  IADD3 R94, PT, PT, R110, R94, R111 ;  /* 0x0000005e6e5e7210 */ /* 0x000fe40007ffe06f */
[----:B------:R-:W-:Y:S02]  /*10e90*/  IADD3 R112, PT, PT, R118, R115, R112 ;  /* 0x0000007376707210 */ /* 0x000fe40007ffe070 */
[----:B------:R-:W-:Y:S01]  /*10ea0*/  LOP3.LUT R119, R120, R119, R116, 0x96, !PT ;  /* 0x0000007778777212 */ /* 0x000fe200078e9674 */
[----:B------:R-:W-:Y:S01]  /*10eb0*/  IMAD.IADD R94, R97, 0x1, R94 ;  /* 0x00000001615e7824 */ /* 0x000fe200078e025e */
[----:B------:R-:W-:Y:S01]  /*10ec0*/  LOP3.LUT R104, R108, R106, R107, 0xb8, !PT ;  /* 0x0000006a6c687212 */ /* 0x000fe200078eb86b */
[----:B------:R-:W-:Y:S01]  /*10ed0*/  IMAD.IADD R106, R73, 0x1, R106 ;  /* 0x00000001496a7824 */ /* 0x000fe200078e026a */
[C---:B------:R-:W-:Y:S01]  /*10ee0*/  SHF.R.W.U32 R105, R112.reuse, 0x2, R112 ;  /* 0x0000000270697819 */ /* 0x040fe20000001e70 */
[----:B------:R-:W-:Y:S01]  /*10ef0*/  IMAD.IADD R108, R75, 0x1, R108 ;  /* 0x000000014b6c7824 */ /* 0x000fe200078e026c */
[----:B------:R-:W-:-:S02]  /*10f00*/  SHF.R.W.U32 R110, R112, 0xd, R112 ;  /* 0x0000000d706e7819 */ /* 0x000fc40000001e70 */
[----:B------:R-:W-:Y:S02]  /*10f10*/  SHF.R.W.U32 R111, R112, 0x16, R112 ;  /* 0x00000016706f7819 */ /* 0x000fe40000001e70 */
[----:B------:R-:W-:Y:S02]  /*10f20*/  IADD3 R104, PT, PT, R119, R104, R114 ;  /* 0x0000006877687210 */ /* 0x000fe40007ffe072 */
[----:B------:R-:W-:Y:S02]  /*10f30*/  LOP3.LUT R105, R111, R110, R105, 0x96, !PT ;  /* 0x0000006e6f697212 */ /* 0x000fe400078e9669 */
[----:B------:R-:W-:Y:S02]  /*10f40*/  LOP3.LUT R97, R109, R92, R112, 0xe8, !PT ;  /* 0x0000005c6d617212 */ /* 0x000fe400078ee870 */
[----:B------:R-:W-:-:S04]  /*10f50*/  IADD3 R114, PT, PT, R94, R104, R67 ;  /* 0x000000685e727210 */ /* 0x000fc80007ffe043 */
[-C--:B------:R-:W-:Y:S02]  /*10f60*/  IADD3 R97, PT, PT, R105, R114.reuse, R97 ;  /* 0x0000007269617210 */ /* 0x080fe40007ffe061 */
[----:B------:R-:W-:-:S03]  /*10f70*/  IADD3 R117, PT, PT, R70, R114, R117 ;  /* 0x0000007246757210 */ /* 0x000fc60007ffe075 */
[----:B------:R-:W-:-:S05]  /*10f80*/  IMAD.IADD R97, R80, 0x1, R97 ;  /* 0x0000000150617824 */ /* 0x000fca00078e0261 */
[----:B------:R-:W-:-:S04]  /*10f90*/  IADD3 R115, PT, PT, R97, 0x3587272b, R24 ;  /* 0x3587272b61737810 */ /* 0x000fc80007ffe018 */
[C---:B------:R-:W-:Y:S01]  /*10fa0*/  IADD3 R111, PT, PT, -R115.reuse, -0x20b68be0, RZ ;  /* 0xdf497420736f7810 */ /* 0x040fe20007ffe1ff */
[----:B------:R-:W-:-:S05]  /*10fb0*/  VIADD R116, R115, 0x20b68bdf ;  /* 0x20b68bdf73747836 */ /* 0x000fca0000000000 */
[C-C-:B------:R-:W-:Y:S02]  /*10fc0*/  SHF.R.W.U32 R94, R116.reuse, 0x6, R116.reuse ;  /* 0x00000006745e7819 */ /* 0x140fe40000001e74 */
[C-C-:B------:R-:W-:Y:S02]  /*10fd0*/  SHF.R.W.U32 R105, R116.reuse, 0xb, R116.reuse ;  /* 0x0000000b74697819 */ /* 0x140fe40000001e74 */
[C---:B------:R-:W-:Y:S02]  /*10fe0*/  SHF.R.W.U32 R104, R116.reuse, 0x19, R116 ;  /* 0x0000001974687819 */ /* 0x040fe40000001e74 */
[----:B------:R-:W-:Y:S02]  /*10ff0*/  LOP3.LUT R110, R116, 0x510e527f, RZ, 0xc0, !PT ;  /* 0x510e527f746e7812 */ /* 0x000fe400078ec0ff */
[----:B------:R-:W-:Y:S01]  /*11000*/  LOP3.LUT R104, R104, R105, R94, 0x96, !PT ;  /* 0x0000006968687212 */ /* 0x000fe200078e965e */
[----:B------:R-:W-:Y:S01]  /*11010*/  IMAD.IADD R94, R79, 0x1, R112 ;  /* 0x000000014f5e7824 */ /* 0x000fe200078e0270 */
[----:B------:R-:W-:-:S04]  /*11020*/  LOP3.LUT R110, R110, 0x9b05688c, R111, 0xf8, !PT ;  /* 0x9b05688c6e6e7812 */ /* 0x000fc800078ef86f */
        /* <DEDUP_REMOVED lines=8> */
[----:B------:R-:W-:Y:S01]  /*110b0*/  LOP3.LUT R111, R110, R105, R104, 0x96, !PT ;  /* 0x000000696e6f7212 */ /* 0x000fe200078e9668 */
[----:B------:R-:W-:Y:S01]  /*110c0*/  IMAD.IADD R105, R78, 0x1, R109 ;  /* 0x000000014e697824 */ /* 0x000fe200078e026d */
[----:B------:R-:W-:-:S04]  /*110d0*/  LOP3.LUT R112, R112, 0x510e527f, R119, 0xf8, !PT ;  /* 0x510e527f70707812 */ /* 0x000fc800078ef877 */
        /* <DEDUP_REMOVED lines=8> */
[----:B------:R-:W-:Y:S01]  /*11160*/  LOP3.LUT R110, R110, R109, R104, 0x96, !PT ;  /* 0x0000006d6e6e7212 */ /* 0x000fe200078e9668 */
[----:B------:R-:W-:Y:S01]  /*11170*/  IMAD.IADD R104, R77, 0x1, R92 ;  /* 0x000000014d687824 */ /* 0x000fe200078e025c */
[----:B------:R-:W-:-:S04]  /*11180*/  LOP3.LUT R112, R119, R116, R112, 0xf8, !PT ;  /* 0x0000007477707212 */ /* 0x000fc800078ef870 */
        /* <DEDUP_REMOVED lines=9> */
[----:B------:R-:W-:Y:S01]  /*11220*/  VIADD R119, R115, 0x83f7318a ;  /* 0x83f7318a73777836 */ /* 0x000fe20000000000 */
[----:B------:R-:W-:-:S04]  /*11230*/  LOP3.LUT R122, R123, R120, R122, 0xf8, !PT ;  /* 0x000000787b7a7212 */ /* 0x000fc800078ef87a */
[----:B------:R-:W-:Y:S02]  /*11240*/  IADD3 R109, PT, PT, R109, R122, R116 ;  /* 0x0000007a6d6d7210 */ /* 0x000fe40007ffe074 */
[--C-:B------:R-:W-:Y:S02]  /*11250*/  SHF.R.W.U32 R114, R119, 0xd, R119.reuse ;  /* 0x0000000d77727819 */ /* 0x100fe40000001e77 */
[----:B------:R-:W-:Y:S02]  /*11260*/  IADD3 R112, PT, PT, R117, R109, R20 ;  /* 0x0000006d75707210 */ /* 0x000fe40007ffe014 */
[C-C-:B------:R-:W-:Y:S02]  /*11270*/  SHF.R.W.U32 R109, R119.reuse, 0x2, R119.reuse ;  /* 0x00000002776d7819 */ /* 0x140fe40000001e77 */
[C---:B------:R-:W-:Y:S01]  /*11280*/  SHF.R.W.U32 R116, R119.reuse, 0x16, R119 ;  /* 0x0000001677747819 */ /* 0x040fe20000001e77 */
[----:B------:R-:W-:-:S03]  /*11290*/  IMAD.IADD R115, R119, 0x1, R112 ;  /* 0x0000000177737824 */ /* 0x000fc600078e0270 */
[----:B------:R-:W-:Y:S02]  /*112a0*/  LOP3.LUT R114, R116, R114, R109, 0x96, !PT ;  /* 0x0000007274727212 */ /* 0x000fe400078e966d */
[C-C-:B------:R-:W-:Y:S02]  /*112b0*/  SHF.R.W.U32 R122, R115.reuse, 0x6, R115.reuse ;  /* 0x00000006737a7819 */ /* 0x140fe40000001e73 */
[C-C-:B------:R-:W-:Y:S02]  /*112c0*/  SHF.R.W.U32 R123, R115.reuse, 0xb, R115.reuse ;  /* 0x0000000b737b7819 */ /* 0x140fe40000001e73 */
[----:B------:R-:W-:Y:S02]  /*112d0*/  SHF.R.W.U32 R124, R115, 0x19, R115 ;  /* 0x00000019737c7819 */ /* 0x000fe40000001e73 */
[----:B------:R-:W-:Y:S02]  /*112e0*/  LOP3.LUT R109, R119, 0xd16e48e2, RZ, 0xc0, !PT ;  /* 0xd16e48e2776d7812 */ /* 0x000fe400078ec0ff */
[----:B------:R-:W-:-:S02]  /*112f0*/  LOP3.LUT R123, R124, R123, R122, 0x96, !PT ;  /* 0x0000007b7c7b7212 */ /* 0x000fc400078e967a */
[----:B------:R-:W-:Y:S02]  /*11300*/  LOP3.LUT R116, R111, R115, R92, 0xb8, !PT ;  /* 0x000000736f747212 */ /* 0x000fe400078eb85c */
[----:B------:R-:W-:Y:S02]  /*11310*/  IADD3 R109, PT, PT, R114, R118, R109 ;  /* 0x00000076726d7210 */ /* 0x000fe40007ffe06d */
[----:B------:R-:W-:-:S03]  /*11320*/  IADD3 R116, PT, PT, R123, R116, R120 ;  /* 0x000000747b747210 */ /* 0x000fc60007ffe078 */
[----:B------:R-:W-:Y:S01]  /*11330*/  VIADD R118, R109, 0x49857fb0 ;  /* 0x49857fb06d767836 */ /* 0x000fe20000000000 */
[----:B------:R-:W-:-:S04]  /*11340*/  IADD3 R116, PT, PT, R106, R116, R21 ;  /* 0x000000746a747210 */ /* 0x000fc80007ffe015 */
[C---:B------:R-:W-:Y:S01]  /*11350*/  SHF.R.W.U32 R109, R118.reuse, 0x2, R118 ;  /* 0x00000002766d7819 */ /* 0x040fe20000001e76 */
[C---:B------:R-:W-:Y:S01]  /*11360*/  IMAD.IADD R114, R118.reuse, 0x1, R116 ;  /* 0x0000000176727824 */ /* 0x040fe200078e0274 */
        /* <DEDUP_REMOVED lines=8> */
[----:B------:R-:W-:Y:S02]  /*113f0*/  LOP3.LUT R122, R92, R114, R115, 0xb8, !PT ;  /* 0x000000725c7a7212 */ /* 0x000fe400078eb873 */
[----:B------:R-:W-:Y:S01]  /*11400*/  IADD3 R120, PT, PT, R109, R121, R120 ;  /* 0x000000796d787210 */ /* 0x000fe20007ffe078 */
[----:B------:R-:W-:Y:S01]  /*11410*/  IMAD.IADD R109, R72, 0x1, R107 ;  /* 0x00000001486d7824 */ /* 0x000fe200078e026b */
[----:B------:R-:W-:-:S03]  /*11420*/  IADD3 R111, PT, PT, R124, R122, R111 ;  /* 0x0000007a7c6f7210 */ /* 0x000fc60007ffe06f */
[----:B------:R-:W-:Y:S01]  /*11430*/  VIADD R120, R120, 0x9b05688c ;  /* 0x9b05688c78787836 */ /* 0x000fe20000000000 */
[----:B------:R-:W-:-:S04]  /*11440*/  IADD3 R111, PT, PT, R109, R111, R22 ;  /* 0x0000006f6d6f7210 */ /* 0x000fc80007ffe016 */
[C-C-:B------:R-:W-:Y:S01]  /*11450*/  SHF.R.W.U32 R121, R120.reuse, 0x2, R120.reuse ;  /* 0x0000000278797819 */ /* 0x140fe20000001e78 */
[C---:B------:R-:W-:Y:S01]  /*11460*/  IMAD.IADD R107, R120.reuse, 0x1, R111 ;  /* 0x00000001786b7824 */ /* 0x040fe200078e026f */
        /* <DEDUP_REMOVED lines=10> */
[----:B------:R-:W-:-:S03]  /*11510*/  IADD3 R92, PT, PT, R125, R122, R92 ;  /* 0x0000007a7d5c7210 */ /* 0x000fc60007ffe05c */
[----:B------:R-:W-:Y:S01]  /*11520*/  VIADD R119, R119, 0x510e527f ;  /* 0x510e527f77777836 */ /* 0x000fe20000000000 */
[----:B------:R-:W-:-:S04]  /*11530*/  IADD3 R92, PT, PT, R108, R92, R23 ;  /* 0x0000005c6c5c7210 */ /* 0x000fc80007ffe017 */
[----:B------:R-:W-:Y:S01]  /*11540*/  LOP3.LUT R118, R120, R118, R119, 0xe8, !PT ;  /* 0x0000007678767212 */ /* 0x000fe200078ee877 */
        /* <DEDUP_REMOVED lines=9> */
[----:B------:R-:W-:Y:S01]  /*115e0*/  SHF.R.W.U32 R123, R119, 0x16, R119 ;  /* 0x00000016777b7819 */ /* 0x000fe20000001e77 */
[----:B------:R-:W-:-:S03]  /*115f0*/  IMAD.IADD R125, R16, 0x1, R125 ;  /* 0x00000001107d7824 */ /* 0x000fc600078e027d */
[----:B------:R-:W-:-:S04]  /*11600*/  LOP3.LUT R121, R123, R122, R121, 0x96, !PT ;  /* 0x0000007a7b797212 */ /* 0x000fc800078e9679 */
[----:B------:R-:W-:Y:S02]  /*11610*/  IADD3 R118, PT, PT, R121, R112, R118 ;  /* 0x0000007079767210 */ /* 0x000fe40007ffe076 */
[----:B------:R-:W-:Y:S02]  /*11620*/  LOP3.LUT R112, R125, 0x80000000, RZ, 0x3c, !PT ;  /* 0x800000007d707812 */ /* 0x000fe400078e3cff */
[C-C-:B------:R-:W-:Y:S02]  /*11630*/  SHF.R.W.U32 R121, R118.reuse, 0x2, R118.reuse ;  /* 0x0000000276797819 */ /* 0x140fe40000001e76 */
[C---:B------:R-:W-:Y:S01]  /*11640*/  SHF.R.W.U32 R122, R118.reuse, 0xd, R118 ;  /* 0x0000000d767a7819 */ /* 0x040fe20000001e76 */
        /* <DEDUP_REMOVED lines=10> */
[----:B------:R-:W-:Y:S02]  /*116f0*/  IADD3 R114, PT, PT, R125, R124, R114 ;  /* 0x0000007c7d727210 */ /* 0x000fe40007ffe072 */
[C-C-:B------:R-:W-:Y:S02]  /*11700*/  SHF.R.W.U32 R120, R121.reuse, 0x2, R121.reuse ;  /* 0x0000000279787819 */ /* 0x140fe40000001e79 */
[C---:B------:R-:W-:Y:S01]  /*11710*/  SHF.R.W.U32 R123, R121.reuse, 0xd, R121 ;  /* 0x0000000d797b7819 */ /* 0x040fe20000001e79 */
        /* <DEDUP_REMOVED lines=11> */
[--C-:B------:R-:W-:Y:S02]  /*117d0*/  SHF.R.W.U32 R119, R120, 0x2, R120.reuse ;  /* 0x0000000278777819 */ /* 0x100fe40000001e78 */
[----:B------:R-:W-:Y:S02]  /*117e0*/  IADD3 R125, PT, PT, R124, R125, R107 ;  /* 0x0000007d7c7d7210 */ /* 0x000fe40007ffe06b */
[C-C-:B------:R-:W-:Y:S02]  /*117f0*/  SHF.R.W.U32 R122, R120.reuse, 0xd, R120.reuse ;  /* 0x0000000d787a7819 */ /* 0x140fe40000001e78 */
[C---:B------:R-:W-:Y:S01]  /*11800*/  SHF.R.W.U32 R123, R120.reuse, 0x16, R120 ;  /* 0x00000016787b7819 */ /* 0x040fe20000001e78 */
        /* <DEDUP_REMOVED lines=31> */
[----:B------:R-:W-:-:S05]  /*11a00*/  IMAD.IADD R115, R122, 0x1, R112 ;  /* 0x000000017a737824 */ /* 0x000fca00078e0270 */
        /* <DEDUP_REMOVED lines=36> */
[----:B------:R-:W-:Y:S02]  /*11c50*/  SHF.R.W.U32 R121, R94, 0x12, R94 ;  /* 0x000000125e797819 */ /* 0x000fe40000001e5e */
[----:B------:R-:W-:-:S02]  /*11c60*/  IADD3 R111, PT, PT, R110, 0x100, R15 ;  /* 0x000001006e6f7810 */ /* 0x000fc40007ffe00f */
[----:B------:R-:W-:Y:S02]  /*11c70*/  SHF.R.U32.HI R110, RZ, 0x3, R94 ;  /* 0x00000003ff6e7819 */ /* 0x000fe4000001165e */
[C---:B------:R-:W-:Y:S01]  /*11c80*/  SHF.R.W.U32 R122, R120.reuse, 0x16, R120 ;  /* 0x00000016787a7819 */ /* 0x040fe20000001e78 */
[C---:B------:R-:W-:Y:S01]  /*11c90*/  IMAD.IADD R107, R120.reuse, 0x1, R111 ;  /* 0x00000001786b7824 */ /* 0x040fe200078e026f */
[----:B------:R-:W-:Y:S02]  /*11ca0*/  LOP3.LUT R92, R121, R110, R92, 0x96, !PT ;  /* 0x0000006e795c7212 */ /* 0x000fe400078e965c */
[----:B------:R-:W-:Y:S02]  /*11cb0*/  SHF.R.W.U32 R110, R120, 0x2, R120 ;  /* 0x00000002786e7819 */ /* 0x000fe40000001e78 */
[--C-:B------:R-:W-:Y:S01]  /*11cc0*/  SHF.R.W.U32 R125, R107, 0x6, R107.reuse ;  /* 0x000000066b7d7819 */ /* 0x100fe20000001e6b */
[----:B------:R-:W-:Y:S01]  /*11cd0*/  IMAD.IADD R97, R97, 0x1, R92 ;  /* 0x0000000161617824 */ /* 0x000fe200078e025c */
[----:B------:R-:W-:-:S02]  /*11ce0*/  SHF.R.W.U32 R126, R107, 0xb, R107 ;  /* 0x0000000b6b7e7819 */ /* 0x000fc40000001e6b */
[----:B------:R-:W-:Y:S02]  /*11cf0*/  SHF.R.W.U32 R127, R107, 0x19, R107 ;  /* 0x000000196b7f7819 */ /* 0x000fe40000001e6b */
        /* <DEDUP_REMOVED lines=12> */
[--C-:B------:R-:W-:Y:S02]  /*11dc0*/  SHF.R.W.U32 R124, R121, 0x2, R121.reuse ;  /* 0x00000002797c7819 */ /* 0x100fe40000001e79 */
[C-C-:B------:R-:W-:Y:S02]  /*11dd0*/  SHF.R.W.U32 R127, R110.reuse, 0x6, R110.reuse ;  /* 0x000000066e7f7819 */ /* 0x140fe40000001e6e */
[C-C-:B------:R-:W-:Y:S02]  /*11de0*/  SHF.R.W.U32 R128, R110.reuse, 0xb, R110.reuse ;  /* 0x0000000b6e807819 */ /* 0x140fe40000001e6e */
[----:B------:R-:W-:Y:S02]  /*11df0*/  SHF.R.W.U32 R129, R110, 0x19, R110 ;  /* 0x000000196e817819 */ /* 0x000fe40000001e6e */
[----:B------:R-:W-:Y:S02]  /*11e00*/  LOP3.LUT R115, R115, R122, R92, 0x96, !PT ;  /* 0x0000007a73737212 */ /* 0x000fe400078e965c */
[----:B------:R-:W-:-:S02]  /*11e10*/  SHF.R.W.U32 R125, R121, 0xd, R121 ;  /* 0x0000000d797d7819 */ /* 0x000fc40000001e79 */
[----:B------:R-:W-:Y:S02]  /*11e20*/  SHF.R.W.U32 R126, R121, 0x16, R121 ;  /* 0x00000016797e7819 */ /* 0x000fe40000001e79 */
[----:B------:R-:W-:Y:S02]  /*11e30*/  LOP3.LUT R127, R129, R128, R127, 0x96, !PT ;  /* 0x00000080817f7212 */ /* 0x000fe400078e967f */
[----:B------:R-:W-:Y:S02]  /*11e40*/  LOP3.LUT R122, R116, R110, R107, 0xb8, !PT ;  /* 0x0000006e747a7212 */ /* 0x000fe400078eb86b */
[----:B------:R-:W-:Y:S02]  /*11e50*/  LOP3.LUT R124, R126, R125, R124, 0x96, !PT ;  /* 0x0000007d7e7c7212 */ /* 0x000fe400078e967c */
[----:B------:R-:W-:Y:S02]  /*11e60*/  LOP3.LUT R123, R120, R123, R121, 0xe8, !PT ;  /* 0x0000007b787b7212 */ /* 0x000fe400078ee879 */
[----:B------:R-:W-:-:S02]  /*11e70*/  IADD3 R92, PT, PT, R115, 0xa00000, R94 ;  /* 0x00a00000735c7810 */ /* 0x000fc40007ffe05e */
[----:B------:R-:W-:Y:S02]  /*11e80*/  IADD3 R114, PT, PT, R127, R122, R114 ;  /* 0x0000007a7f727210 */ /* 0x000fe40007ffe072 */
[----:B------:R-:W-:Y:S02]  /*11e90*/  IADD3 R119, PT, PT, R124, R119, R123 ;  /* 0x000000777c777210 */ /* 0x000fe40007ffe07b */
[----:B------:R-:W-:Y:S02]  /*11ea0*/  IADD3 R114, PT, PT, R92, R114, R9 ;  /* 0x000000725c727210 */ /* 0x000fe40007ffe009 */
[C-C-:B------:R-:W-:Y:S02]  /*11eb0*/  SHF.R.W.U32 R124, R104.reuse, 0x7, R104.reuse ;  /* 0x00000007687c7819 */ /* 0x140fe40000001e68 */
[----:B------:R-:W-:Y:S01]  /*11ec0*/  SHF.R.W.U32 R125, R104, 0x12, R104 ;  /* 0x00000012687d7819 */ /* 0x000fe20000001e68 */
[----:B------:R-:W-:Y:S01]  /*11ed0*/  IMAD.IADD R115, R119, 0x1, R114 ;  /* 0x0000000177737824 */ /* 0x000fe200078e0272 */
[----:B------:R-:W-:-:S02]  /*11ee0*/  SHF.R.U32.HI R126, RZ, 0x3, R104 ;  /* 0x00000003ff7e7819 */ /* 0x000fc40000011668 */
[C-C-:B------:R-:W-:Y:S02]  /*11ef0*/  SHF.R.W.U32 R94, R97.reuse, 0x11, R97.reuse ;  /* 0x00000011615e7819 */ /* 0x140fe40000001e61 */
[--C-:B------:R-:W-:Y:S02]  /*11f00*/  SHF.R.W.U32 R123, R97, 0x13, R97.reuse ;  /* 0x00000013617b7819 */ /* 0x100fe40000001e61 */
[----:B------:R-:W-:Y:S02]  /*11f10*/  SHF.R.U32.HI R122, RZ, 0xa, R97 ;  /* 0x0000000aff7a7819 */ /* 0x000fe40000011661 */
[C-C-:B------:R-:W-:Y:S02]  /*11f20*/  SHF.R.W.U32 R130, R115.reuse, 0x6, R115.reuse ;  /* 0x0000000673827819 */ /* 0x140fe40000001e73 */
[C-C-:B------:R-:W-:Y:S02]  /*11f30*/  SHF.R.W.U32 R131, R115.reuse, 0xb, R115.reuse ;  /* 0x0000000b73837819 */ /* 0x140fe40000001e73 */
[----:B------:R-:W-:-:S02]  /*11f40*/  SHF.R.W.U32 R132, R115, 0x19, R115 ;  /* 0x0000001973847819 */ /* 0x000fc40000001e73 */
[----:B------:R-:W-:Y:S02]  /*11f50*/  LOP3.LUT R124, R125, R126, R124, 0x96, !PT ;  /* 0x0000007e7d7c7212 */ /* 0x000fe400078e967c */
        /* <DEDUP_REMOVED lines=13> */
[----:B------:R-:W-:Y:S01]  /*12030*/  SHF.R.W.U32 R123, R92, 0x13, R92 ;  /* 0x000000135c7b7819 */ /* 0x000fe20000001e5c */
[C---:B------:R-:W-:Y:S01]  /*12040*/  IMAD.IADD R116, R118.reuse, 0x1, R94 ;  /* 0x0000000176747824 */ /* 0x040fe200078e025e */
[----:B------:R-:W-:Y:S02]  /*12050*/  SHF.R.U32.HI R122, RZ, 0xa, R92 ;  /* 0x0000000aff7a7819 */ /* 0x000fe4000001165c */
[C-C-:B------:R-:W-:Y:S02]  /*12060*/  SHF.R.W.U32 R127, R118.reuse, 0x2, R118.reuse ;  /* 0x00000002767f7819 */ /* 0x140fe40000001e76 */
[----:B------:R-:W-:-:S02]  /*12070*/  SHF.R.W.U32 R128, R118, 0xd, R118 ;  /* 0x0000000d76807819 */ /* 0x000fc40000001e76 */
[----:B------:R-:W-:Y:S02]  /*12080*/  SHF.R.W.U32 R129, R118, 0x16, R118 ;  /* 0x0000001676817819 */ /* 0x000fe40000001e76 */
        /* <DEDUP_REMOVED lines=11> */
[----:B------:R-:W-:Y:S02]  /*12140*/  LOP3.LUT R122, R110, R116, R115, 0xb8, !PT ;  /* 0x000000746e7a7212 */ /* 0x000fe400078eb873 */
[----:B------:R-:W-:Y:S02]  /*12150*/  IADD3 R120, PT, PT, R120, R111, R121 ;  /* 0x0000006f78787210 */ /* 0x000fe40007ffe079 */
[----:B------:R-:W-:Y:S02]  /*12160*/  IADD3 R104, PT, PT, R124, R123, R104 ;  /* 0x0000007b7c687210 */ /* 0x000fe40007ffe068 */
[----:B------:R-:W-:Y:S02]  /*12170*/  IADD3 R111, PT, PT, R130, R122, R107 ;  /* 0x0000007a826f7210 */ /* 0x000fe40007ffe06b */
[----:B------:R-:W-:Y:S02]  /*12180*/  SHF.R.W.U32 R107, R105, 0x11, R105 ;  /* 0x00000011696b7819 */ /* 0x000fe40000001e69 */
[----:B------:R-:W-:-:S02]  /*12190*/  IADD3 R111, PT, PT, R104, R111, R11 ;  /* 0x0000006f686f7210 */ /* 0x000fc40007ffe00b */
[--C-:B------:R-:W-:Y:S02]  /*121a0*/  SHF.R.W.U32 R122, R105, 0x13, R105.reuse ;  /* 0x00000013697a7819 */ /* 0x100fe40000001e69 */
[----:B------:R-:W-:Y:S01]  /*121b0*/  SHF.R.U32.HI R123, RZ, 0xa, R105 ;  /* 0x0000000aff7b7819 */ /* 0x000fe20000011669 */
[----:B------:R-:W-:Y:S01]  /*121c0*/  IMAD.IADD R121, R120, 0x1, R111 ;  /* 0x0000000178797824 */ /* 0x000fe200078e026f */
[C-C-:B------:R-:W-:Y:S02]  /*121d0*/  SHF.R.W.U32 R124, R106.reuse, 0x7, R106.reuse ;  /* 0x000000076a7c7819 */ /* 0x140fe40000001e6a */
[--C-:B------:R-:W-:Y:S02]  /*121e0*/  SHF.R.W.U32 R125, R106, 0x12, R106.reuse ;  /* 0x000000126a7d7819 */ /* 0x100fe40000001e6a */
[----:B------:R-:W-:Y:S02]  /*121f0*/  SHF.R.U32.HI R126, RZ, 0x3, R106 ;  /* 0x00000003ff7e7819 */ /* 0x000fe4000001166a */
[----:B------:R-:W-:-:S02]  /*12200*/  SHF.R.W.U32 R130, R121, 0x6, R121 ;  /* 0x0000000679827819 */ /* 0x000fc40000001e79 */
[C-C-:B------:R-:W-:Y:S02]  /*12210*/  SHF.R.W.U32 R131, R121.reuse, 0xb, R121.reuse ;  /* 0x0000000b79837819 */ /* 0x140fe40000001e79 */
[----:B------:R-:W-:Y:S02]  /*12220*/  SHF.R.W.U32 R132, R121, 0x19, R121 ;  /* 0x0000001979847819 */ /* 0x000fe40000001e79 */
[----:B------:R-:W-:Y:S02]  /*12230*/  LOP3.LUT R122, R122, R123, R107, 0x96, !PT ;  /* 0x0000007b7a7a7212 */ /* 0x000fe400078e966b */
[C-C-:B------:R-:W-:Y:S02]  /*12240*/  SHF.R.W.U32 R127, R120.reuse, 0x2, R120.reuse ;  /* 0x00000002787f7819 */ /* 0x140fe40000001e78 */
[C-C-:B------:R-:W-:Y:S02]  /*12250*/  SHF.R.W.U32 R128, R120.reuse, 0xd, R120.reuse ;  /* 0x0000000d78807819 */ /* 0x140fe40000001e78 */
[----:B------:R-:W-:-:S02]  /*12260*/  SHF.R.W.U32 R129, R120, 0x16, R120 ;  /* 0x0000001678817819 */ /* 0x000fc40000001e78 */
[----:B------:R-:W-:Y:S02]  /*12270*/  LOP3.LUT R124, R125, R126, R124, 0x96, !PT ;  /* 0x0000007e7d7c7212 */ /* 0x000fe400078e967c */
        /* <DEDUP_REMOVED lines=38> */
[----:B------:R-:W-:Y:S02]  /*124e0*/  LOP3.LUT R124, R125, R126, R124, 0x96, !PT ;  /* 0x0000007e7d7c7212 */ /* 0x000fe400078e967c */
[----:B------:R-:W-:Y:S02]  /*124f0*/  LOP3.LUT R122, R122, R123, R119, 0x96, !PT ;  /* 0x0000007b7a7a7212 */ /* 0x000fe400078e9677 */
[C-C-:B------:R-:W-:Y:S02]  /*12500*/  SHF.R.W.U32 R127, R115.reuse, 0x6, R115.reuse ;  /* 0x00000006737f7819 */ /* 0x140fe40000001e73 */
[C-C-:B------:R-:W-:Y:S02]  /*12510*/  SHF.R.W.U32 R128, R115.reuse, 0xb, R115.reuse ;  /* 0x0000000b73807819 */ /* 0x140fe40000001e73 */
[----:B------:R-:W-:-:S02]  /*12520*/  SHF.R.W.U32 R129, R115, 0x19, R115 ;  /* 0x0000001973817819 */ /* 0x000fc40000001e73 */
[----:B------:R-:W-:Y:S02]  /*12530*/  IADD3 R109, PT, PT, R124, R122, R109 ;  /* 0x0000007a7c6d7210 */ /* 0x000fe40007ffe06d */
[C-C-:B------:R-:W-:Y:S02]  /*12540*/  SHF.R.W.U32 R119, R118.reuse, 0x2, R118.reuse ;  /* 0x0000000276777819 */ /* 0x140fe40000001e76 */
[C-C-:B------:R-:W-:Y:S01]  /*12550*/  SHF.R.W.U32 R126, R118.reuse, 0xd, R118.reuse ;  /* 0x0000000d767e7819 */ /* 0x140fe20000001e76 */
[----:B------:R-:W-:Y:S01]  /*12560*/  VIADD R109, R109, 0x100 ;  /* 0x000001006d6d7836 */ /* 0x000fe20000000000 */
        /* <DEDUP_REMOVED lines=12> */
[----:B------:R-:W-:Y:S02]  /*12630*/  LOP3.LUT R117, R118, R117, R119, 0xe8, !PT ;  /* 0x0000007576757212 */ /* 0x000fe400078ee877 */
[C-C-:B------:R-:W-:Y:S02]  /*12640*/  SHF.R.W.U32 R124, R116.reuse, 0x6, R116.reuse ;  /* 0x00000006747c7819 */ /* 0x140fe40000001e74 */
[C-C-:B------:R-:W-:Y:S02]  /*12650*/  SHF.R.W.U32 R125, R116.reuse, 0xb, R116.reuse ;  /* 0x0000000b747d7819 */ /* 0x140fe40000001e74 */
[----:B------:R-:W-:-:S02]  /*12660*/  SHF.R.W.U32 R126, R116, 0x19, R116 ;  /* 0x00000019747e7819 */ /* 0x000fc40000001e74 */
[----:B------:R-:W-:Y:S02]  /*12670*/  LOP3.LUT R120, R123, R122, R120, 0x96, !PT ;  /* 0x0000007a7b787212 */ /* 0x000fe400078e9678 */
[----:B------:R-:W-:Y:S02]  /*12680*/  LOP3.LUT R126, R126, R125, R124, 0x96, !PT ;  /* 0x0000007d7e7e7212 */ /* 0x000fe400078e967c */
[----:B------:R-:W-:Y:S02]  /*12690*/  IADD3 R108, PT, PT, R108, R120, R97 ;  /* 0x000000786c6c7210 */ /* 0x000fe40007ffe061 */
[C-C-:B------:R-:W-:Y:S02]  /*126a0*/  SHF.R.W.U32 R122, R119.reuse, 0x2, R119.reuse ;  /* 0x00000002777a7819 */ /* 0x140fe40000001e77 */
[C-C-:B------:R-:W-:Y:S01]  /*126b0*/  SHF.R.W.U32 R123, R119.reuse, 0xd, R119.reuse ;  /* 0x0000000d777b7819 */ /* 0x140fe20000001e77 */
[----:B------:R-:W-:Y:S01]  /*126c0*/  VIADD R108, R108, 0x11002000 ;  /* 0x110020006c6c7836 */ /* 0x000fe20000000000 */
[----:B------:R-:W-:-:S02]  /*126d0*/  SHF.R.W.U32 R124, R119, 0x16, R119 ;  /* 0x00000016777c7819 */ /* 0x000fc40000001e77 */
[----:B------:R-:W-:Y:S02]  /*126e0*/  LOP3.LUT R125, R112, R116, R115, 0xb8, !PT ;  /* 0x00000074707d7212 */ /* 0x000fe400078eb873 */
[----:B------:R-:W-:Y:S02]  /*126f0*/  LOP3.LUT R120, R124, R123, R122, 0x96, !PT ;  /* 0x0000007b7c787212 */ /* 0x000fe400078e967a */
[----:B------:R-:W-:Y:S02]  /*12700*/  IADD3 R125, PT, PT, R126, R125, R121 ;  /* 0x0000007d7e7d7210 */ /* 0x000fe40007ffe079 */
        /* <DEDUP_REMOVED lines=13> */
[C-C-:B------:R-:W-:Y:S02]  /*127e0*/  SHF.R.W.U32 R124, R120.reuse, 0x2, R120.reuse ;  /* 0x00000002787c7819 */ /* 0x140fe40000001e78 */
[----:B------:R-:W-:Y:S02]  /*127f0*/  SHF.R.W.U32 R125, R120, 0xd, R120 ;  /* 0x0000000d787d7819 */ /* 0x000fe40000001e78 */
[----:B------:R-:W-:-:S02]  /*12800*/  LOP3.LUT R111, R122, R123, R111, 0x96, !PT ;  /* 0x0000007b7a6f7212 */ /* 0x000fc400078e966f */
[----:B------:R-:W-:Y:S02]  /*12810*/  LOP3.LUT R125, R126, R125, R124, 0x96, !PT ;  /* 0x0000007d7e7d7212 */ /* 0x000fe400078e967c */
[----:B------:R-:W-:Y:S02]  /*12820*/  IADD3 R112, PT, PT, R127, R128, R112 ;  /* 0x000000807f707210 */ /* 0x000fe40007ffe070 */
[----:B------:R-:W-:Y:S02]  /*12830*/  IADD3 R111, PT, PT, R111, -0x80000000, R92 ;  /* 0x800000006f6f7810 */ /* 0x000fe40007ffe05c */
[----:B------:R-:W-:Y:S02]  /*12840*/  IADD3 R125, PT, PT, R125, R110, R118 ;  /* 0x0000006e7d7d7210 */ /* 0x000fe40007ffe076 */
[----:B------:R-:W-:Y:S02]  /*12850*/  IADD3 R112, PT, PT, R111, R112, R28 ;  /* 0x000000706f707210 */ /* 0x000fe40007ffe01c */
[----:B------:R-:W-:-:S02]  /*12860*/  SHF.R.W.U32 R110, R108, 0x11, R108 ;  /* 0x000000116c6e7819 */ /* 0x000fc40000001e6c */
        /* <DEDUP_REMOVED lines=88> */
[----:B------:R-:W-:-:S03]  /*12df0*/  SHF.R.W.U32 R131, R127, 0xd, R127 ;  /* 0x0000000d7f837819 */ /* 0x000fc60000001e7f */
[----:B------:R-:W-:Y:S01]  /*12e00*/  IMAD.IADD R112, R109, 0x1, R112 ;  /* 0x000000016d707824 */ /* 0x000fe200078e0270 */
[----:B------:R-:W-:Y:S02]  /*12e10*/  LOP3.LUT R128, R128, R131, R118, 0x96, !PT ;  /* 0x0000008380807212 */ /* 0x000fe400078e9676 */
[----:B------:R-:W-:Y:S02]  /*12e20*/  IADD3 R118, PT, PT, R132, R133, R123 ;  /* 0x0000008584767210 */ /* 0x000fe40007ffe07b */
[----:B------:R-:W-:Y:S02]  /*12e30*/  IADD3 R128, PT, PT, R128, R115, R129 ;  /* 0x0000007380807210 */ /* 0x000fe40007ffe081 */
[----:B------:R-:W-:Y:S02]  /*12e40*/  IADD3 R118, PT, PT, R112, R118, R33 ;  /* 0x0000007670767210 */ /* 0x000fe40007ffe021 */
[C-C-:B------:R-:W-:Y:S02]  /*12e50*/  SHF.R.W.U32 R115, R117.reuse, 0x11, R117.reuse ;  /* 0x0000001175737819 */ /* 0x140fe40000001e75 */
[----:B------:R-:W-:Y:S01]  /*12e60*/  SHF.R.W.U32 R132, R117, 0x13, R117 ;  /* 0x0000001375847819 */ /* 0x000fe20000001e75 */
        /* <DEDUP_REMOVED lines=8> */
[----:B------:R-:W-:Y:S02]  /*12ef0*/  SHF.R.U32.HI R121, RZ, 0xa, R117 ;  /* 0x0000000aff797819 */ /* 0x000fe40000011675 */
[C-C-:B------:R-:W-:Y:S02]  /*12f00*/  SHF.R.W.U32 R123, R128.reuse, 0x2, R128.reuse ;  /* 0x00000002807b7819 */ /* 0x140fe40000001e80 */
[----:B------:R-:W-:Y:S02]  /*12f10*/  SHF.R.W.U32 R134, R128, 0xd, R128 ;  /* 0x0000000d80867819 */ /* 0x000fe40000001e80 */
[----:B------:R-:W-:Y:S02]  /*12f20*/  LOP3.LUT R115, R132, R121, R115, 0x96, !PT ;  /* 0x0000007984737212 */ /* 0x000fe400078e9673 */
[----:B------:R-:W-:Y:S02]  /*12f30*/  LOP3.LUT R123, R129, R134, R123, 0x96, !PT ;  /* 0x00000086817b7212 */ /* 0x000fe400078e967b */
[----:B------:R-:W-:-:S02]  /*12f40*/  IADD3 R120, PT, PT, R131, R133, R120 ;  /* 0x0000008583787210 */ /* 0x000fc40007ffe078 */
[----:B------:R-:W-:Y:S02]  /*12f50*/  IADD3 R115, PT, PT, R115, 0x400022, R108 ;  /* 0x0040002273737810 */ /* 0x000fe40007ffe06c */
        /* <DEDUP_REMOVED lines=16> */
[C-C-:B------:R-:W-:Y:S01]  /*13060*/  SHF.R.W.U32 R130, R123.reuse, 0xd, R123.reuse ;  /* 0x0000000d7b827819 */ /* 0x140fe20000001e7b */
[----:B------:R-:W-:Y:S01]  /*13070*/  VIADD R94, R94, 0x100 ;  /* 0x000001005e5e7836 */ /* 0x000fe20000000000 */
        /* <DEDUP_REMOVED lines=12> */
[C---:B------:R-:W-:Y:S01]  /*13140*/  SHF.R.W.U32 R130, R92.reuse, 0x7, R92 ;  /* 0x000000075c827819 */ /* 0x040fe20000001e5c */
[----:B------:R-:W-:Y:S01]  /*13150*/  IMAD.IADD R124, R127, 0x1, R122 ;  /* 0x000000017f7c7824 */ /* 0x000fe200078e027a */
[----:B------:R-:W-:-:S02]  /*13160*/  SHF.R.W.U32 R131, R92, 0x12, R92 ;  /* 0x000000125c837819 */ /* 0x000fc40000001e5c */
[----:B------:R-:W-:Y:S02]  /*13170*/  SHF.R.U32.HI R132, RZ, 0x3, R92 ;  /* 0x00000003ff847819 */ /* 0x000fe4000001165c */
[C-C-:B------:R-:W-:Y:S02]  /*13180*/  SHF.R.W.U32 R136, R124.reuse, 0x6, R124.reuse ;  /* 0x000000067c887819 */ /* 0x140fe40000001e7c */
[C-C-:B------:R-:W-:Y:S02]  /*13190*/  SHF.R.W.U32 R137, R124.reuse, 0xb, R124.reuse ;  /* 0x0000000b7c897819 */ /* 0x140fe40000001e7c */
[----:B------:R-:W-:Y:S02]  /*131a0*/  SHF.R.W.U32 R138, R124, 0x19, R124 ;  /* 0x000000197c8a7819 */ /* 0x000fe40000001e7c */
[----:B------:R-:W-:Y:S02]  /*131b0*/  LOP3.LUT R130, R131, R132, R130, 0x96, !PT ;  /* 0x0000008483827212 */ /* 0x000fe400078e9682 */
[----:B------:R-:W-:-:S02]  /*131c0*/  IADD3 R97, PT, PT, R97, R129, R110 ;  /* 0x0000008161617210 */ /* 0x000fc40007ffe06e */
[C-C-:B------:R-:W-:Y:S02]  /*131d0*/  SHF.R.W.U32 R133, R127.reuse, 0x2, R127.reuse ;  /* 0x000000027f857819 */ /* 0x140fe40000001e7f */
[C---:B------:R-:W-:Y:S01]  /*131e0*/  SHF.R.W.U32 R134, R127.reuse, 0xd, R127 ;  /* 0x0000000d7f867819 */ /* 0x040fe20000001e7f */
[----:B------:R-:W-:Y:S01]  /*131f0*/  IMAD.IADD R97, R130, 0x1, R97 ;  /* 0x0000000182617824 */ /* 0x000fe200078e0261 */
        /* <DEDUP_REMOVED lines=29> */
[----:B------:R-:W-:Y:S02]  /*133d0*/  LOP3.LUT R116, R127, R123, R128, 0xe8, !PT ;  /* 0x0000007b7f747212 */ /* 0x000fe400078ee880 */
[----:B------:R-:W-:-:S02]  /*133e0*/  SHF.R.W.U32 R131, R97, 0x11, R97 ;  /* 0x0000001161837819 */ /* 0x000fc40000001e61 */
[--C-:B------:R-:W-:Y:S02]  /*133f0*/  SHF.R.W.U32 R132, R97, 0x13, R97.reuse ;  /* 0x0000001361847819 */ /* 0x100fe40000001e61 */
[----:B------:R-:W-:Y:S02]  /*13400*/  SHF.R.U32.HI R133, RZ, 0xa, R97 ;  /* 0x0000000aff857819 */ /* 0x000fe40000011661 */
[----:B------:R-:W-:Y:S02]  /*13410*/  IADD3 R129, PT, PT, R129, R118, R116 ;  /* 0x0000007681817210 */ /* 0x000fe40007ffe074 */
[----:B------:R-:W-:Y:S02]  /*13420*/  IADD3 R116, PT, PT, R92, R137, R37 ;  /* 0x000000895c747210 */ /* 0x000fe40007ffe025 */
[----:B------:R-:W-:Y:S02]  /*13430*/  LOP3.LUT R131, R132, R133, R131, 0x96, !PT ;  /* 0x0000008584837212 */ /* 0x000fe400078e9683 */
[C---:B------:R-:W-:Y:S01]  /*13440*/  SHF.R.W.U32 R123, R104.reuse, 0x7, R104 ;  /* 0x00000007687b7819 */ /* 0x040fe20000001e68 */
[----:B------:R-:W-:Y:S01]  /*13450*/  IMAD.IADD R118, R129, 0x1, R116 ;  /* 0x0000000181767824 */ /* 0x000fe200078e0274 */
[----:B------:R-:W-:-:S02]  /*13460*/  SHF.R.W.U32 R130, R104, 0x12, R104 ;  /* 0x0000001268827819 */ /* 0x000fc40000001e68 */
[----:B------:R-:W-:Y:S02]  /*13470*/  SHF.R.U32.HI R132, RZ, 0x3, R104 ;  /* 0x00000003ff847819 */ /* 0x000fe40000011668 */
[----:B------:R-:W-:Y:S02]  /*13480*/  SHF.R.W.U32 R133, R129, 0x16, R129 ;  /* 0x0000001681857819 */ /* 0x000fe40000001e81 */
[----:B------:R-:W-:Y:S02]  /*13490*/  LOP3.LUT R123, R130, R132, R123, 0x96, !PT ;  /* 0x00000084827b7212 */ /* 0x000fe400078e967b */
[----:B------:R-:W-:Y:S02]  /*134a0*/  IADD3 R130, PT, PT, R105, R131, R114 ;  /* 0x0000008369827210 */ /* 0x000fe40007ffe072 */
[C-C-:B------:R-:W-:Y:S02]  /*134b0*/  SHF.R.W.U32 R131, R129.reuse, 0x2, R129.reuse ;  /* 0x0000000281837819 */ /* 0x140fe40000001e81 */
[----:B------:R-:W-:Y:S01]  /*134c0*/  SHF.R.W.U32 R132, R129, 0xd, R129 ;  /* 0x0000000d81847819 */ /* 0x000fe20000001e81 */
[----:B------:R-:W-:Y:S01]  /*134d0*/  IMAD.IADD R105, R123, 0x1, R130 ;  /* 0x000000017b697824 */ /* 0x000fe200078e0282 */
[----:B------:R-:W-:-:S02]  /*134e0*/  SHF.R.W.U32 R134, R118, 0x6, R118 ;  /* 0x0000000676867819 */ /* 0x000fc40000001e76 */
[C-C-:B------:R-:W-:Y:S02]  /*134f0*/  SHF.R.W.U32 R135, R118.reuse, 0xb, R118.reuse ;  /* 0x0000000b76877819 */ /* 0x140fe40000001e76 */
        /* <DEDUP_REMOVED lines=12> */
[----:B------:R-:W-:Y:S02]  /*135c0*/  SHF.R.U32.HI R132, RZ, 0x3, R107 ;  /* 0x00000003ff847819 */ /* 0x000fe4000001166b */
        /* <DEDUP_REMOVED lines=35> */
[--C-:B------:R-:W-:Y:S02]  /*13800*/  SHF.R.W.U32 R131, R104, 0x13, R104.reuse ;  /* 0x0000001368837819 */ /* 0x100fe40000001e68 */
[----:B------:R-:W-:Y:S02]  /*13810*/  SHF.R.U32.HI R132, RZ, 0xa, R104 ;  /* 0x0000000aff847819 */ /* 0x000fe40000011668 */
[----:B------:R-:W-:-:S02]  /*13820*/  SHF.R.W.U32 R133, R128, 0x2, R128 ;  /* 0x0000000280857819 */ /* 0x000fc40000001e80 */
[C-C-:B------:R-:W-:Y:S02]  /*13830*/  SHF.R.W.U32 R134, R128.reuse, 0xd, R128.reuse ;  /* 0x0000000d80867819 */ /* 0x140fe40000001e80 */
[----:B------:R-:W-:Y:S02]  /*13840*/  SHF.R.W.U32 R135, R128, 0x16, R128 ;  /* 0x0000001680877819 */ /* 0x000fe40000001e80 */
[----:B------:R-:W-:Y:S02]  /*13850*/  LOP3.LUT R137, R118, R122, R121, 0xb8, !PT ;  /* 0x0000007a76897212 */ /* 0x000fe400078eb879 */
[----:B------:R-:W-:Y:S02]  /*13860*/  LOP3.LUT R131, R131, R132, R124, 0x96, !PT ;  /* 0x0000008483837212 */ /* 0x000fe400078e967c */
[----:B------:R-:W-:Y:S02]  /*13870*/  LOP3.LUT R133, R135, R134, R133, 0x96, !PT ;  /* 0x0000008687857212 */ /* 0x000fe400078e9685 */
[----:B------:R-:W-:-:S02]  /*13880*/  IADD3 R124, PT, PT, R136, R137, R125 ;  /* 0x00000089887c7210 */ /* 0x000fc40007ffe07d */
[----:B------:R-:W-:Y:S02]  /*13890*/  LOP3.LUT R129, R127, R129, R128, 0xe8, !PT ;  /* 0x000000817f817212 */ /* 0x000fe400078ee880 */
[C-C-:B------:R-:W-:Y:S02]  /*138a0*/  SHF.R.W.U32 R125, R109.reuse, 0x7, R109.reuse ;  /* 0x000000076d7d7819 */ /* 0x140fe40000001e6d */
[--C-:B------:R-:W-:Y:S02]  /*138b0*/  SHF.R.W.U32 R130, R109, 0x12, R109.reuse ;  /* 0x000000126d827819 */ /* 0x100fe40000001e6d */
[----:B------:R-:W-:Y:S02]  /*138c0*/  SHF.R.U32.HI R132, RZ, 0x3, R109 ;  /* 0x00000003ff847819 */ /* 0x000fe4000001166d */
[----:B------:R-:W-:Y:S02]  /*138d0*/  IADD3 R129, PT, PT, R133, R126, R129 ;  /* 0x0000007e85817210 */ /* 0x000fe40007ffe081 */
[----:B------:R-:W-:-:S02]  /*138e0*/  IADD3 R124, PT, PT, R107, R124, R40 ;  /* 0x0000007c6b7c7210 */ /* 0x000fc40007ffe028 */
[----:B------:R-:W-:Y:S02]  /*138f0*/  LOP3.LUT R130, R130, R132, R125, 0x96, !PT ;  /* 0x0000008482827212 */ /* 0x000fe400078e967d */
[C-C-:B------:R-:W-:Y:S01]  /*13900*/  SHF.R.W.U32 R126, R129.reuse, 0x2, R129.reuse ;  /* 0x00000002817e7819 */ /* 0x140fe20000001e81 */
[C---:B------:R-:W-:Y:S01]  /*13910*/  IMAD.IADD R125, R129.reuse, 0x1, R124 ;  /* 0x00000001817d7824 */ /* 0x040fe200078e027c */
        /* <DEDUP_REMOVED lines=57> */
[C-C-:B------:R-:W-:Y:S02]  /*13cb0*/  SHF.R.W.U32 R126, R109.reuse, 0x11, R109.reuse ;  /* 0x000000116d7e7819 */ /* 0x140fe40000001e6d */
[--C-:B------:R-:W-:Y:S02]  /*13cc0*/  SHF.R.W.U32 R133, R109, 0x13, R109.reuse ;  /* 0x000000136d857819 */ /* 0x100fe40000001e6d */
[----:B------:R-:W-:Y:S02]  /*13cd0*/  SHF.R.U32.HI R132, RZ, 0xa, R109 ;  /* 0x0000000aff847819 */ /* 0x000fe4000001166d */
[----:B------:R-:W-:Y:S02]  /*13ce0*/  LOP3.LUT R134, R136, R135, R134, 0x96, !PT ;  /* 0x0000008788867212 */ /* 0x000fe400078e9686 */
[----:B------:R-:W-:Y:S02]  /*13cf0*/  IADD3 R122, PT, PT, R137, R138, R122 ;  /* 0x0000008a897a7210 */ /* 0x000fe40007ffe07a */
[----:B------:R-:W-:-:S02]  /*13d00*/  LOP3.LUT R129, R127, R129, R128, 0xe8, !PT ;  /* 0x000000817f817212 */ /* 0x000fc400078ee880 */
[----:B------:R-:W-:Y:S02]  /*13d10*/  LOP3.LUT R126, R133, R132, R126, 0x96, !PT ;  /* 0x00000084857e7212 */ /* 0x000fe400078e967e */
[----:B------:R-:W-:Y:S02]  /*13d20*/  IADD3 R129, PT, PT, R134, R123, R129 ;  /* 0x0000007b86817210 */ /* 0x000fe40007ffe081 */
[----:B------:R-:W-:Y:S02]  /*13d30*/  IADD3 R122, PT, PT, R108, R122, R43 ;  /* 0x0000007a6c7a7210 */ /* 0x000fe40007ffe02b */
[C-C-:B------:R-:W-:Y:S02]  /*13d40*/  SHF.R.W.U32 R130, R110.reuse, 0x7, R110.reuse ;  /* 0x000000076e827819 */ /* 0x140fe40000001e6e */
[--C-:B------:R-:W-:Y:S02]  /*13d50*/  SHF.R.W.U32 R131, R110, 0x12, R110.reuse ;  /* 0x000000126e837819 */ /* 0x100fe40000001e6e */
[----:B------:R-:W-:-:S02]  /*13d60*/  SHF.R.U32.HI R132, RZ, 0x3, R110 ;  /* 0x00000003ff847819 */ /* 0x000fc4000001166e */
[----:B------:R-:W-:Y:S01]  /*13d70*/  IADD3 R111, PT, PT, R111, R126, R92 ;  /* 0x0000007e6f6f7210 */ /* 0x000fe20007ffe05c */
[----:B------:R-:W-:Y:S01]  /*13d80*/  IMAD.IADD R126, R129, 0x1, R122 ;  /* 0x00000001817e7824 */ /* 0x000fe200078e027a */
[----:B------:R-:W-:Y:S02]  /*13d90*/  LOP3.LUT R130, R131, R132, R130, 0x96, !PT ;  /* 0x0000008483827212 */ /* 0x000fe400078e9682 */
[C-C-:B------:R-:W-:Y:S02]  /*13da0*/  SHF.R.W.U32 R123, R129.reuse, 0x2, R129.reuse ;  /* 0x00000002817b7819 */ /* 0x140fe40000001e81 */
[C---:B------:R-:W-:Y:S01]  /*13db0*/  SHF.R.W.U32 R132, R129.reuse, 0xd, R129 ;  /* 0x0000000d81847819 */ /* 0x040fe20000001e81 */
[----:B------:R-:W-:Y:S01]  /*13dc0*/  IMAD.IADD R111, R130, 0x1, R111 ;  /* 0x00000001826f7824 */ /* 0x000fe200078e026f */
[----:B------:R-:W-:Y:S02]  /*13dd0*/  SHF.R.W.U32 R131, R129, 0x16, R129 ;  /* 0x0000001681837819 */ /* 0x000fe40000001e81 */
[----:B------:R-:W-:-:S02]  /*13de0*/  SHF.R.W.U32 R134, R126, 0x6, R126 ;  /* 0x000000067e867819 */ /* 0x000fc40000001e7e */
[C-C-:B------:R-:W-:Y:S02]  /*13df0*/  SHF.R.W.U32 R135, R126.reuse, 0xb, R126.reuse ;  /* 0x0000000b7e877819 */ /* 0x140fe40000001e7e */
[----:B------:R-:W-:Y:S02]  /*13e00*/  SHF.R.W.U32 R136, R126, 0x19, R126 ;  /* 0x000000197e887819 */ /* 0x000fe40000001e7e */
[----:B------:R-:W-:Y:S02]  /*13e10*/  LOP3.LUT R133, R131, R132, R123, 0x96, !PT ;  /* 0x0000008483857212 */ /* 0x000fe400078e967b */
[----:B------:R-:W-:Y:S02]  /*13e20*/  LOP3.LUT R134, R136, R135, R134, 0x96, !PT ;  /* 0x0000008788867212 */ /* 0x000fe400078e9686 */
[----:B------:R-:W-:Y:S02]  /*13e30*/  LOP3.LUT R132, R118, R126, R121, 0xb8, !PT ;  /* 0x0000007e76847212 */ /* 0x000fe400078eb879 */
[----:B------:R-:W-:-:S02]  /*13e40*/  SHF.R.W.U32 R123, R108, 0x11, R108 ;  /* 0x000000116c7b7819 */ /* 0x000fc40000001e6c */
[--C-:B------:R-:W-:Y:S02]  /*13e50*/  SHF.R.W.U32 R130, R108, 0x13, R108.reuse ;  /* 0x000000136c827819 */ /* 0x100fe40000001e6c */
[----:B------:R-:W-:Y:S02]  /*13e60*/  SHF.R.U32.HI R131, RZ, 0xa, R108 ;  /* 0x0000000aff837819 */ /* 0x000fe4000001166c */
[----:B------:R-:W-:Y:S02]  /*13e70*/  LOP3.LUT R127, R128, R127, R129, 0xe8, !PT ;  /* 0x0000007f807f7212 */ /* 0x000fe400078ee881 */
[----:B------:R-:W-:Y:S02]  /*13e80*/  IADD3 R132, PT, PT, R134, R132, R125 ;  /* 0x0000008486847210 */ /* 0x000fe40007ffe07d */
[----:B------:R-:W-:Y:S02]  /*13e90*/  LOP3.LUT R130, R130, R131, R123, 0x96, !PT ;  /* 0x0000008382827212 */ /* 0x000fe400078e967b */
[----:B------:R-:W-:-:S02]  /*13ea0*/  IADD3 R124, PT, PT, R133, R124, R127 ;  /* 0x0000007c857c7210 */ /* 0x000fc40007ffe07f */
[----:B------:R-:W-:Y:S02]  /*13eb0*/  IADD3 R123, PT, PT, R111, R132, R44 ;  /* 0x000000846f7b7210 */ /* 0x000fe40007ffe02c */
[C-C-:B------:R-:W-:Y:S02]  /*13ec0*/  SHF.R.W.U32 R127, R119.reuse, 0x7, R119.reuse ;  /* 0x00000007777f7819 */ /* 0x140fe40000001e77 */
[----:B------:R-:W-:Y:S01]  /*13ed0*/  SHF.R.W.U32 R132, R119, 0x12, R119 ;  /* 0x0000001277847819 */ /* 0x000fe20000001e77 */
[----:B------:R-:W-:Y:S01]  /*13ee0*/  IMAD.IADD R125, R124, 0x1, R123 ;  /* 0x000000017c7d7824 */ /* 0x000fe200078e027b */
[----:B------:R-:W-:Y:S02]  /*13ef0*/  SHF.R.U32.HI R131, RZ, 0x3, R119 ;  /* 0x00000003ff837819 */ /* 0x000fe40000011677 */
[----:B------:R-:W-:Y:S02]  /*13f00*/  IADD3 R110, PT, PT, R110, R130, R105 ;  /* 0x000000826e6e7210 */ /* 0x000fe40007ffe069 */
[----:B------:R-:W-:-:S02]  /*13f10*/  SHF.R.W.U32 R136, R125, 0x6, R125 ;  /* 0x000000067d887819 */ /* 0x000fc40000001e7d */
[C-C-:B------:R-:W-:Y:S02]  /*13f20*/  SHF.R.W.U32 R137, R125.reuse, 0xb, R125.reuse ;  /* 0x0000000b7d897819 */ /* 0x140fe40000001e7d */
[----:B------:R-:W-:Y:S02]  /*13f30*/  SHF.R.W.U32 R138, R125, 0x19, R125 ;  /* 0x000000197d8a7819 */ /* 0x000fe40000001e7d */
[----:B------:R-:W-:Y:S02]  /*13f40*/  LOP3.LUT R127, R132, R131, R127, 0x96, !PT ;  /* 0x00000083847f7212 */ /* 0x000fe400078e967f */
        /* <DEDUP_REMOVED lines=38> */
[C-C-:B------:R-:W-:Y:S02]  /*141b0*/  SHF.R.W.U32 R121, R117.reuse, 0x7, R117.reuse ;  /* 0x0000000775797819 */ /* 0x140fe40000001e75 */
[--C-:B------:R-:W-:Y:S02]  /*141c0*/  SHF.R.W.U32 R130, R117, 0x12, R117.reuse ;  /* 0x0000001275827819 */ /* 0x100fe40000001e75 */
[----:B------:R-:W-:Y:S02]  /*141d0*/  SHF.R.U32.HI R129, RZ, 0x3, R117 ;  /* 0x00000003ff817819 */ /* 0x000fe40000011675 */
[----:B------:R-:W-:-:S02]  /*141e0*/  IADD3 R120, PT, PT, R119, R136, R46 ;  /* 0x0000008877787210 */ /* 0x000fc40007ffe02e */
[----:B------:R-:W-:Y:S02]  /*141f0*/  LOP3.LUT R129, R130, R129, R121, 0x96, !PT ;  /* 0x0000008182817212 */ /* 0x000fe400078e9679 */
[----:B------:R-:W-:Y:S01]  /*14200*/  IADD3 R114, PT, PT, R114, R131, R107 ;  /* 0x0000008372727210 */ /* 0x000fe20007ffe06b */
[C---:B------:R-:W-:Y:S01]  /*14210*/  IMAD.IADD R121, R128.reuse, 0x1, R120 ;  /* 0x0000000180797824 */ /* 0x040fe200078e0278 */
        /* <DEDUP_REMOVED lines=65> */
[----:B------:R-:W-:Y:S02]  /*14630*/  LOP3.LUT R131, R132, R133, R131, 0x96, !PT ;  /* 0x0000008584837212 */ /* 0x000fe400078e9683 */
[C---:B------:R-:W-:Y:S01]  /*14640*/  SHF.R.W.U32 R128, R94.reuse, 0x7, R94 ;  /* 0x000000075e807819 */ /* 0x040fe20000001e5e */
[----:B------:R-:W-:Y:S01]  /*14650*/  IMAD.IADD R118, R127, 0x1, R116 ;  /* 0x000000017f767824 */ /* 0x000fe200078e0274 */
[--C-:B------:R-:W-:Y:S02]  /*14660*/  SHF.R.W.U32 R133, R94, 0x12, R94.reuse ;  /* 0x000000125e857819 */ /* 0x100fe40000001e5e */
[----:B------:R-:W-:-:S02]  /*14670*/  SHF.R.U32.HI R130, RZ, 0x3, R94 ;  /* 0x00000003ff827819 */ /* 0x000fc4000001165e */
[----:B------:R-:W-:Y:S02]  /*14680*/  IADD3 R115, PT, PT, R115, R131, R108 ;  /* 0x0000008373737210 */ /* 0x000fe40007ffe06c */
        /* <DEDUP_REMOVED lines=20> */
[--C-:B------:R-:W-:Y:S01]  /*147d0*/  SHF.R.W.U32 R132, R97, 0x12, R97.reuse ;  /* 0x0000001261847819 */ /* 0x100fe20000001e61 */
        /* <DEDUP_REMOVED lines=44> */
[----:B------:R-:W-:Y:S02]  /*14aa0*/  SHF.R.W.U32 R127, R105, 0x7, R105 ;  /* 0x00000007697f7819 */ /* 0x000fe40000001e69 */
        /* <DEDUP_REMOVED lines=35> */
[C---:B------:R-:W-:Y:S01]  /*14ce0*/  SHF.R.W.U32 R134, R127.reuse, 0xd, R127 ;  /* 0x0000000d7f867819 */ /* 0x040fe20000001e7f */
        /* <DEDUP_REMOVED lines=30> */
[----:B------:R-:W-:Y:S02]  /*14ed0*/  LOP3.LUT R122, R127, R126, R128, 0xe8, !PT ;  /* 0x0000007e7f7a7212 */ /* 0x000fe400078ee880 */
[--C-:B------:R-:W-:Y:S02]  /*14ee0*/  SHF.R.W.U32 R131, R105, 0x11, R105.reuse ;  /* 0x0000001169837819 */ /* 0x100fe40000001e69 */
[----:B------:R-:W-:Y:S02]  /*14ef0*/  IADD3 R129, PT, PT, R129, R124, R122 ;  /* 0x0000007c81817210 */ /* 0x000fe40007ffe07a */
[--C-:B------:R-:W-:Y:S02]  /*14f00*/  SHF.R.W.U32 R132, R105, 0x13, R105.reuse ;  /* 0x0000001369847819 */ /* 0x100fe40000001e69 */
[----:B------:R-:W-:-:S02]  /*14f10*/  SHF.R.U32.HI R133, RZ, 0xa, R105 ;  /* 0x0000000aff857819 */ /* 0x000fc40000011669 */
[----:B------:R-:W-:Y:S02]  /*14f20*/  IADD3 R122, PT, PT, R104, R137, R55 ;  /* 0x00000089687a7210 */ /* 0x000fe40007ffe037 */
[----:B------:R-:W-:Y:S02]  /*14f30*/  LOP3.LUT R131, R132, R133, R131, 0x96, !PT ;  /* 0x0000008584837212 */ /* 0x000fe400078e9683 */
[C---:B------:R-:W-:Y:S01]  /*14f40*/  SHF.R.W.U32 R126, R106.reuse, 0x7, R106 ;  /* 0x000000076a7e7819 */ /* 0x040fe20000001e6a */
[----:B------:R-:W-:Y:S01]  /*14f50*/  IMAD.IADD R124, R129, 0x1, R122 ;  /* 0x00000001817c7824 */ /* 0x000fe200078e027a */
[--C-:B------:R-:W-:Y:S02]  /*14f60*/  SHF.R.W.U32 R133, R106, 0x12, R106.reuse ;  /* 0x000000126a857819 */ /* 0x100fe40000001e6a */
[----:B------:R-:W-:Y:S02]  /*14f70*/  SHF.R.U32.HI R130, RZ, 0x3, R106 ;  /* 0x00000003ff827819 */ /* 0x000fe4000001166a */
[----:B------:R-:W-:-:S02]  /*14f80*/  SHF.R.W.U32 R134, R124, 0xb, R124 ;  /* 0x0000000b7c867819 */ /* 0x000fc40000001e7c */
[----:B------:R-:W-:Y:S02]  /*14f90*/  LOP3.LUT R126, R133, R130, R126, 0x96, !PT ;  /* 0x00000082857e7212 */ /* 0x000fe400078e967e */
[C-C-:B------:R-:W-:Y:S02]  /*14fa0*/  SHF.R.W.U32 R133, R124.reuse, 0x6, R124.reuse ;  /* 0x000000067c857819 */ /* 0x140fe40000001e7c */
[----:B------:R-:W-:Y:S02]  /*14fb0*/  SHF.R.W.U32 R135, R124, 0x19, R124 ;  /* 0x000000197c877819 */ /* 0x000fe40000001e7c */
        /* <DEDUP_REMOVED lines=17> */
[----:B------:R-:W-:Y:S01]  /*150d0*/  SHF.R.W.U32 R132, R109, 0x12, R109 ;  /* 0x000000126d847819 */ /* 0x000fe20000001e6d */
[C---:B------:R-:W-:Y:S01]  /*150e0*/  IMAD.IADD R123, R130.reuse, 0x1, R125 ;  /* 0x00000001827b7824 */ /* 0x040fe200078e027d */
[----:B------:R-:W-:Y:S02]  /*150f0*/  SHF.R.U32.HI R131, RZ, 0x3, R109 ;  /* 0x00000003ff837819 */ /* 0x000fe4000001166d */
[----:B------:R-:W-:Y:S02]  /*15100*/  SHF.R.W.U32 R133, R130, 0x2, R130 ;  /* 0x0000000282857819 */ /* 0x000fe40000001e82 */
[C-C-:B------:R-:W-:Y:S02]  /*15110*/  SHF.R.W.U32 R136, R123.reuse, 0x6, R123.reuse ;  /* 0x000000067b887819 */ /* 0x140fe40000001e7b */
[C-C-:B------:R-:W-:Y:S02]  /*15120*/  SHF.R.W.U32 R137, R123.reuse, 0xb, R123.reuse ;  /* 0x0000000b7b897819 */ /* 0x140fe40000001e7b */
        /* <DEDUP_REMOVED lines=26> */
[----:B------:R-:W-:Y:S02]  /*152d0*/  IADD3 R120, PT, PT, R133, R120, R129 ;  /* 0x0000007885787210 */ /* 0x000fe40007ffe081 */
[----:B------:R-:W-:-:S02]  /*152e0*/  SHF.R.W.U32 R134, R116, 0x6, R116 ;  /* 0x0000000674867819 */ /* 0x000fc40000001e74 */
[C-C-:B------:R-:W-:Y:S02]  /*152f0*/  SHF.R.W.U32 R135, R116.reuse, 0xb, R116.reuse ;  /* 0x0000000b74877819 */ /* 0x140fe40000001e74 */
        /* <DEDUP_REMOVED lines=10> */
[----:B------:R-:W-:Y:S02]  /*153a0*/  IADD3 R129, PT, PT, R134, R132, R121 ;  /* 0x0000008486817210 */ /* 0x000fe40007ffe079 */
[C-C-:B------:R-:W-:Y:S02]  /*153b0*/  SHF.R.W.U32 R118, R106.reuse, 0x11, R106.reuse ;  /* 0x000000116a767819 */ /* 0x140fe40000001e6a */
[----:B------:R-:W-:-:S02]  /*153c0*/  SHF.R.W.U32 R121, R106, 0x13, R106 ;  /* 0x000000136a797819 */ /* 0x000fc40000001e6a */
[----:B------:R-:W-:Y:S02]  /*153d0*/  SHF.R.U32.HI R128, RZ, 0xa, R106 ;  /* 0x0000000aff807819 */ /* 0x000fe4000001166a */
[----:B------:R-:W-:Y:S02]  /*153e0*/  IADD3 R129, PT, PT, R109, R129, R58 ;  /* 0x000000816d817210 */ /* 0x000fe40007ffe03a */
[----:B------:R-:W-:Y:S02]  /*153f0*/  LOP3.LUT R134, R127, R130, R120, 0xe8, !PT ;  /* 0x000000827f867212 */ /* 0x000fe400078ee878 */
[C-C-:B------:R-:W-:Y:S02]  /*15400*/  SHF.R.W.U32 R132, R111.reuse, 0x7, R111.reuse ;  /* 0x000000076f847819 */ /* 0x140fe40000001e6f */
[--C-:B------:R-:W-:Y:S02]  /*15410*/  SHF.R.W.U32 R133, R111, 0x12, R111.reuse ;  /* 0x000000126f857819 */ /* 0x100fe40000001e6f */
[----:B------:R-:W-:-:S02]  /*15420*/  SHF.R.U32.HI R130, RZ, 0x3, R111 ;  /* 0x00000003ff827819 */ /* 0x000fc4000001166f */
[----:B------:R-:W-:Y:S01]  /*15430*/  LOP3.LUT R118, R121, R128, R118, 0x96, !PT ;  /* 0x0000008079767212 */ /* 0x000fe200078e9676 */
[----:B------:R-:W-:Y:S01]  /*15440*/  IMAD.IADD R121, R120, 0x1, R129 ;  /* 0x0000000178797824 */ /* 0x000fe200078e0281 */
[----:B------:R-:W-:Y:S02]  /*15450*/  LOP3.LUT R130, R133, R130, R132, 0x96, !PT ;  /* 0x0000008285827212 */ /* 0x000fe400078e9684 */
[----:B------:R-:W-:Y:S02]  /*15460*/  IADD3 R131, PT, PT, R131, R122, R134 ;  /* 0x0000007a83837210 */ /* 0x000fe40007ffe086 */
        /* <DEDUP_REMOVED lines=18> */
[----:B------:R-:W-:Y:S01]  /*15590*/  IADD3 R92, PT, PT, R111, R133, R92 ;  /* 0x000000856f5c7210 */ /* 0x000fe20007ffe05c */
[----:B------:R-:W-:Y:S01]  /*155a0*/  IMAD.IADD R118, R131, 0x1, R122 ;  /* 0x0000000183767824 */ /* 0x000fe200078e027a */
[----:B------:R-:W-:Y:S02]  /*155b0*/  IADD3 R124, PT, PT, R128, R125, R127 ;  /* 0x0000007d807c7210 */ /* 0x000fe40007ffe07f */
[C-C-:B------:R-:W-:Y:S02]  /*155c0*/  SHF.R.W.U32 R125, R110.reuse, 0x7, R110.reuse ;  /* 0x000000076e7d7819 */ /* 0x140fe40000001e6e */
[--C-:B------:R-:W-:Y:S02]  /*155d0*/  SHF.R.W.U32 R128, R110, 0x12, R110.reuse ;  /* 0x000000126e807819 */ /* 0x100fe40000001e6e */
[----:B------:R-:W-:-:S02]  /*155e0*/  SHF.R.U32.HI R127, RZ, 0x3, R110 ;  /* 0x00000003ff7f7819 */ /* 0x000fc4000001166e */
        /* <DEDUP_REMOVED lines=35> */
[--C-:B------:R-:W-:Y:S01]  /*15820*/  SHF.R.W.U32 R129, R120, 0xd, R120.reuse ;  /* 0x0000000d78817819 */ /* 0x100fe20000001e78 */
[----:B------:R-:W-:Y:S01]  /*15830*/  IMAD.IADD R126, R126, 0x1, R105 ;  /* 0x000000017e7e7824 */ /* 0x000fe200078e0269 */
[----:B------:R-:W-:Y:S02]  /*15840*/  SHF.R.W.U32 R110, R120, 0x16, R120 ;  /* 0x00000016786e7819 */ /* 0x000fe40000001e78 */
[----:B------:R-:W-:-:S02]  /*15850*/  LOP3.LUT R135, R132, R135, R130, 0x96, !PT ;  /* 0x0000008784877212 */ /* 0x000fc400078e9682 */
[----:B------:R-:W-:Y:S02]  /*15860*/  LOP3.LUT R128, R121, R123, R118, 0xb8, !PT ;  /* 0x0000007b79807212 */ /* 0x000fe400078eb876 */
[----:B------:R-:W-:Y:S02]  /*15870*/  LOP3.LUT R129, R110, R129, R92, 0x96, !PT ;  /* 0x000000816e817212 */ /* 0x000fe400078e965c */
[C-C-:B------:R-:W-:Y:S02]  /*15880*/  SHF.R.W.U32 R92, R111.reuse, 0x11, R111.reuse ;  /* 0x000000116f5c7819 */ /* 0x140fe40000001e6f */
[--C-:B------:R-:W-:Y:S02]  /*15890*/  SHF.R.W.U32 R105, R111, 0x13, R111.reuse ;  /* 0x000000136f697819 */ /* 0x100fe40000001e6f */
[----:B------:R-:W-:Y:S02]  /*158a0*/  SHF.R.U32.HI R110, RZ, 0xa, R111 ;  /* 0x0000000aff6e7819 */ /* 0x000fe4000001166f */
[----:B------:R-:W-:-:S02]  /*158b0*/  IADD3 R135, PT, PT, R135, R128, R116 ;  /* 0x0000008087877210 */ /* 0x000fc40007ffe074 */
[----:B------:R-:W-:Y:S02]  /*158c0*/  LOP3.LUT R92, R105, R110, R92, 0x96, !PT ;  /* 0x0000006e695c7212 */ /* 0x000fe400078e965c */
[----:B------:R-:W-:Y:S02]  /*158d0*/  IADD3 R110, PT, PT, R126, R135, R61 ;  /* 0x000000877e6e7210 */ /* 0x000fe40007ffe03d */
[----:B------:R-:W-:Y:S02]  /*158e0*/  LOP3.LUT R128, R125, R124, R120, 0xe8, !PT ;  /* 0x0000007c7d807212 */ /* 0x000fe400078ee878 */
[C-C-:B------:R-:W-:Y:S02]  /*158f0*/  SHF.R.W.U32 R116, R114.reuse, 0x7, R114.reuse ;  /* 0x0000000772747819 */ /* 0x140fe40000001e72 */
[--C-:B------:R-:W-:Y:S02]  /*15900*/  SHF.R.W.U32 R131, R114, 0x12, R114.reuse ;  /* 0x0000001272837819 */ /* 0x100fe40000001e72 */
[----:B------:R-:W-:-:S02]  /*15910*/  SHF.R.U32.HI R124, RZ, 0x3, R114 ;  /* 0x00000003ff7c7819 */ /* 0x000fc40000011672 */
[----:B------:R-:W-:Y:S01]  /*15920*/  IADD3 R119, PT, PT, R119, R92, R104 ;  /* 0x0000005c77777210 */ /* 0x000fe20007ffe068 */
[----:B------:R-:W-:Y:S01]  /*15930*/  IMAD.IADD R92, R125, 0x1, R110 ;  /* 0x000000017d5c7824 */ /* 0x000fe200078e026e */
[----:B------:R-:W-:Y:S02]  /*15940*/  LOP3.LUT R116, R131, R124, R116, 0x96, !PT ;  /* 0x0000007c83747212 */ /* 0x000fe400078e9674 */
[----:B------:R-:W-:Y:S02]  /*15950*/  IADD3 R129, PT, PT, R129, R122, R128 ;  /* 0x0000007a81817210 */ /* 0x000fe40007ffe080 */
[--C-:B------:R-:W-:Y:S01]  /*15960*/  SHF.R.W.U32 R124, R92, 0x6, R92.reuse ;  /* 0x000000065c7c7819 */ /* 0x100fe20000001e5c */
[----:B------:R-:W-:Y:S01]  /*15970*/  IMAD.IADD R119, R116, 0x1, R119 ;  /* 0x0000000174777824 */ /* 0x000fe200078e0277 */
[C-C-:B------:R-:W-:Y:S02]  /*15980*/  SHF.R.W.U32 R131, R92.reuse, 0xb, R92.reuse ;  /* 0x0000000b5c837819 */ /* 0x140fe40000001e5c */
[----:B------:R-:W-:-:S02]  /*15990*/  SHF.R.W.U32 R128, R92, 0x19, R92 ;  /* 0x000000195c807819 */ /* 0x000fc40000001e5c */
[----:B------:R-:W-:Y:S02]  /*159a0*/  LOP3.LUT R116, R118, R92, R123, 0xb8, !PT ;  /* 0x0000005c76747212 */ /* 0x000fe400078eb87b */
[----:B------:R-:W-:Y:S02]  /*159b0*/  LOP3.LUT R124, R128, R131, R124, 0x96, !PT ;  /* 0x00000083807c7212 */ /* 0x000fe400078e967c */
        /* <DEDUP_REMOVED lines=60> */
[----:B------:R-:W-:Y:S02]  /*15d80*/  IADD3 R124, PT, PT, R124, R121, R123 ;  /* 0x000000797c7c7210 */ /* 0x000fe40007ffe07b */
[----:B------:R-:W-:-:S02]  /*15d90*/  SHF.R.U32.HI R116, RZ, 0xa, R116 ;  /* 0x0000000aff747819 */ /* 0x000fc40000011674 */
[C-C-:B------:R-:W-:Y:S02]  /*15da0*/  SHF.R.W.U32 R118, R115.reuse, 0x7, R115.reuse ;  /* 0x0000000773767819 */ /* 0x140fe40000001e73 */
[--C-:B------:R-:W-:Y:S02]  /*15db0*/  SHF.R.W.U32 R121, R115, 0x12, R115.reuse ;  /* 0x0000001273797819 */ /* 0x100fe40000001e73 */
[----:B------:R-:W-:Y:S02]  /*15dc0*/  SHF.R.U32.HI R120, RZ, 0x3, R115 ;  /* 0x00000003ff787819 */ /* 0x000fe40000011673 */
[----:B------:R-:W-:Y:S02]  /*15dd0*/  LOP3.LUT R106, R117, R116, R106, 0x96, !PT ;  /* 0x00000074756a7212 */ /* 0x000fe400078e966a */
[----:B------:R-:W-:Y:S02]  /*15de0*/  IADD3 R127, PT, PT, R119, R124, R64 ;  /* 0x0000007c777f7210 */ /* 0x000fe40007ffe040 */
[----:B------:R-:W-:-:S02]  /*15df0*/  LOP3.LUT R118, R121, R120, R118, 0x96, !PT ;  /* 0x0000007879767212 */ /* 0x000fc400078e9676 */
[----:B------:R-:W-:Y:S01]  /*15e00*/  IADD3 R121, PT, PT, R112, R106, R109 ;  /* 0x0000006a70797210 */ /* 0x000fe20007ffe06d */
[----:B------:R-:W-:Y:S01]  /*15e10*/  IMAD.IADD R109, R104, 0x1, R127 ;  /* 0x00000001686d7824 */ /* 0x000fe200078e027f */
[----:B------:R-:W-:-:S03]  /*15e20*/  LOP3.LUT R123, R107, R104, R114, 0xe8, !PT ;  /* 0x000000686b7b7212 */ /* 0x000fc600078ee872 */
[----:B------:R-:W-:Y:S01]  /*15e30*/  IMAD.IADD R118, R118, 0x1, R121 ;  /* 0x0000000176767824 */ /* 0x000fe200078e0279 */
[----:B------:R-:W-:Y:S02]  /*15e40*/  IADD3 R117, PT, PT, R125, R122, R123 ;  /* 0x0000007a7d757210 */ /* 0x000fe40007ffe07b */
[C-C-:B------:R-:W-:Y:S02]  /*15e50*/  SHF.R.W.U32 R112, R109.reuse, 0x6, R109.reuse ;  /* 0x000000066d707819 */ /* 0x140fe40000001e6d */
[C-C-:B------:R-:W-:Y:S02]  /*15e60*/  SHF.R.W.U32 R125, R109.reuse, 0xb, R109.reuse ;  /* 0x0000000b6d7d7819 */ /* 0x140fe40000001e6d */
[----:B------:R-:W-:Y:S02]  /*15e70*/  SHF.R.W.U32 R116, R109, 0x19, R109 ;  /* 0x000000196d747819 */ /* 0x000fe40000001e6d */
[----:B------:R-:W-:Y:S02]  /*15e80*/  SHF.R.W.U32 R104, R117, 0x2, R117 ;  /* 0x0000000275687819 */ /* 0x000fe40000001e75 */
[----:B------:R-:W-:-:S02]  /*15e90*/  LOP3.LUT R125, R116, R125, R112, 0x96, !PT ;  /* 0x0000007d747d7212 */ /* 0x000fc400078e9670 */
[----:B------:R-:W-:Y:S02]  /*15ea0*/  LOP3.LUT R116, R105, R109, R110, 0xb8, !PT ;  /* 0x0000006d69747212 */ /* 0x000fe400078eb86e */
[C-C-:B------:R-:W-:Y:S02]  /*15eb0*/  SHF.R.W.U32 R123, R117.reuse, 0xd, R117.reuse ;  /* 0x0000000d757b7819 */ /* 0x140fe40000001e75 */
[----:B------:R-:W-:Y:S02]  /*15ec0*/  SHF.R.W.U32 R106, R117, 0x16, R117 ;  /* 0x00000016756a7819 */ /* 0x000fe40000001e75 */
[----:B------:R-:W-:Y:S02]  /*15ed0*/  IADD3 R116, PT, PT, R125, R116, R92 ;  /* 0x000000747d747210 */ /* 0x000fe40007ffe05c */
[----:B------:R-:W-:Y:S02]  /*15ee0*/  LOP3.LUT R106, R106, R123, R104, 0x96, !PT ;  /* 0x0000007b6a6a7212 */ /* 0x000fe400078e9668 */
[----:B------:R-:W-:-:S02]  /*15ef0*/  IADD3 R116, PT, PT, R118, R116, R65 ;  /* 0x0000007476747210 */ /* 0x000fc40007ffe041 */
[C-C-:B------:R-:W-:Y:S02]  /*15f00*/  SHF.R.W.U32 R104, R119.reuse, 0x11, R119.reuse ;  /* 0x0000001177687819 */ /* 0x140fe40000001e77 */
[--C-:B------:R-:W-:Y:S01]  /*15f10*/  SHF.R.W.U32 R121, R119, 0x13, R119.reuse ;  /* 0x0000001377797819 */ /* 0x100fe20000001e77 */
[----:B------:R-:W-:Y:S01]  /*15f20*/  IMAD.IADD R92, R107, 0x1, R116 ;  /* 0x000000016b5c7824 */ /* 0x000fe200078e0274 */
[----:B------:R-:W-:Y:S02]  /*15f30*/  SHF.R.U32.HI R119, RZ, 0xa, R119 ;  /* 0x0000000aff777819 */ /* 0x000fe40000011677 */
[----:B------:R-:W-:Y:S02]  /*15f40*/  LOP3.LUT R112, R114, R107, R117, 0xe8, !PT ;  /* 0x0000006b72707212 */ /* 0x000fe400078ee875 */
[----:B------:R-:W-:Y:S02]  /*15f50*/  LOP3.LUT R119, R121, R119, R104, 0x96, !PT ;  /* 0x0000007779777212 */ /* 0x000fe400078e9668 */
[----:B------:R-:W-:-:S02]  /*15f60*/  IADD3 R104, PT, PT, R106, R127, R112 ;  /* 0x0000007f6a687210 */ /* 0x000fc40007ffe070 */
[C-C-:B------:R-:W-:Y:S02]  /*15f70*/  SHF.R.W.U32 R106, R94.reuse, 0x7, R94.reuse ;  /* 0x000000075e6a7819 */ /* 0x140fe40000001e5e */
[--C-:B------:R-:W-:Y:S02]  /*15f80*/  SHF.R.W.U32 R121, R94, 0x12, R94.reuse ;  /* 0x000000125e797819 */ /* 0x100fe40000001e5e */
        /* <DEDUP_REMOVED lines=8> */
[----:B------:R-:W-:Y:S02]  /*16010*/  IADD3 R119, PT, PT, R115, R119, R108 ;  /* 0x0000007773777210 */ /* 0x000fe40007ffe06c */
        /* <DEDUP_REMOVED lines=8> */
[C-C-:B------:R-:W-:Y:S01]  /*160a0*/  SHF.R.W.U32 R105, R118.reuse, 0x11, R118.reuse ;  /* 0x0000001176697819 */ /* 0x140fe20000001e76 */
[C---:B------:R-:W-:Y:S01]  /*160b0*/  VIADD R120, R115.reuse, 0x3c6ef372 ;  /* 0x3c6ef37273787836 */ /* 0x040fe20000000000 */
[--C-:B------:R-:W-:Y:S01]  /*160c0*/  SHF.R.W.U32 R106, R118, 0x13, R118.reuse ;  /* 0x00000013766a7819 */ /* 0x100fe20000001e76 */
[----:B------:R-:W-:Y:S01]  /*160d0*/  IMAD.IADD R114, R114, 0x1, R119 ;  /* 0x0000000172727824 */ /* 0x000fe200078e0277 */
[----:B------:R-:W-:Y:S02]  /*160e0*/  SHF.R.U32.HI R118, RZ, 0xa, R118 ;  /* 0x0000000aff767819 */ /* 0x000fe40000011676 */
[C-C-:B------:R-:W-:Y:S02]  /*160f0*/  SHF.R.W.U32 R107, R115.reuse, 0x2, R115.reuse ;  /* 0x00000002736b7819 */ /* 0x140fe40000001e73 */
[C-C-:B------:R-:W-:Y:S02]  /*16100*/  SHF.R.W.U32 R108, R115.reuse, 0xd, R115.reuse ;  /* 0x0000000d736c7819 */ /* 0x140fe40000001e73 */
[----:B------:R-:W-:-:S02]  /*16110*/  SHF.R.W.U32 R116, R115, 0x16, R115 ;  /* 0x0000001673747819 */ /* 0x000fc40000001e73 */
[----:B------:R-:W-:Y:S02]  /*16120*/  LOP3.LUT R105, R106, R118, R105, 0x96, !PT ;  /* 0x000000766a697212 */ /* 0x000fe400078e9669 */
        /* <DEDUP_REMOVED lines=13> */
[----:B------:R-:W-:Y:S01]  /*16200*/  LOP3.LUT R105, R109, R114, R92, 0xb8, !PT ;  /* 0x000000726d697212 */ /* 0x000fe200078eb85c */
[----:B------:R-:W-:Y:S01]  /*16210*/  VIADD R92, R92, 0x1f83d9ab ;  /* 0x1f83d9ab5c5c7836 */ /* 0x000fe20000000000 */
[--C-:B------:R-:W-:Y:S01]  /*16220*/  SHF.R.W.U32 R107, R106, 0x2, R106.reuse ;  /* 0x000000026a6b7819 */ /* 0x100fe20000001e6a */
[----:B------:R-:W-:Y:S01]  /*16230*/  VIADD R118, R114, 0x9b05688c ;  /* 0x9b05688c72767836 */ /* 0x000fe20000000000 */
[C-C-:B------:R-:W-:Y:S02]  /*16240*/  SHF.R.W.U32 R108, R106.reuse, 0xd, R106.reuse ;  /* 0x0000000d6a6c7819 */ /* 0x140fe40000001e6a */
[C---:B------:R-:W-:Y:S02]  /*16250*/  SHF.R.W.U32 R111, R106.reuse, 0x16, R106 ;  /* 0x000000166a6f7819 */ /* 0x040fe40000001e6a */
[----:B------:R-:W-:Y:S01]  /*16260*/  IADD3 R105, PT, PT, R121, R105, R110 ;  /* 0x0000006979697210 */ /* 0x000fe20007ffe06e */
[----:B------:R-:W-:Y:S01]  /*16270*/  VIADD R110, R109, 0x5be0cd19 ;  /* 0x5be0cd196d6e7836 */ /* 0x000fe20000000000 */
[----:B------:R-:W-:Y:S01]  /*16280*/  LOP3.LUT R107, R111, R108, R107, 0x96, !PT ;  /* 0x0000006c6f6b7212 */ /* 0x000fe200078e966b */
[----:B------:R-:W-:Y:S01]  /*16290*/  VIADD R109, R106, 0xbb67ae85 ;  /* 0xbb67ae856a6d7836 */ /* 0x000fe20000000000 */
[----:B------:R-:W-:-:S02]  /*162a0*/  LOP3.LUT R97, R115, R104, R106, 0xe8, !PT ;  /* 0x0000006873617212 */ /* 0x000fc400078ee86a */
[----:B------:R-:W-:Y:S01]  /*162b0*/  IADD3 R108, PT, PT, R94, R105, R67 ;  /* 0x000000695e6c7210 */ /* 0x000fe20007ffe043 */
[----:B------:R-:W-:Y:S01]  /*162c0*/  VIADD R94, R104, 0xa54ff53a ;  /* 0xa54ff53a685e7836 */ /* 0x000fe20000000000 */
[----:B------:R-:W-:Y:S01]  /*162d0*/  SHF.R.U32.HI R111, RZ, 0x18, R110 ;  /* 0x00000018ff6f7819 */ /* 0x000fe2000001166e */
[----:B------:R-:W0:Y:S01]  /*162e0*/  LDC.64 R104, c[0x0][0x390] ;  /* 0x0000e400ff687b82 */ /* 0x000e220000000a00 */
[----:B------:R-:W-:Y:S02]  /*162f0*/  IADD3 R107, PT, PT, R107, R108, R97 ;  /* 0x0000006c6b6b7210 */ /* 0x000fe40007ffe061 */
[----:B------:R-:W-:Y:S02]  /*16300*/  IADD3 R117, PT, PT, R108, 0x510e527f, R117 ;  /* 0x510e527f6c757810 */ /* 0x000fe40007ffe075 */
[--C-:B------:R-:W-:Y:S01]  /*16310*/  SHF.R.U32.HI R97, RZ, 0x18, R94.reuse ;  /* 0x00000018ff617819 */ /* 0x100fe2000001165e */
[----:B------:R-:W-:Y:S01]  /*16320*/  VIADD R121, R107, 0x6a09e667 ;  /* 0x6a09e6676b797836 */ /* 0x000fe20000000000 */
[----:B------:R-:W-:-:S02]  /*16330*/  SHF.R.U32.HI R123, RZ, 0x8, R94 ;  /* 0x00000008ff7b7819 */ /* 0x000fc4000001165e */
[----:B------:R-:W-:Y:S02]  /*16340*/  SHF.R.U32.HI R119, RZ, 0x8, R110 ;  /* 0x00000008ff777819 */ /* 0x000fe4000001166e */
[----:B------:R-:W-:Y:S02]  /*16350*/  SHF.R.U32.HI R122, RZ, 0x18, R121 ;  /* 0x00000018ff7a7819 */ /* 0x000fe40000011679 */
[--C-:B------:R-:W-:Y:S02]  /*16360*/  SHF.R.U32.HI R108, RZ, 0x18, R120.reuse ;  /* 0x00000018ff6c7819 */ /* 0x100fe40000011678 */
[----:B------:R-:W-:Y:S02]  /*16370*/  ISETP.GT.U32.AND P0, PT, R93, R122, PT ;  /* 0x0000007a5d00720c */ /* 0x000fe40003f04070 */
        /* <DEDUP_REMOVED lines=14> */
[----:B0-----:R-:W2:Y:S01]  /*16460*/  LDG.E.U8.CONSTANT R107, desc[UR6][R104.64+0x1] ;  /* 0x00000106686b7981 */ /* 0x001ea2000c1e9100 */
        /* <DEDUP_REMOVED lines=215> */
.L_x_9:
[----:B------:R-:W-:Y:S05]  /*171e0*/  BSYNC.RELIABLE B2 ;  /* 0x0000000000027941 */ /* 0x000fea0003800100 */
.L_x_8:
[----:B------:R-:W1:Y:S01]  /*171f0*/  S2R R131, SR_LANEID ;  /* 0x0000000000837919 */ /* 0x000e620000000000 */
[----:B------:R-:W-:Y:S01]  /*17200*/  VOTEU.ANY UR4, UPT, PT ;  /* 0x0000000000047886 */ /* 0x000fe200038e0100 */
[----:B------:R-:W2:Y:S01]  /*17210*/  LDC.64 R106, c[0x0][0x3b0] ;  /* 0x0000ec00ff6a7b82 */ /* 0x000ea20000000a00 */
[----:B------:R-:W1:Y:S08]  /*17220*/  FLO.U32 R134, UR4 ;  /* 0x0000000400867d00 */ /* 0x000e7000080e0000 */
[----:B------:R-:W2:Y:S01]  /*17230*/  POPC R133, UR4 ;  /* 0x0000000400857d09 */ /* 0x000ea20008000000 */
[----:B-1----:R-:W-:-:S13]  /*17240*/  ISETP.EQ.U32.AND P0, PT, R134, R131, PT ;  /* 0x000000838600720c */ /* 0x002fda0003f02070 */
[----:B--2---:R1:W2:Y:S01]  /*17250*/  @P0 ATOMG.E.ADD.STRONG.GPU PT, R133, desc[UR6][R106.64], R133 ;  /* 0x800000856a8509a8 */ /* 0x0042a200081ef106 */
[----:B------:R-:W-:Y:S01]  /*17260*/  LOP3.LUT R131, R128, 0xffff, RZ, 0xc0, !PT ;  /* 0x0000ffff80837812 */ /* 0x000fe200078ec0ff */
[----:B------:R-:W-:Y:S01]  /*17270*/  UISETP.NE.AND UP0, UPT, UR9, URZ, UPT ;  /* 0x000000ff0900728c */ /* 0x000fe2000bf05270 */
[----:B------:R-:W-:Y:S01]  /*17280*/  LOP3.LUT R129, R129, 0xffff, RZ, 0xc0, !PT ;  /* 0x0000ffff81817812 */ /* 0x000fe200078ec0ff */
[----:B------:R-:W3:Y:S01]  /*17290*/  S2R R135, SR_LTMASK ;  /* 0x0000000000877919 */ /* 0x000ee20000003900 */
[----:B------:R-:W-:Y:S02]  /*172a0*/  LOP3.LUT R128, R121, 0xffff, RZ, 0xc0, !PT ;  /* 0x0000ffff79807812 */ /* 0x000fe400078ec0ff */
[----:B------:R-:W-:Y:S02]  /*172b0*/  LOP3.LUT R130, R120, 0xffff, RZ, 0xc0, !PT ;  /* 0x0000ffff78827812 */ /* 0x000fe400078ec0ff */
[----:B------:R-:W-:Y:S02]  /*172c0*/  PRMT R128, R129, 0x3340, R128 ;  /* 0x0000334081807816 */ /* 0x000fe40000000080 */
[----:B------:R-:W-:-:S02]  /*172d0*/  PRMT R129, R131, 0x3340, R130 ;  /* 0x0000334083817816 */ /* 0x000fc40000000082 */
[----:B------:R-:W-:Y:S02]  /*172e0*/  LOP3.LUT R131, R126, 0xffff, RZ, 0xc0, !PT ;  /* 0x0000ffff7e837812 */ /* 0x000fe400078ec0ff */
[----:B------:R-:W-:Y:S02]  /*172f0*/  LOP3.LUT R126, R109, 0xffff, RZ, 0xc0, !PT ;  /* 0x0000ffff6d7e7812 */ /* 0x000fe400078ec0ff */
[----:B------:R-:W-:Y:S02]  /*17300*/  LOP3.LUT R132, R123, 0xffff, RZ, 0xc0, !PT ;  /* 0x0000ffff7b847812 */ /* 0x000fe400078ec0ff */
[----:B------:R-:W-:Y:S02]  /*17310*/  PRMT R126, R131, 0x3340, R126 ;  /* 0x00003340837e7816 */ /* 0x000fe4000000007e */
[----:B------:R-:W-:Y:S02]  /*17320*/  LOP3.LUT R131, R119, 0xffff, RZ, 0xc0, !PT ;  /* 0x0000ffff77837812 */ /* 0x000fe400078ec0ff */
[----:B------:R-:W-:-:S02]  /*17330*/  LOP3.LUT R130, R127, 0xffff, RZ, 0xc0, !PT ;  /* 0x0000ffff7f827812 */ /* 0x000fc400078ec0ff */
[----:B-1----:R-:W-:Y:S02]  /*17340*/  LOP3.LUT R106, R125, 0xffff, RZ, 0xc0, !PT ;  /* 0x0000ffff7d6a7812 */ /* 0x002fe400078ec0ff */
[----:B------:R-:W-:Y:S02]  /*17350*/  LOP3.LUT R123, R117, 0xffff, RZ, 0xc0, !PT ;  /* 0x0000ffff757b7812 */ /* 0x000fe400078ec0ff */
[----:B------:R-:W-:Y:S02]  /*17360*/  PRMT R121, R121, 0x7732, RZ ;  /* 0x0000773279797816 */ /* 0x000fe400000000ff */
[----:B------:R-:W-:Y:S02]  /*17370*/  PRMT R107, R120, 0x7732, RZ ;  /* 0x00007732786b7816 */ /* 0x000fe400000000ff */
[----:B------:R-:W-:Y:S02]  /*17380*/  LOP3.LUT R124, R124, 0xffff, RZ, 0xc0, !PT ;  /* 0x0000ffff7c7c7812 */ /* 0x000fe400078ec0ff */
[----:B------:R-:W-:-:S02]  /*17390*/  LOP3.LUT R119, R118, 0xffff, RZ, 0xc0, !PT ;  /* 0x0000ffff76777812 */ /* 0x000fc400078ec0ff */
[----:B------:R-:W-:Y:S02]  /*173a0*/  LOP3.LUT R127, R92, 0xffff, RZ, 0xc0, !PT ;  /* 0x0000ffff5c7f7812 */ /* 0x000fe400078ec0ff */
[----:B------:R-:W-:Y:S02]  /*173b0*/  LOP3.LUT R120, R110, 0xffff, RZ, 0xc0, !PT ;  /* 0x0000ffff6e787812 */ /* 0x000fe400078ec0ff */
[----:B------:R-:W-:Y:S02]  /*173c0*/  PRMT R123, R130, 0x3340, R123 ;  /* 0x00003340827b7816 */ /* 0x000fe4000000007b */
[----:B------:R-:W-:Y:S02]  /*173d0*/  PRMT R119, R124, 0x3340, R119 ;  /* 0x000033407c777816 */ /* 0x000fe40000000077 */
[----:B------:R-:W-:Y:S02]  /*173e0*/  PRMT R121, R122, 0x3340, R121 ;  /* 0x000033407a797816 */ /* 0x000fe40000000079 */
[----:B------:R-:W-:-:S02]  /*173f0*/  PRMT R127, R106, 0x3340, R127 ;  /* 0x000033406a7f7816 */ /* 0x000fc4000000007f */
[----:B------:R-:W-:Y:S02]  /*17400*/  PRMT R122, R108, 0x3340, R107 ;  /* 0x000033406c7a7816 */ /* 0x000fe4000000006b */
[----:B------:R-:W-:Y:S01]  /*17410*/  PRMT R130, R109, 0x7732, RZ ;  /* 0x000077326d827816 */ /* 0x000fe200000000ff */
[----:B------:R-:W1:Y:S01]  /*17420*/  LDC.64 R106, c[0x0][0x3a0] ;  /* 0x0000e800ff6a7b82 */ /* 0x000e620000000a00 */
[----:B---3--:R-:W-:Y:S02]  /*17430*/  LOP3.LUT R124, R135, UR4, RZ, 0xc0, !PT ;  /* 0x00000004877c7c12 */ /* 0x008fe4000f8ec0ff */
[----:B------:R-:W-:Y:S02]  /*17440*/  PRMT R120, R131, 0x3340, R120 ;  /* 0x0000334083787816 */ /* 0x000fe40000000078 */
[C---:B------:R-:W-:Y:S02]  /*17450*/  LOP3.LUT R125, R94.reuse, 0xffff, RZ, 0xc0, !PT ;  /* 0x0000ffff5e7d7812 */ /* 0x040fe400078ec0ff */
[----:B------:R-:W-:Y:S01]  /*17460*/  PRMT R131, R117, 0x7732, RZ ;  /* 0x0000773275837816 */ /* 0x000fe200000000ff */
[----:B------:R-:W3:Y:S01]  /*17470*/  LDC.64 R108, c[0x0][0x3b8] ;  /* 0x0000ee00ff6c7b82 */ /* 0x000ee20000000a00 */
[----:B------:R-:W-:Y:S01]  /*17480*/  PRMT R94, R94, 0x7732, RZ ;  /* 0x000077325e5e7816 */ /* 0x000fe200000000ff */
[----:B------:R-:W4:Y:S01]  /*17490*/  POPC R124, R124 ;  /* 0x0000007c007c7309 */ /* 0x000f220000000000 */
[----:B------:R-:W-:Y:S01]  /*174a0*/  PRMT R114, R114, 0x3340, R131 ;  /* 0x0000334072727816 */ /* 0x000fe20000000083 */
[----:B------:R-:W-:Y:S01]  /*174b0*/  IMAD.MOV.U32 R117, RZ, RZ, R130 ;  /* 0x000000ffff757224 */ /* 0x000fe200078e0082 */
[----:B------:R-:W-:Y:S01]  /*174c0*/  PRMT R131, R92, 0x7732, RZ ;  /* 0x000077325c837816 */ /* 0x000fe200000000ff */
[----:B------:R-:W-:Y:S01]  /*174d0*/  IMAD.MOV.U32 R92, RZ, RZ, R94 ;  /* 0x000000ffff5c7224 */ /* 0x000fe200078e005e */
[----:B------:R-:W-:-:S02]  /*174e0*/  PRMT R118, R118, 0x7732, RZ ;  /* 0x0000773276767816 */ /* 0x000fc400000000ff */
[----:B------:R-:W-:Y:S02]  /*174f0*/  PRMT R117, R116, 0x3340, R117 ;  /* 0x0000334074757816 */ /* 0x000fe40000000075 */
[----:B------:R-:W-:Y:S01]  /*17500*/  PRMT R116, R97, 0x3340, R92 ;  /* 0x0000334061747816 */ /* 0x000fe2000000005c */
[----:B------:R-:W-:Y:S01]  /*17510*/  IMAD.MOV.U32 R92, RZ, RZ, R118 ;  /* 0x000000ffff5c7224 */ /* 0x000fe200078e0076 */
[----:B------:R-:W-:Y:S02]  /*17520*/  PRMT R94, R110, 0x7732, RZ ;  /* 0x000077326e5e7816 */ /* 0x000fe400000000ff */
[----:B------:R-:W-:Y:S02]  /*17530*/  PRMT R125, R132, 0x3340, R125 ;  /* 0x00003340847d7816 */ /* 0x000fe4000000007d */
[----:B------:R-:W-:Y:S02]  /*17540*/  PRMT R118, R115, 0x3340, R92 ;  /* 0x0000334073767816 */ /* 0x000fe4000000005c */
[----:B------:R-:W-:-:S02]  /*17550*/  PRMT R97, R111, 0x3340, R94 ;  /* 0x000033406f617816 */ /* 0x000fc4000000005e */
[----:B------:R-:W-:Y:S02]  /*17560*/  CS2R R110, SRZ ;  /* 0x00000000006e7805 */ /* 0x000fe4000001ff00 */
[----:B------:R-:W-:Y:S01]  /*17570*/  PRMT R112, R112, 0x3340, R131 ;  /* 0x0000334070707816 */ /* 0x000fe20000000083 */
[----:B--2---:R-:W4:Y:S02]  /*17580*/  SHFL.IDX PT, R133, R133, R134, 0x1f ;  /* 0x00001f8685857589 */ /* 0x004f2400000e0000 */
[----:B----4-:R-:W-:Y:S01]  /*17590*/  IMAD.IADD R92, R133, 0x1, R124 ;  /* 0x00000001855c7824 */ /* 0x010fe200078e027c */
[----:B-1-3--:R-:W-:Y:S06]  /*175a0*/  BRA.U !UP0, `(.L_x_11) ;  /* 0x0000000108487547 */ /* 0x00afec000b800000 */
[----:B------:R-:W1:Y:S01]  /*175b0*/  I2F.U32.RP R115, UR9 ;  /* 0x0000000900737d06 */ /* 0x000e620008209000 */
[----:B------:R-:W-:Y:S01]  /*175c0*/  IMAD.MOV.U32 R110, RZ, RZ, RZ ;  /* 0x000000ffff6e7224 */ /* 0x000fe200078e00ff */
[----:B------:R-:W-:-:S06]  /*175d0*/  ISETP.NE.U32.AND P1, PT, RZ, UR9, PT ;  /* 0x00000009ff007c0c */ /* 0x000fcc000bf25070 */
[----:B-1----:R-:W1:Y:S02]  /*175e0*/  MUFU.RCP R115, R115 ;  /* 0x0000007300737308 */ /* 0x002e640000001000 */
[----:B-1----:R-:W-:-:S06]  /*175f0*/  VIADD R124, R115, 0xffffffe ;  /* 0x0ffffffe737c7836 */ /* 0x002fcc0000000000 */
[----:B------:R-:W1:Y:S02]  /*17600*/  F2I.FTZ.U32.TRUNC.NTZ R111, R124 ;  /* 0x0000007c006f7305 */ /* 0x000e64000021f000 */
[----:B-1----:R-:W-:-:S04]  /*17610*/  IMAD.MOV R131, RZ, RZ, -R111 ;  /* 0x000000ffff837224 */ /* 0x002fc800078e0a6f */
[----:B------:R-:W-:-:S04]  /*17620*/  IMAD R131, R131, UR9, RZ ;  /* 0x0000000983837c24 */ /* 0x000fc8000f8e02ff */
[----:B------:R-:W-:-:S06]  /*17630*/  IMAD.HI.U32 R131, R111, R131, R110 ;  /* 0x000000836f837227 */ /* 0x000fcc00078e006e */
[----:B------:R-:W-:-:S04]  /*17640*/  IMAD.HI.U32 R94, R131, R92, RZ ;  /* 0x0000005c835e7227 */ /* 0x000fc800078e00ff */
[----:B------:R-:W-:-:S04]  /*17650*/  IMAD.MOV R111, RZ, RZ, -R94 ;  /* 0x000000ffff6f7224 */ /* 0x000fc800078e0a5e */
[----:B------:R-:W-:Y:S02]  /*17660*/  IMAD R110, R111, UR9, R92 ;  /* 0x000000096f6e7c24 */ /* 0x000fe4000f8e025c */
[----:B------:R-:W-:-:S03]  /*17670*/  IMAD.MOV.U32 R111, RZ, RZ, RZ ;  /* 0x000000ffff6f7224 */ /* 0x000fc600078e00ff */
[----:B------:R-:W-:-:S13]  /*17680*/  ISETP.GE.U32.AND P0, PT, R110, UR9, PT ;  /* 0x000000096e007c0c */ /* 0x000fda000bf06070 */
[----:B------:R-:W-:-:S05]  /*17690*/  @P0 VIADD R110, R110, -UR9 ;  /* 0x800000096e6e0c36 */ /* 0x000fca0008000000 */
[----:B------:R-:W-:-:S13]  /*176a0*/  ISETP.GE.U32.AND P0, PT, R110, UR9, PT ;  /* 0x000000096e007c0c */ /* 0x000fda000bf06070 */
[----:B------:R-:W-:Y:S01]  /*176b0*/  @P0 VIADD R110, R110, -UR9 ;  /* 0x800000096e6e0c36 */ /* 0x000fe20008000000 */
[----:B------:R-:W-:-:S07]  /*176c0*/  @!P1 LOP3.LUT R110, RZ, UR9, RZ, 0x33, !PT ;  /* 0x00000009ff6e9c12 */ /* 0x000fce000f8e33ff */
.L_x_11:
        /* <DEDUP_REMOVED lines=17> */
.L_x_10:
[----:B------:R-:W-:Y:S05]  /*177e0*/  BSYNC.RECONVERGENT B1 ;  /* 0x0000000000017941 */ /* 0x000fea0003800200 */
.L_x_7:
[----:B------:R-:W-:-:S04]  /*177f0*/  IADD3 R92, P1, PT, R0, 0x2, RZ ;  /* 0x00000002005c7810 */ /* 0x000fc80007f3e0ff */
[----:B------:R-:W-:Y:S01]  /*17800*/  ISETP.GE.U32.AND P0, PT, R92, R69, PT ;  /* 0x000000455c00720c */ /* 0x000fe20003f06070 */
[----:B------:R-:W-:-:S05]  /*17810*/  IMAD.X R92, RZ, RZ, R113, P1 ;  /* 0x000000ffff5c7224 */ /* 0x000fca00008e0671 */
[----:B------:R-:W-:-:S13]  /*17820*/  ISETP.GE.U32.AND.EX P0, PT, R92, RZ, PT, P0 ;  /* 0x000000ff5c00720c */ /* 0x000fda0003f06100 */
[----:B------:R-:W-:Y:S05]  /*17830*/  @P0 BRA `(.L_x_1) ;  /* 0x0000016c00f40947 */ /* 0x000fea0003800000 */
[----:B------:R-:W-:Y:S01]  /*17840*/  VIADD R94, R2, 0x2 ;  /* 0x00000002025e7836 */ /* 0x000fe20000000000 */
[----:B------:R-:W-:Y:S04]  /*17850*/  BSSY.RECONVERGENT B1, `(.L_x_12) ;  /* 0x0000b5d000017945 */ /* 0x000fe80003800200 */
[----:B------:R-:W-:Y:S01]  /*17860*/  BSSY.RELIABLE B2, `(.L_x_13) ;  /* 0x0000afc000027945 */ /* 0x000fe20003800100 */
[----:B-1----:R-:W-:-:S04]  /*17870*/  PRMT R106, R94, 0x123, RZ ;  /* 0x000001235e6a7816 */ /* 0x002fc800000000ff */
[----:B------:R-:W-:-:S05]  /*17880*/  IADD3 R100, PT, PT, R106, R100, R27 ;  /* 0x000000646a647210 */ /* 0x000fca0007ffe01b */
[----:B------:R-:W-:-:S05]  /*17890*/  IMAD.IADD R92, R80, 0x1, R100 ;  /* 0x00000001505c7824 */ /* 0x000fca00078e0264 */
[C-C-:B------:R-:W-:Y:S02]  /*178a0*/  SHF.R.W.U32 R96, R92.reuse, 0x6, R92.reuse ;  /* 0x000000065c607819 */ /* 0x140fe40000001e5c */
[C-C-:B------:R-:W-:Y:S02]  /*178b0*/  SHF.R.W.U32 R97, R92.reuse, 0xb, R92.reuse ;  /* 0x0000000b5c617819 */ /* 0x140fe40000001e5c */
[----:B------:R-:W-:Y:S02]  /*178c0*/  SHF.R.W.U32 R107, R92, 0x19, R92 ;  /* 0x000000195c6b7819 */ /* 0x000fe40000001e5c */
[----:B------:R-:W-:Y:S02]  /*178d0*/  LOP3.LUT R108, R98, R92, R95, 0xb8, !PT ;  /* 0x0000005c626c7212 */ /* 0x000fe400078eb85f */
[----:B------:R-:W-:-:S04]  /*178e0*/  LOP3.LUT R96, R107, R97, R96, 0x96, !PT ;  /* 0x000000616b607212 */ /* 0x000fc800078e9660 */
[----:B------:R-:W-:-:S05]  /*178f0*/  IADD3 R3, PT, PT, R96, R108, R3 ;  /* 0x0000006c60037210 */ /* 0x000fca0007ffe003 */
[----:B------:R-:W-:-:S05]  /*17900*/  IMAD.IADD R3, R20, 0x1, R3 ;  /* 0x0000000114037824 */ /* 0x000fca00078e0203 */
[----:B------:R-:W-:-:S05]  /*17910*/  LOP3.LUT R96, R3, 0x80000000, RZ, 0x3c, !PT ;  /* 0x8000000003607812 */ /* 0x000fca00078e3cff */
[----:B------:R-:W-:Y:S01]  /*17920*/  IMAD.IADD R97, R99, 0x1, R96 ;  /* 0x0000000163617824 */ /* 0x000fe200078e0260 */
[----:B------:R-:W-:-:S04]  /*17930*/  LOP3.LUT R99, R102, R99, R101, 0xe8, !PT ;  /* 0x0000006366637212 */ /* 0x000fc800078ee865 */
[C-C-:B------:R-:W-:Y:S02]  /*17940*/  SHF.R.W.U32 R3, R97.reuse, 0x6, R97.reuse ;  /* 0x0000000661037819 */ /* 0x140fe40000001e61 */
[C-C-:B------:R-:W-:Y:S02]  /*17950*/  SHF.R.W.U32 R108, R97.reuse, 0xb, R97.reuse ;  /* 0x0000000b616c7819 */ /* 0x140fe40000001e61 */
[----:B------:R-:W-:Y:S02]  /*17960*/  SHF.R.W.U32 R107, R97, 0x19, R97 ;  /* 0x00000019616b7819 */ /* 0x000fe40000001e61 */
[----:B------:R-:W-:Y:S02]  /*17970*/  LOP3.LUT R109, R95, R97, R92, 0xb8, !PT ;  /* 0x000000615f6d7212 */ /* 0x000fe400078eb85c */
[----:B------:R-:W-:Y:S02]  /*17980*/  LOP3.LUT R3, R107, R108, R3, 0x96, !PT ;  /* 0x0000006c6b037212 */ /* 0x000fe400078e9603 */
[----:B------:R-:W-:-:S02]  /*17990*/  IADD3 R100, PT, PT, R103, R100, R99 ;  /* 0x0000006467647210 */ /* 0x000fc40007ffe063 */
[----:B------:R-:W-:-:S05]  /*179a0*/  IADD3 R98, PT, PT, R3, R109, R98 ;  /* 0x0000006d03627210 */ /* 0x000fca0007ffe062 */
[----:B------:R-:W-:-:S04]  /*179b0*/  IMAD.IADD R107, R98, 0x1, R21 ;  /* 0x00000001626b7824 */ /* 0x000fc800078e0215 */
[----:B------:R-:W-:Y:S01]  /*179c0*/  IMAD.IADD R98, R102, 0x1, R107 ;  /* 0x0000000166627824 */ /* 0x000fe200078e026b */
[----:B------:R-:W-:-:S04]  /*179d0*/  LOP3.LUT R102, R101, R102, R100, 0xe8, !PT ;  /* 0x0000006665667212 */ /* 0x000fc800078ee864 */
[C-C-:B------:R-:W-:Y:S02]  /*179e0*/  SHF.R.W.U32 R3, R98.reuse, 0x6, R98.reuse ;  /* 0x0000000662037819 */ /* 0x140fe40000001e62 */
[C-C-:B------:R-:W-:Y:S02]  /*179f0*/  SHF.R.W.U32 R108, R98.reuse, 0xb, R98.reuse ;  /* 0x0000000b626c7819 */ /* 0x140fe40000001e62 */
[----:B------:R-:W-:Y:S02]  /*17a00*/  SHF.R.W.U32 R109, R98, 0x19, R98 ;  /* 0x00000019626d7819 */ /* 0x000fe40000001e62 */
[----:B------:R-:W-:Y:S02]  /*17a10*/  LOP3.LUT R110, R92, R98, R97, 0xb8, !PT ;  /* 0x000000625c6e7212 */ /* 0x000fe400078eb861 */
[----:B------:R-:W-:-:S04]  /*17a20*/  LOP3.LUT R108, R109, R108, R3, 0x96, !PT ;  /* 0x0000006c6d6c7212 */ /* 0x000fc800078e9603 */
[----:B------:R-:W-:-:S05]  /*17a30*/  IADD3 R95, PT, PT, R108, R110, R95 ;  /* 0x0000006e6c5f7210 */ /* 0x000fca0007ffe05f */
[----:B------:R-:W-:-:S04]  /*17a40*/  IMAD.IADD R108, R95, 0x1, R22 ;  /* 0x000000015f6c7824 */ /* 0x000fc800078e0216 */
        /* <DEDUP_REMOVED lines=10> */
[----:B------:R-:W-:-:S03]  /*17af0*/  SHF.R.W.U32 R92, R100, 0xd, R100 ;  /* 0x0000000d645c7819 */ /* 0x000fc60000001e64 */
        /* <DEDUP_REMOVED lines=106> */
[----:B------:R-:W-:Y:S02]  /*181a0*/  IADD3 R108, PT, PT, R96, R99, R3 ;  /* 0x00000063606c7210 */ /* 0x000fe40007ffe003 */
[----:B------:R-:W-:Y:S02]  /*181b0*/  IADD3 R3, PT, PT, R98, 0x280, R15 ;  /* 0x0000028062037810 */ /* 0x000fe40007ffe00f */
[C-C-:B------:R-:W-:Y:S02]  /*181c0*/  SHF.R.W.U32 R96, R108.reuse, 0x2, R108.reuse ;  /* 0x000000026c607819 */ /* 0x140fe40000001e6c */
[C-C-:B------:R-:W-:Y:S01]  /*181d0*/  SHF.R.W.U32 R99, R108.reuse, 0xd, R108.reuse ;  /* 0x0000000d6c637819 */ /* 0x140fe20000001e6c */
        /* <DEDUP_REMOVED lines=8> */
[----:B------:R-:W-:-:S04]  /*18260*/  LOP3.LUT R107, R110, R101, R100, 0xb8, !PT ;  /* 0x000000656e6b7212 */ /* 0x000fc800078eb864 */
[----:B------:R-:W-:Y:S02]  /*18270*/  IADD3 R112, PT, PT, R112, R107, R103 ;  /* 0x0000006b70707210 */ /* 0x000fe40007ffe067 */
[----:B------:R-:W-:Y:S02]  /*18280*/  IADD3 R107, PT, PT, R99, R102, R92 ;  /* 0x00000066636b7210 */ /* 0x000fe40007ffe05c */
[----:B------:R-:W-:Y:S02]  /*18290*/  IADD3 R92, PT, PT, R85, R112, R8 ;  /* 0x00000070555c7210 */ /* 0x000fe40007ffe008 */
        /* <DEDUP_REMOVED lines=10> */
[----:B------:R-:W-:Y:S02]  /*18340*/  LOP3.LUT R111, R100, R98, R101, 0xb8, !PT ;  /* 0x00000062646f7212 */ /* 0x000fe400078eb865 */
[----:B------:R-:W-:Y:S02]  /*18350*/  IADD3 R109, PT, PT, R96, R109, R95 ;  /* 0x0000006d606d7210 */ /* 0x000fe40007ffe05f */
[----:B------:R-:W-:Y:S02]  /*18360*/  IADD3 R103, PT, PT, R103, R111, R110 ;  /* 0x0000006f67677210 */ /* 0x000fe40007ffe06e */
[C---:B------:R-:W-:Y:S02]  /*18370*/  SHF.R.W.U32 R110, R85.reuse, 0x11, R85 ;  /* 0x00000011556e7819 */ /* 0x040fe40000001e55 */
[----:B------:R-:W-:Y:S02]  /*18380*/  IADD3 R96, PT, PT, R90, R103, R9 ;  /* 0x000000675a607210 */ /* 0x000fe40007ffe009 */
[----:B------:R-:W-:-:S02]  /*18390*/  SHF.R.W.U32 R111, R85, 0x13, R85 ;  /* 0x00000013556f7819 */ /* 0x000fc40000001e55 */
[----:B------:R-:W-:Y:S01]  /*183a0*/  SHF.R.U32.HI R112, RZ, 0xa, R85 ;  /* 0x0000000aff707819 */ /* 0x000fe20000011655 */
[----:B------:R-:W-:Y:S01]  /*183b0*/  IMAD.IADD R95, R109, 0x1, R96 ;  /* 0x000000016d5f7824 */ /* 0x000fe200078e0260 */
[C-C-:B------:R-:W-:Y:S02]  /*183c0*/  SHF.R.W.U32 R99, R106.reuse, 0x7, R106.reuse ;  /* 0x000000076a637819 */ /* 0x140fe40000001e6a */
[--C-:B------:R-:W-:Y:S02]  /*183d0*/  SHF.R.W.U32 R102, R106, 0x12, R106.reuse ;  /* 0x000000126a667819 */ /* 0x100fe40000001e6a */
[----:B------:R-:W-:Y:S02]  /*183e0*/  SHF.R.U32.HI R103, RZ, 0x3, R106 ;  /* 0x00000003ff677819 */ /* 0x000fe4000001166a */
[----:B------:R-:W-:Y:S02]  /*183f0*/  LOP3.LUT R116, R111, R112, R110, 0x96, !PT ;  /* 0x000000706f747212 */ /* 0x000fe400078e966e */
[----:B------:R-:W-:-:S02]  /*18400*/  LOP3.LUT R102, R102, R103, R99, 0x96, !PT ;  /* 0x0000006766667212 */ /* 0x000fc400078e9663 */
        /* <DEDUP_REMOVED lines=13> */
[----:B------:R-:W-:Y:S02]  /*184e0*/  IADD3 R97, PT, PT, R99, R112, R10 ;  /* 0x0000007063617210 */ /* 0x000fe40007ffe00a */
[C-C-:B------:R-:W-:Y:S02]  /*184f0*/  SHF.R.W.U32 R102, R110.reuse, 0x2, R110.reuse ;  /* 0x000000026e667819 */ /* 0x140fe40000001e6e */
[C-C-:B------:R-:W-:Y:S01]  /*18500*/  SHF.R.W.U32 R103, R110.reuse, 0xd, R110.reuse ;  /* 0x0000000d6e677819 */ /* 0x140fe20000001e6e */
        /* <DEDUP_REMOVED lines=9> */
[----:B------:R-:W-:Y:S02]  /*185a0*/  IADD3 R106, PT, PT, R89, 0x11002000, R106 ;  /* 0x11002000596a7810 */ /* 0x000fe40007ffe06a */
        /* <DEDUP_REMOVED lines=14> */
[C---:B------:R-:W-:Y:S02]  /*18690*/  SHF.R.W.U32 R107, R111.reuse, 0x2, R111 ;  /* 0x000000026f6b7819 */ /* 0x040fe40000001e6f */
[----:B------:R-:W-:Y:S02]  /*186a0*/  LOP3.LUT R101, R102, R103, R101, 0x96, !PT ;  /* 0x0000006766657212 */ /* 0x000fe400078e9665 */
        /* <DEDUP_REMOVED lines=11> */
[----:B------:R-:W-:Y:S02]  /*18760*/  SHF.R.W.U32 R114, R112, 0xd, R112 ;  /* 0x0000000d70727819 */ /* 0x000fe40000001e70 */
[C-C-:B------:R-:W-:Y:S02]  /*18770*/  SHF.R.W.U32 R115, R98.reuse, 0x6, R98.reuse ;  /* 0x0000000662737819 */ /* 0x140fe40000001e62 */
[C-C-:B------:R-:W-:Y:S02]  /*18780*/  SHF.R.W.U32 R116, R98.reuse, 0xb, R98.reuse ;  /* 0x0000000b62747819 */ /* 0x140fe40000001e62 */
[----:B------:R-:W-:Y:S02]  /*18790*/  SHF.R.W.U32 R117, R98, 0x19, R98 ;  /* 0x0000001962757819 */ /* 0x000fe40000001e62 */
[----:B------:R-:W-:Y:S02]  /*187a0*/  SHF.R.W.U32 R109, R112, 0x16, R112 ;  /* 0x00000016706d7819 */ /* 0x000fe40000001e70 */
[----:B------:R-:W-:-:S02]  /*187b0*/  LOP3.LUT R116, R117, R116, R115, 0x96, !PT ;  /* 0x0000007475747212 */ /* 0x000fc400078e9673 */
        /* <DEDUP_REMOVED lines=10> */
[--C-:B------:R-:W-:Y:S02]  /*18860*/  SHF.R.W.U32 R115, R114, 0x16, R114.reuse ;  /* 0x0000001672737819 */ /* 0x100fe40000001e72 */
[----:B------:R-:W-:Y:S02]  /*18870*/  LOP3.LUT R111, R112, R111, R114, 0xe8, !PT ;  /* 0x0000006f706f7212 */ /* 0x000fe400078ee872 */
[----:B------:R-:W-:-:S02]  /*18880*/  SHF.R.W.U32 R102, R107, 0x6, R107 ;  /* 0x000000066b667819 */ /* 0x000fc40000001e6b */
[C-C-:B------:R-:W-:Y:S02]  /*18890*/  SHF.R.W.U32 R109, R107.reuse, 0xb, R107.reuse ;  /* 0x0000000b6b6d7819 */ /* 0x140fe40000001e6b */
[----:B------:R-:W-:Y:S02]  /*188a0*/  SHF.R.W.U32 R110, R107, 0x19, R107 ;  /* 0x000000196b6e7819 */ /* 0x000fe40000001e6b */
[----:B------:R-:W-:Y:S02]  /*188b0*/  LOP3.LUT R116, R89, R107, R98, 0xb8, !PT ;  /* 0x0000006b59747212 */ /* 0x000fe400078eb862 */
[----:B------:R-:W-:Y:S02]  /*188c0*/  LOP3.LUT R117, R110, R109, R102, 0x96, !PT ;  /* 0x0000006d6e757212 */ /* 0x000fe400078e9666 */
[----:B------:R-:W-:Y:S02]  /*188d0*/  SHF.R.U32.HI R102, RZ, 0xa, R101 ;  /* 0x0000000aff667819 */ /* 0x000fe40000011665 */
[----:B------:R-:W-:-:S02]  /*188e0*/  SHF.R.W.U32 R109, R114, 0x2, R114 ;  /* 0x00000002726d7819 */ /* 0x000fc40000001e72 */
[----:B------:R-:W-:Y:S02]  /*188f0*/  LOP3.LUT R103, R103, R102, R96, 0x96, !PT ;  /* 0x0000006667677212 */ /* 0x000fe400078e9660 */
[----:B------:R-:W-:Y:S02]  /*18900*/  SHF.R.W.U32 R110, R114, 0xd, R114 ;  /* 0x0000000d726e7819 */ /* 0x000fe40000001e72 */
[----:B------:R-:W-:Y:S01]  /*18910*/  IADD3 R116, PT, PT, R117, R116, R100 ;  /* 0x0000007475747210 */ /* 0x000fe20007ffe064 */
[----:B------:R-:W-:Y:S01]  /*18920*/  VIADD R103, R103, 0x280 ;  /* 0x0000028067677836 */ /* 0x000fe20000000000 */
[----:B------:R-:W-:Y:S02]  /*18930*/  LOP3.LUT R110, R115, R110, R109, 0x96, !PT ;  /* 0x0000006e736e7212 */ /* 0x000fe400078e966d */
[----:B------:R-:W-:Y:S02]  /*18940*/  SHF.R.W.U32 R96, R108, 0x11, R108 ;  /* 0x000000116c607819 */ /* 0x000fe40000001e6c */
[----:B------:R-:W-:-:S02]  /*18950*/  IADD3 R111, PT, PT, R110, R97, R111 ;  /* 0x000000616e6f7210 */ /* 0x000fc40007ffe06f */
        /* <DEDUP_REMOVED lines=16> */
[----:B------:R-:W-:-:S04]  /*18a60*/  LOP3.LUT R110, R116, R115, R110, 0x96, !PT ;  /* 0x00000073746e7212 */ /* 0x000fc800078e966e */
        /* <DEDUP_REMOVED lines=131> */
[----:B------:R-:W-:Y:S02]  /*192a0*/  IADD3 R120, PT, PT, R122, R97, R121 ;  /* 0x000000617a787210 */ /* 0x000fe40007ffe079 */
[----:B------:R-:W-:-:S02]  /*192b0*/  IADD3 R123, PT, PT, R119, R123, R114 ;  /* 0x0000007b777b7210 */ /* 0x000fc40007ffe072 */
[----:B------:R-:W-:Y:S02]  /*192c0*/  IADD3 R97, PT, PT, R111, 0xa00055, R96 ;  /* 0x00a000556f617810 */ /* 0x000fe40007ffe060 */
[C-C-:B------:R-:W-:Y:S02]  /*192d0*/  SHF.R.W.U32 R114, R100.reuse, 0x11, R100.reuse ;  /* 0x0000001164727819 */ /* 0x140fe40000001e64 */
[--C-:B------:R-:W-:Y:S02]  /*192e0*/  SHF.R.W.U32 R115, R100, 0x13, R100.reuse ;  /* 0x0000001364737819 */ /* 0x100fe40000001e64 */
[----:B------:R-:W-:Y:S02]  /*192f0*/  SHF.R.U32.HI R119, RZ, 0xa, R100 ;  /* 0x0000000aff777819 */ /* 0x000fe40000011664 */
[----:B------:R-:W-:Y:S02]  /*19300*/  IADD3 R111, PT, PT, R97, R123, R34 ;  /* 0x0000007b616f7210 */ /* 0x000fe40007ffe022 */
[----:B------:R-:W-:-:S02]  /*19310*/  SHF.R.W.U32 R121, R85, 0x7, R85 ;  /* 0x0000000755797819 */ /* 0x000fc40000001e55 */
[--C-:B------:R-:W-:Y:S02]  /*19320*/  SHF.R.W.U32 R122, R85, 0x12, R85.reuse ;  /* 0x00000012557a7819 */ /* 0x100fe40000001e55 */
[----:B------:R-:W-:Y:S02]  /*19330*/  SHF.R.U32.HI R124, RZ, 0x3, R85 ;  /* 0x00000003ff7c7819 */ /* 0x000fe40000011655 */
[----:B------:R-:W-:Y:S01]  /*19340*/  LOP3.LUT R114, R115, R119, R114, 0x96, !PT ;  /* 0x0000007773727212 */ /* 0x000fe200078e9672 */
[----:B------:R-:W-:Y:S01]  /*19350*/  IMAD.IADD R115, R120, 0x1, R111 ;  /* 0x0000000178737824 */ /* 0x000fe200078e026f */
[----:B------:R-:W-:Y:S02]  /*19360*/  LOP3.LUT R126, R122, R124, R121, 0x96, !PT ;  /* 0x0000007c7a7e7212 */ /* 0x000fe400078e9679 */
[C-C-:B------:R-:W-:Y:S02]  /*19370*/  SHF.R.W.U32 R119, R120.reuse, 0x2, R120.reuse ;  /* 0x0000000278777819 */ /* 0x140fe40000001e78 */
[----:B------:R-:W-:-:S02]  /*19380*/  SHF.R.W.U32 R122, R120, 0xd, R120 ;  /* 0x0000000d787a7819 */ /* 0x000fc40000001e78 */
[----:B------:R-:W-:Y:S02]  /*19390*/  SHF.R.W.U32 R121, R120, 0x16, R120 ;  /* 0x0000001678797819 */ /* 0x000fe40000001e78 */
[C-C-:B------:R-:W-:Y:S02]  /*193a0*/  SHF.R.W.U32 R123, R115.reuse, 0x6, R115.reuse ;  /* 0x00000006737b7819 */ /* 0x140fe40000001e73 */
[C-C-:B------:R-:W-:Y:S02]  /*193b0*/  SHF.R.W.U32 R124, R115.reuse, 0xb, R115.reuse ;  /* 0x0000000b737c7819 */ /* 0x140fe40000001e73 */
[----:B------:R-:W-:Y:S02]  /*193c0*/  SHF.R.W.U32 R125, R115, 0x19, R115 ;  /* 0x00000019737d7819 */ /* 0x000fe40000001e73 */
[----:B------:R-:W-:Y:S02]  /*193d0*/  IADD3 R114, PT, PT, R126, R114, R89 ;  /* 0x000000727e727210 */ /* 0x000fe40007ffe059 */
[----:B------:R-:W-:-:S02]  /*193e0*/  LOP3.LUT R119, R121, R122, R119, 0x96, !PT ;  /* 0x0000007a79777212 */ /* 0x000fc400078e9677 */
[----:B------:R-:W-:Y:S02]  /*193f0*/  LOP3.LUT R118, R107, R118, R120, 0xe8, !PT ;  /* 0x000000766b767212 */ /* 0x000fe400078ee878 */
[----:B------:R-:W-:Y:S02]  /*19400*/  LOP3.LUT R124, R125, R124, R123, 0x96, !PT ;  /* 0x0000007c7d7c7212 */ /* 0x000fe400078e967b */
[----:B------:R-:W-:Y:S02]  /*19410*/  LOP3.LUT R121, R116, R115, R112, 0xb8, !PT ;  /* 0x0000007374797212 */ /* 0x000fe400078eb870 */
[----:B------:R-:W-:Y:S01]  /*19420*/  IADD3 R119, PT, PT, R119, R102, R118 ;  /* 0x0000006677777210 */ /* 0x000fe20007ffe076 */
[----:B------:R-:W-:Y:S01]  /*19430*/  VIADD R102, R114, 0x280 ;  /* 0x0000028072667836 */ /* 0x000fe20000000000 */
[----:B------:R-:W-:Y:S02]  /*19440*/  IADD3 R114, PT, PT, R124, R121, R109 ;  /* 0x000000797c727210 */ /* 0x000fe40007ffe06d */
[----:B------:R-:W-:-:S02]  /*19450*/  SHF.R.W.U32 R109, R97, 0x11, R97 ;  /* 0x00000011616d7819 */ /* 0x000fc40000001e61 */
[--C-:B------:R-:W-:Y:S02]  /*19460*/  SHF.R.W.U32 R118, R97, 0x13, R97.reuse ;  /* 0x0000001361767819 */ /* 0x100fe40000001e61 */
[----:B------:R-:W-:Y:S02]  /*19470*/  SHF.R.U32.HI R121, RZ, 0xa, R97 ;  /* 0x0000000aff797819 */ /* 0x000fe40000011661 */
[----:B------:R-:W-:Y:S02]  /*19480*/  IADD3 R114, PT, PT, R102, R114, R35 ;  /* 0x0000007266727210 */ /* 0x000fe40007ffe023 */
[----:B------:R-:W-:Y:S02]  /*19490*/  LOP3.LUT R109, R118, R121, R109, 0x96, !PT ;  /* 0x00000079766d7212 */ /* 0x000fe400078e966d */
[C---:B------:R-:W-:Y:S01]  /*194a0*/  SHF.R.W.U32 R121, R119.reuse, 0x2, R119 ;  /* 0x0000000277797819 */ /* 0x040fe20000001e77 */
[----:B------:R-:W-:Y:S01]  /*194b0*/  IMAD.IADD R118, R119, 0x1, R114 ;  /* 0x0000000177767824 */ /* 0x000fe200078e0272 */
[----:B------:R-:W-:-:S02]  /*194c0*/  IADD3 R122, PT, PT, R85, R109, R98 ;  /* 0x0000006d557a7210 */ /* 0x000fc40007ffe062 */
[--C-:B------:R-:W-:Y:S02]  /*194d0*/  SHF.R.W.U32 R124, R119, 0xd, R119.reuse ;  /* 0x0000000d777c7819 */ /* 0x100fe40000001e77 */
[C---:B------:R-:W-:Y:S01]  /*194e0*/  SHF.R.W.U32 R125, R118.reuse, 0x6, R118 ;  /* 0x00000006767d7819 */ /* 0x040fe20000001e76 */
[----:B------:R-:W-:Y:S01]  /*194f0*/  IMAD.IADD R91, R91, 0x1, R122 ;  /* 0x000000015b5b7824 */ /* 0x000fe200078e027a */
[C-C-:B------:R-:W-:Y:S02]  /*19500*/  SHF.R.W.U32 R126, R118.reuse, 0xb, R118.reuse ;  /* 0x0000000b767e7819 */ /* 0x140fe40000001e76 */
[----:B------:R-:W-:Y:S02]  /*19510*/  SHF.R.W.U32 R127, R118, 0x19, R118 ;  /* 0x00000019767f7819 */ /* 0x000fe40000001e76 */
        /* <DEDUP_REMOVED lines=22> */
[C-C-:B------:R-:W-:Y:S02]  /*19680*/  SHF.R.W.U32 R117, R91.reuse, 0x11, R91.reuse ;  /* 0x000000115b757819 */ /* 0x140fe40000001e5b */
[----:B------:R-:W-:Y:S01]  /*19690*/  SHF.R.W.U32 R124, R91, 0x13, R91 ;  /* 0x000000135b7c7819 */ /* 0x000fe20000001e5b */
[----:B------:R-:W-:Y:S01]  /*196a0*/  IMAD.IADD R90, R116, 0x1, R85 ;  /* 0x00000001745a7824 */ /* 0x000fe200078e0255 */
        /* <DEDUP_REMOVED lines=14> */
[----:B------:R-:W-:-:S02]  /*19790*/  LOP3.LUT R85, R112, R116, R85, 0x96, !PT ;  /* 0x0000007470557212 */ /* 0x000fc400078e9655 */
[----:B------:R-:W-:Y:S01]  /*197a0*/  IADD3 R112, PT, PT, R99, R121, R92 ;  /* 0x0000007963707210 */ /* 0x000fe20007ffe05c */
[C---:B------:R-:W-:Y:S01]  /*197b0*/  IMAD.IADD R116, R117.reuse, 0x1, R110 ;  /* 0x0000000175747824 */ /* 0x040fe200078e026e */
        /* <DEDUP_REMOVED lines=12> */
[C-C-:B------:R-:W-:Y:S02]  /*19880*/  SHF.R.W.U32 R99, R90.reuse, 0x11, R90.reuse ;  /* 0x000000115a637819 */ /* 0x140fe40000001e5a */
[--C-:B------:R-:W-:Y:S02]  /*19890*/  SHF.R.W.U32 R112, R90, 0x13, R90.reuse ;  /* 0x000000135a707819 */ /* 0x100fe40000001e5a */
[----:B------:R-:W-:Y:S02]  /*198a0*/  SHF.R.U32.HI R120, RZ, 0xa, R90 ;  /* 0x0000000aff787819 */ /* 0x000fe4000001165a */
[----:B------:R-:W-:Y:S02]  /*198b0*/  IADD3 R124, PT, PT, R124, R111, R119 ;  /* 0x0000006f7c7c7210 */ /* 0x000fe40007ffe077 */
        /* <DEDUP_REMOVED lines=42> */
[C-C-:B------:R-:W-:Y:S02]  /*19b60*/  SHF.R.W.U32 R101, R106.reuse, 0x11, R106.reuse ;  /* 0x000000116a657819 */ /* 0x140fe40000001e6a */
[--C-:B------:R-:W-:Y:S02]  /*19b70*/  SHF.R.W.U32 R118, R106, 0x13, R106.reuse ;  /* 0x000000136a767819 */ /* 0x100fe40000001e6a */
[----:B------:R-:W-:Y:S02]  /*19b80*/  SHF.R.U32.HI R121, RZ, 0xa, R106 ;  /* 0x0000000aff797819 */ /* 0x000fe4000001166a */
[----:B------:R-:W-:Y:S02]  /*19b90*/  LOP3.LUT R122, R125, R123, R122, 0x96, !PT ;  /* 0x0000007b7d7a7212 */ /* 0x000fe400078e967a */
[----:B------:R-:W-:Y:S02]  /*19ba0*/  LOP3.LUT R107, R124, R117, R119, 0xe8, !PT ;  /* 0x000000757c6b7212 */ /* 0x000fe400078ee877 */
[----:B------:R-:W-:-:S02]  /*19bb0*/  LOP3.LUT R101, R118, R121, R101, 0x96, !PT ;  /* 0x0000007976657212 */ /* 0x000fc400078e9665 */
        /* <DEDUP_REMOVED lines=9> */
[----:B------:R-:W-:Y:S01]  /*19c50*/  SHF.R.W.U32 R118, R122, 0xd, R122 ;  /* 0x0000000d7a767819 */ /* 0x000fe20000001e7a */
[----:B------:R-:W-:Y:S01]  /*19c60*/  IMAD.IADD R108, R117, 0x1, R108 ;  /* 0x00000001756c7824 */ /* 0x000fe200078e026c */
[C-C-:B------:R-:W-:Y:S02]  /*19c70*/  SHF.R.W.U32 R121, R114.reuse, 0x6, R114.reuse ;  /* 0x0000000672797819 */ /* 0x140fe40000001e72 */
[C-C-:B------:R-:W-:Y:S02]  /*19c80*/  SHF.R.W.U32 R126, R114.reuse, 0xb, R114.reuse ;  /* 0x0000000b727e7819 */ /* 0x140fe40000001e72 */
[----:B------:R-:W-:-:S02]  /*19c90*/  SHF.R.W.U32 R123, R114, 0x19, R114 ;  /* 0x00000019727b7819 */ /* 0x000fc40000001e72 */
[--C-:B------:R-:W-:Y:S02]  /*19ca0*/  SHF.R.W.U32 R109, R122, 0x16, R122.reuse ;  /* 0x000000167a6d7819 */ /* 0x100fe40000001e7a */
        /* <DEDUP_REMOVED lines=55> */
[----:B------:R-:W-:Y:S02]  /*1a020*/  IADD3 R110, PT, PT, R128, R125, R111 ;  /* 0x0000007d806e7210 */ /* 0x000fe40007ffe06f */
[----:B------:R-:W-:-:S02]  /*1a030*/  LOP3.LUT R122, R117, R122, R124, 0xe8, !PT ;  /* 0x0000007a757a7212 */ /* 0x000fc400078ee87c */
[----:B------:R-:W-:Y:S02]  /*1a040*/  IADD3 R110, PT, PT, R96, R110, R43 ;  /* 0x0000006e606e7210 */ /* 0x000fe40007ffe02b */
[----:B------:R-:W-:Y:S02]  /*1a050*/  IADD3 R115, PT, PT, R115, R112, R122 ;  /* 0x0000007073737210 */ /* 0x000fe40007ffe07a */
[C-C-:B------:R-:W-:Y:S02]  /*1a060*/  SHF.R.W.U32 R111, R98.reuse, 0x7, R98.reuse ;  /* 0x00000007626f7819 */ /* 0x140fe40000001e62 */
[----:B------:R-:W-:Y:S01]  /*1a070*/  SHF.R.W.U32 R120, R98, 0x12, R98 ;  /* 0x0000001262787819 */ /* 0x000fe20000001e62 */
[C---:B------:R-:W-:Y:S01]  /*1a080*/  IMAD.IADD R112, R115.reuse, 0x1, R110 ;  /* 0x0000000173707824 */ /* 0x040fe200078e026e */
[----:B------:R-:W-:Y:S02]  /*1a090*/  SHF.R.U32.HI R121, RZ, 0x3, R98 ;  /* 0x00000003ff797819 */ /* 0x000fe40000011662 */
[----:B------:R-:W-:-:S02]  /*1a0a0*/  SHF.R.W.U32 R122, R115, 0xd, R115 ;  /* 0x0000000d737a7819 */ /* 0x000fc40000001e73 */
[----:B------:R-:W-:Y:S02]  /*1a0b0*/  LOP3.LUT R111, R120, R121, R111, 0x96, !PT ;  /* 0x00000079786f7212 */ /* 0x000fe400078e966f */
[----:B------:R-:W-:Y:S02]  /*1a0c0*/  IADD3 R120, PT, PT, R89, R119, R90 ;  /* 0x0000007759787210 */ /* 0x000fe40007ffe05a */
[C-C-:B------:R-:W-:Y:S02]  /*1a0d0*/  SHF.R.W.U32 R119, R115.reuse, 0x2, R115.reuse ;  /* 0x0000000273777819 */ /* 0x140fe40000001e73 */
[----:B------:R-:W-:Y:S01]  /*1a0e0*/  SHF.R.W.U32 R121, R115, 0x16, R115 ;  /* 0x0000001673797819 */ /* 0x000fe20000001e73 */
[----:B------:R-:W-:Y:S01]  /*1a0f0*/  IMAD.IADD R89, R111, 0x1, R120 ;  /* 0x000000016f597824 */ /* 0x000fe200078e0278 */
        /* <DEDUP_REMOVED lines=14> */
[--C-:B------:R-:W-:Y:S01]  /*1a1e0*/  SHF.R.W.U32 R107, R3, 0x7, R3.reuse ;  /* 0x00000007036b7819 */ /* 0x100fe20000001e03 */
        /* <DEDUP_REMOVED lines=35> */
[C-C-:B------:R-:W-:Y:S02]  /*1a420*/  SHF.R.W.U32 R124, R122.reuse, 0xd, R122.reuse ;  /* 0x0000000d7a7c7819 */ /* 0x140fe40000001e7a */
[----:B------:R-:W-:Y:S02]  /*1a430*/  SHF.R.W.U32 R125, R122, 0x16, R122 ;  /* 0x000000167a7d7819 */ /* 0x000fe40000001e7a */
[----:B------:R-:W-:Y:S02]  /*1a440*/  LOP3.LUT R127, R112, R107, R120, 0xb8, !PT ;  /* 0x0000006b707f7212 */ /* 0x000fe400078eb878 */
[----:B------:R-:W-:-:S02]  /*1a450*/  SHF.R.W.U32 R116, R98, 0x11, R98 ;  /* 0x0000001162747819 */ /* 0x000fc40000001e62 */
[--C-:B------:R-:W-:Y:S02]  /*1a460*/  SHF.R.W.U32 R119, R98, 0x13, R98.reuse ;  /* 0x0000001362777819 */ /* 0x100fe40000001e62 */
[----:B------:R-:W-:Y:S02]  /*1a470*/  SHF.R.U32.HI R121, RZ, 0xa, R98 ;  /* 0x0000000aff797819 */ /* 0x000fe40000011662 */
[----:B------:R-:W-:Y:S02]  /*1a480*/  LOP3.LUT R124, R125, R124, R123, 0x96, !PT ;  /* 0x0000007c7d7c7212 */ /* 0x000fe400078e967b */
[----:B------:R-:W-:Y:S02]  /*1a490*/  IADD3 R103, PT, PT, R126, R127, R103 ;  /* 0x0000007f7e677210 */ /* 0x000fe40007ffe067 */
[----:B------:R-:W-:Y:S02]  /*1a4a0*/  LOP3.LUT R115, R117, R115, R122, 0xe8, !PT ;  /* 0x0000007375737212 */ /* 0x000fe400078ee87a */
[----:B------:R-:W-:-:S02]  /*1a4b0*/  LOP3.LUT R116, R119, R121, R116, 0x96, !PT ;  /* 0x0000007977747212 */ /* 0x000fc400078e9674 */
[----:B------:R-:W-:Y:S02]  /*1a4c0*/  IADD3 R115, PT, PT, R124, R109, R115 ;  /* 0x0000006d7c737210 */ /* 0x000fe40007ffe073 */
[----:B------:R-:W-:Y:S02]  /*1a4d0*/  IADD3 R103, PT, PT, R3, R103, R46 ;  /* 0x0000006703677210 */ /* 0x000fe40007ffe02e */
[C-C-:B------:R-:W-:Y:S02]  /*1a4e0*/  SHF.R.W.U32 R118, R95.reuse, 0x7, R95.reuse ;  /* 0x000000075f767819 */ /* 0x140fe40000001e5f */
[--C-:B------:R-:W-:Y:S02]  /*1a4f0*/  SHF.R.W.U32 R119, R95, 0x12, R95.reuse ;  /* 0x000000125f777819 */ /* 0x100fe40000001e5f */
[----:B------:R-:W-:Y:S02]  /*1a500*/  SHF.R.U32.HI R121, RZ, 0x3, R95 ;  /* 0x00000003ff797819 */ /* 0x000fe4000001165f */
[----:B------:R-:W-:Y:S01]  /*1a510*/  IADD3 R109, PT, PT, R92, R116, R99 ;  /* 0x000000745c6d7210 */ /* 0x000fe20007ffe063 */
[----:B------:R-:W-:Y:S01]  /*1a520*/  IMAD.IADD R116, R115, 0x1, R103 ;  /* 0x0000000173747824 */ /* 0x000fe200078e0267 */
[----:B------:R-:W-:-:S02]  /*1a530*/  LOP3.LUT R118, R119, R121, R118, 0x96, !PT ;  /* 0x0000007977767212 */ /* 0x000fc400078e9676 */
[C-C-:B------:R-:W-:Y:S02]  /*1a540*/  SHF.R.W.U32 R119, R115.reuse, 0x2, R115.reuse ;  /* 0x0000000273777819 */ /* 0x140fe40000001e73 */
[C---:B------:R-:W-:Y:S01]  /*1a550*/  SHF.R.W.U32 R124, R115.reuse, 0xd, R115 ;  /* 0x0000000d737c7819 */ /* 0x040fe20000001e73 */
[----:B------:R-:W-:Y:S01]  /*1a560*/  IMAD.IADD R92, R118, 0x1, R109 ;  /* 0x00000001765c7824 */ /* 0x000fe200078e026d */
        /* <DEDUP_REMOVED lines=52> */
[----:B------:R-:W-:Y:S02]  /*1a8b0*/  SHF.R.W.U32 R125, R120, 0x16, R120 ;  /* 0x00000016787d7819 */ /* 0x000fe40000001e78 */
[----:B------:R-:W-:Y:S02]  /*1a8c0*/  LOP3.LUT R127, R116, R109, R118, 0xb8, !PT ;  /* 0x0000006d747f7212 */ /* 0x000fe400078eb876 */
        /* <DEDUP_REMOVED lines=13> */
[----:B------:R-:W-:Y:S01]  /*1a9a0*/  IADD3 R122, PT, PT, R97, R114, R96 ;  /* 0x00000072617a7210 */ /* 0x000fe20007ffe060 */
[C---:B------:R-:W-:Y:S01]  /*1a9b0*/  IMAD.IADD R114, R119.reuse, 0x1, R107 ;  /* 0x0000000177727824 */ /* 0x040fe200078e026b */
        /* <DEDUP_REMOVED lines=19> */
[----:B------:R-:W-:Y:S01]  /*1aaf0*/  SHF.R.W.U32 R124, R91, 0x12, R91 ;  /* 0x000000125b7c7819 */ /* 0x000fe20000001e5b */
[----:B------:R-:W-:Y:S01]  /*1ab00*/  IMAD.IADD R116, R122, 0x1, R115 ;  /* 0x000000017a747824 */ /* 0x000fe200078e0273 */
[----:B------:R-:W-:Y:S02]  /*1ab10*/  SHF.R.U32.HI R117, RZ, 0x3, R91 ;  /* 0x00000003ff757819 */ /* 0x000fe4000001165b */
[----:B------:R-:W-:-:S02]  /*1ab20*/  IADD3 R102, PT, PT, R102, R111, R89 ;  /* 0x0000006f66667210 */ /* 0x000fc40007ffe059 */
[C-C-:B------:R-:W-:Y:S02]  /*1ab30*/  SHF.R.W.U32 R125, R116.reuse, 0x6, R116.reuse ;  /* 0x00000006747d7819 */ /* 0x140fe40000001e74 */
        /* <DEDUP_REMOVED lines=140> */
[C---:B------:R-:W-:Y:S01]  /*1b400*/  IMAD.IADD R110, R118.reuse, 0x1, R109 ;  /* 0x00000001766e7824 */ /* 0x040fe200078e026d */
[----:B------:R-:W-:Y:S02]  /*1b410*/  SHF.R.U32.HI R121, RZ, 0x3, R101 ;  /* 0x00000003ff797819 */ /* 0x000fe40000011665 */
[----:B------:R-:W-:Y:S02]  /*1b420*/  SHF.R.W.U32 R123, R118, 0x2, R118 ;  /* 0x00000002767b7819 */ /* 0x000fe40000001e76 */
[----:B------:R-:W-:-:S02]  /*1b430*/  SHF.R.W.U32 R126, R110, 0x6, R110 ;  /* 0x000000066e7e7819 */ /* 0x000fc40000001e6e */
[C-C-:B------:R-:W-:Y:S02]  /*1b440*/  SHF.R.W.U32 R127, R110.reuse, 0xb, R110.reuse ;  /* 0x0000000b6e7f7819 */ /* 0x140fe40000001e6e */
[----:B------:R-:W-:Y:S02]  /*1b450*/  SHF.R.W.U32 R128, R110, 0x19, R110 ;  /* 0x000000196e807819 */ /* 0x000fe40000001e6e */
        /* <DEDUP_REMOVED lines=17> */
[C---:B------:R-:W-:Y:S02]  /*1b570*/  SHF.R.W.U32 R123, R119.reuse, 0x16, R119 ;  /* 0x00000016777b7819 */ /* 0x040fe40000001e77 */
        /* <DEDUP_REMOVED lines=28> */
[----:B------:R-:W-:Y:S01]  /*1b740*/  SHF.R.W.U32 R122, R89, 0x12, R89 ;  /* 0x00000012597a7819 */ /* 0x000fe20000001e59 */
[----:B------:R-:W-:Y:S01]  /*1b750*/  IMAD.IADD R114, R120, 0x1, R115 ;  /* 0x0000000178727824 */ /* 0x000fe200078e0273 */
[----:B------:R-:W-:Y:S02]  /*1b760*/  SHF.R.U32.HI R118, RZ, 0x3, R89 ;  /* 0x00000003ff767819 */ /* 0x000fe40000011659 */
[----:B------:R-:W-:-:S02]  /*1b770*/  IADD3 R117, PT, PT, R117, R116, R123 ;  /* 0x0000007475757210 */ /* 0x000fc40007ffe07b */
[----:B------:R-:W-:Y:S02]  /*1b780*/  LOP3.LUT R118, R122, R118, R121, 0x96, !PT ;  /* 0x000000767a767212 */ /* 0x000fe400078e9679 */
[C-C-:B------:R-:W-:Y:S02]  /*1b790*/  SHF.R.W.U32 R116, R117.reuse, 0x2, R117.reuse ;  /* 0x0000000275747819 */ /* 0x140fe40000001e75 */
        /* <DEDUP_REMOVED lines=10> */
[----:B------:R-:W-:-:S02]  /*1b840*/  SHF.R.W.U32 R107, R101, 0x11, R101 ;  /* 0x00000011656b7819 */ /* 0x000fc40000001e65 */
[--C-:B------:R-:W-:Y:S02]  /*1b850*/  SHF.R.W.U32 R116, R101, 0x13, R101.reuse ;  /* 0x0000001365747819 */ /* 0x100fe40000001e65 */
[----:B------:R-:W-:Y:S02]  /*1b860*/  SHF.R.U32.HI R118, RZ, 0xa, R101 ;  /* 0x0000000aff767819 */ /* 0x000fe40000011665 */
[----:B------:R-:W-:Y:S02]  /*1b870*/  IADD3 R121, PT, PT, R124, R121, R111 ;  /* 0x000000797c797210 */ /* 0x000fe40007ffe06f */
[----:B------:R-:W-:Y:S02]  /*1b880*/  LOP3.LUT R111, R116, R118, R107, 0x96, !PT ;  /* 0x00000076746f7212 */ /* 0x000fe400078e966b */
[----:B------:R-:W-:Y:S02]  /*1b890*/  IADD3 R116, PT, PT, R96, R121, R59 ;  /* 0x0000007960747210 */ /* 0x000fe40007ffe03b */
[----:B------:R-:W-:-:S02]  /*1b8a0*/  LOP3.LUT R119, R120, R119, R117, 0xe8, !PT ;  /* 0x0000007778777212 */ /* 0x000fc400078ee875 */
[----:B------:R-:W-:Y:S01]  /*1b8b0*/  IADD3 R90, PT, PT, R89, R111, R90 ;  /* 0x0000006f595a7210 */ /* 0x000fe20007ffe05a */
        /* <DEDUP_REMOVED lines=50> */
[----:B------:R-:W-:-:S02]  /*1bbe0*/  IADD3 R122, PT, PT, R112, R122, R61 ;  /* 0x0000007a707a7210 */ /* 0x000fc40007ffe03d */
[----:B------:R-:W-:Y:S02]  /*1bbf0*/  LOP3.LUT R98, R98, R103, R85, 0x96, !PT ;  /* 0x0000006762627212 */ /* 0x000fe400078e9655 */
[----:B------:R-:W-:Y:S02]  /*1bc00*/  LOP3.LUT R118, R109, R118, R110, 0xe8, !PT ;  /* 0x000000766d767212 */ /* 0x000fe400078ee86e */
[----:B------:R-:W-:Y:S01]  /*1bc10*/  IADD3 R98, PT, PT, R3, R98, R106 ;  /* 0x0000006203627210 */ /* 0x000fe20007ffe06a */
[----:B------:R-:W-:Y:S01]  /*1bc20*/  IMAD.IADD R3, R109, 0x1, R122 ;  /* 0x000000016d037824 */ /* 0x000fe200078e027a */
[C-C-:B------:R-:W-:Y:S02]  /*1bc30*/  SHF.R.W.U32 R115, R92.reuse, 0x7, R92.reuse ;  /* 0x000000075c737819 */ /* 0x140fe40000001e5c */
[--C-:B------:R-:W-:Y:S02]  /*1bc40*/  SHF.R.W.U32 R120, R92, 0x12, R92.reuse ;  /* 0x000000125c787819 */ /* 0x100fe40000001e5c */
[----:B------:R-:W-:-:S02]  /*1bc50*/  SHF.R.U32.HI R117, RZ, 0x3, R92 ;  /* 0x00000003ff757819 */ /* 0x000fc4000001165c */
[----:B------:R-:W-:Y:S02]  /*1bc60*/  IADD3 R85, PT, PT, R119, R116, R118 ;  /* 0x0000007477557210 */ /* 0x000fe40007ffe076 */
[----:B------:R-:W-:Y:S02]  /*1bc70*/  LOP3.LUT R115, R120, R117, R115, 0x96, !PT ;  /* 0x0000007578737212 */ /* 0x000fe400078e9673 */
[C-C-:B------:R-:W-:Y:S02]  /*1bc80*/  SHF.R.W.U32 R103, R85.reuse, 0x2, R85.reuse ;  /* 0x0000000255677819 */ /* 0x140fe40000001e55 */
[--C-:B------:R-:W-:Y:S01]  /*1bc90*/  SHF.R.W.U32 R106, R85, 0xd, R85.reuse ;  /* 0x0000000d556a7819 */ /* 0x100fe20000001e55 */
        /* <DEDUP_REMOVED lines=9> */
[----:B------:R-:W-:Y:S02]  /*1bd30*/  IADD3 R116, PT, PT, R117, R116, R114 ;  /* 0x0000007475747210 */ /* 0x000fe40007ffe072 */
[--C-:B------:R-:W-:Y:S02]  /*1bd40*/  SHF.R.W.U32 R103, R112, 0x13, R112.reuse ;  /* 0x0000001370677819 */ /* 0x100fe40000001e70 */
[----:B------:R-:W-:Y:S02]  /*1bd50*/  SHF.R.U32.HI R112, RZ, 0xa, R112 ;  /* 0x0000000aff707819 */ /* 0x000fe40000011670 */
[----:B------:R-:W-:Y:S02]  /*1bd60*/  IADD3 R119, PT, PT, R115, R116, R62 ;  /* 0x0000007473777210 */ /* 0x000fe40007ffe03e */
[C---:B------:R-:W-:Y:S02]  /*1bd70*/  LOP3.LUT R109, R110.reuse, R109, R85, 0xe8, !PT ;  /* 0x0000006d6e6d7212 */ /* 0x040fe400078ee855 */
[----:B------:R-:W-:Y:S01]  /*1bd80*/  LOP3.LUT R103, R103, R112, R98, 0x96, !PT ;  /* 0x0000007067677212 */ /* 0x000fe200078e9662 */
[----:B------:R-:W-:Y:S01]  /*1bd90*/  IMAD.IADD R98, R110, 0x1, R119 ;  /* 0x000000016e627824 */ /* 0x000fe200078e0277 */
        /* <DEDUP_REMOVED lines=36> */
[----:B------:R-:W-:Y:S02]  /*1bfe0*/  IADD3 R92, PT, PT, R92, R119, R85 ;  /* 0x000000775c5c7210 */ /* 0x000fe40007ffe055 */
        /* <DEDUP_REMOVED lines=15> */
[C---:B------:R-:W-:Y:S01]  /*1c0e0*/  SHF.R.W.U32 R95, R97.reuse, 0x7, R97 ;  /* 0x00000007615f7819 */ /* 0x040fe20000001e61 */
[----:B------:R-:W-:Y:S01]  /*1c0f0*/  IMAD.IADD R106, R106, 0x1, R117 ;  /* 0x000000016a6a7824 */ /* 0x000fe200078e0275 */
[--C-:B------:R-:W-:Y:S02]  /*1c100*/  SHF.R.W.U32 R108, R97, 0x12, R97.reuse ;  /* 0x00000012616c7819 */ /* 0x100fe40000001e61 */
[----:B------:R-:W-:Y:S02]  /*1c110*/  SHF.R.U32.HI R109, RZ, 0x3, R97 ;  /* 0x00000003ff6d7819 */ /* 0x000fe40000011661 */
[----:B------:R-:W-:Y:S02]  /*1c120*/  LOP3.LUT R90, R90, R110, R85, 0x96, !PT ;  /* 0x0000006e5a5a7212 */ /* 0x000fe400078e9655 */
[----:B------:R-:W-:Y:S02]  /*1c130*/  IADD3 R85, PT, PT, R111, R114, R112 ;  /* 0x000000726f557210 */ /* 0x000fe40007ffe070 */
[----:B------:R-:W-:-:S02]  /*1c140*/  LOP3.LUT R95, R108, R109, R95, 0x96, !PT ;  /* 0x0000006d6c5f7212 */ /* 0x000fc400078e965f */
[----:B------:R-:W-:Y:S02]  /*1c150*/  IADD3 R90, PT, PT, R100, R90, R101 ;  /* 0x0000005a645a7210 */ /* 0x000fe40007ffe065 */
        /* <DEDUP_REMOVED lines=10> */
[----:B------:R-:W-:Y:S02]  /*1c200*/  SHF.R.W.U32 R90, R107, 0x11, R107 ;  /* 0x000000116b5a7819 */ /* 0x000fe40000001e6b */
[----:B------:R-:W-:-:S02]  /*1c210*/  IADD3 R109, PT, PT, R110, R109, R3 ;  /* 0x0000006d6e6d7210 */ /* 0x000fc40007ffe003 */
[----:B------:R-:W-:Y:S02]  /*1c220*/  SHF.R.W.U32 R95, R107, 0x13, R107 ;  /* 0x000000136b5f7819 */ /* 0x000fe40000001e6b */
[----:B------:R-:W-:Y:S02]  /*1c230*/  IADD3 R110, PT, PT, R100, R109, R65 ;  /* 0x0000006d646e7210 */ /* 0x000fe40007ffe041 */
[----:B------:R-:W-:Y:S02]  /*1c240*/  SHF.R.U32.HI R107, RZ, 0xa, R107 ;  /* 0x0000000aff6b7819 */ /* 0x000fe4000001166b */
[----:B------:R-:W-:Y:S01]  /*1c250*/  LOP3.LUT R101, R92, R103, R85, 0xe8, !PT ;  /* 0x000000675c657212 */ /* 0x000fe200078ee855 */
[----:B------:R-:W-:Y:S01]  /*1c260*/  IMAD.IADD R103, R103, 0x1, R110 ;  /* 0x0000000167677824 */ /* 0x000fe200078e026e */
        /* <DEDUP_REMOVED lines=27> */
[----:B------:R-:W-:-:S02]  /*1c420*/  SHF.R.W.U32 R101, R107, 0xd, R107 ;  /* 0x0000000d6b657819 */ /* 0x000fc40000001e6b */
[----:B------:R-:W-:Y:S02]  /*1c430*/  SHF.R.W.U32 R108, R107, 0x16, R107 ;  /* 0x000000166b6c7819 */ /* 0x000fe40000001e6b */
        /* <DEDUP_REMOVED lines=14> */
[----:B------:R-:W-:Y:S01]  /*1c520*/  IMAD.IADD R96, R73, 0x1, R96 ;  /* 0x0000000149607824 */ /* 0x000fe200078e0260 */
[C---:B------:R-:W-:Y:S01]  /*1c530*/  SHF.R.W.U32 R91, R98.reuse, 0x2, R98 ;  /* 0x00000002625b7819 */ /* 0x040fe20000001e62 */
[----:B------:R-:W-:Y:S01]  /*1c540*/  IMAD.IADD R106, R75, 0x1, R106 ;  /* 0x000000014b6a7824 */ /* 0x000fe200078e026a */
[C-C-:B------:R-:W-:Y:S02]  /*1c550*/  SHF.R.W.U32 R92, R98.reuse, 0xd, R98.reuse ;  /* 0x0000000d625c7819 */ /* 0x140fe40000001e62 */
[----:B------:R-:W-:Y:S02]  /*1c560*/  SHF.R.W.U32 R95, R98, 0x16, R98 ;  /* 0x00000016625f7819 */ /* 0x000fe40000001e62 */
[----:B------:R-:W-:-:S02]  /*1c570*/  IADD3 R89, PT, PT, R108, R89, R99 ;  /* 0x000000596c597210 */ /* 0x000fc40007ffe063 */
        /* <DEDUP_REMOVED lines=50> */
[C---:B------:R-:W-:Y:S02]  /*1c8a0*/  SHF.R.W.U32 R90, R100.reuse, 0x2, R100 ;  /* 0x00000002645a7819 */ /* 0x040fe40000001e64 */
        /* <DEDUP_REMOVED lines=58> */
[----:B------:R-:W-:Y:S02]  /*1cc50*/  LOP3.LUT R100, R108, R107, R100, 0x96, !PT ;  /* 0x0000006b6c647212 */ /* 0x000fe400078e9664 */
[----:B------:R-:W-:Y:S02]  /*1cc60*/  LOP3.LUT R109, R109, 0x80000000, RZ, 0x3c, !PT ;  /* 0x800000006d6d7812 */ /* 0x000fe400078e3cff */
        /* <DEDUP_REMOVED lines=56> */
[--C-:B------:R-:W-:Y:S02]  /*1cff0*/  LOP3.LUT R98, R101, R98, R100.reuse, 0xe8, !PT ;  /* 0x0000006265627212 */ /* 0x100fe400078ee864 */
[----:B------:R-:W-:Y:S02]  /*1d000*/  IADD3 R99, PT, PT, R102, R103, R107 ;  /* 0x0000006766637210 */ /* 0x000fe40007ffe06b */
[C-C-:B------:R-:W-:Y:S02]  /*1d010*/  SHF.R.W.U32 R102, R100.reuse, 0xd, R100.reuse ;  /* 0x0000000d64667819 */ /* 0x140fe40000001e64 */
[----:B------:R-:W-:Y:S01]  /*1d020*/  SHF.R.W.U32 R103, R100, 0x16, R100 ;  /* 0x0000001664677819 */ /* 0x000fe20000001e64 */
[----:B------:R-:W-:-:S03]  /*1d030*/  IMAD.IADD R99, R12, 0x1, R99 ;  /* 0x000000010c637824 */ /* 0x000fc600078e0263 */
        /* <DEDUP_REMOVED lines=37> */
[C---:B------:R-:W-:Y:S02]  /*1d290*/  SHF.R.W.U32 R101, R97.reuse, 0x7, R97 ;  /* 0x0000000761657819 */ /* 0x040fe40000001e61 */
[----:B------:R-:W-:Y:S02]  /*1d2a0*/  IADD3 R100, PT, PT, R112, 0x100, R15 ;  /* 0x0000010070647810 */ /* 0x000fe40007ffe00f */
[--C-:B------:R-:W-:Y:S02]  /*1d2b0*/  SHF.R.W.U32 R108, R97, 0x12, R97.reuse ;  /* 0x00000012616c7819 */ /* 0x100fe40000001e61 */
[----:B------:R-:W-:Y:S01]  /*1d2c0*/  SHF.R.U32.HI R109, RZ, 0x3, R97 ;  /* 0x00000003ff6d7819 */ /* 0x000fe20000011661 */
[C---:B------:R-:W-:Y:S01]  /*1d2d0*/  IMAD.IADD R98, R116.reuse, 0x1, R100 ;  /* 0x0000000174627824 */ /* 0x040fe200078e0264 */
[----:B------:R-:W-:Y:S02]  /*1d2e0*/  SHF.R.W.U32 R110, R116, 0xd, R116 ;  /* 0x0000000d746e7819 */ /* 0x000fe40000001e74 */
[----:B------:R-:W-:-:S02]  /*1d2f0*/  LOP3.LUT R108, R108, R109, R101, 0x96, !PT ;  /* 0x0000006d6c6c7212 */ /* 0x000fc400078e9665 */
[C-C-:B------:R-:W-:Y:S02]  /*1d300*/  SHF.R.W.U32 R111, R98.reuse, 0x6, R98.reuse ;  /* 0x00000006626f7819 */ /* 0x140fe40000001e62 */
[C---:B------:R-:W-:Y:S01]  /*1d310*/  SHF.R.W.U32 R112, R98.reuse, 0xb, R98 ;  /* 0x0000000b62707819 */ /* 0x040fe20000001e62 */
[----:B------:R-:W-:Y:S01]  /*1d320*/  IMAD.IADD R3, R3, 0x1, R108 ;  /* 0x0000000103037824 */ /* 0x000fe200078e026c */
        /* <DEDUP_REMOVED lines=12> */
[C---:B------:R-:W-:Y:S01]  /*1d3f0*/  IMAD.IADD R99, R109.reuse, 0x1, R101 ;  /* 0x000000016d637824 */ /* 0x040fe200078e0265 */
[----:B------:R-:W-:Y:S02]  /*1d400*/  SHF.R.U32.HI R108, RZ, 0x3, R95 ;  /* 0x00000003ff6c7819 */ /* 0x000fe4000001165f */
[----:B------:R-:W-:Y:S02]  /*1d410*/  SHF.R.W.U32 R110, R109, 0x2, R109 ;  /* 0x000000026d6e7819 */ /* 0x000fe40000001e6d */
[C-C-:B------:R-:W-:Y:S02]  /*1d420*/  SHF.R.W.U32 R114, R99.reuse, 0x6, R99.reuse ;  /* 0x0000000663727819 */ /* 0x140fe40000001e63 */
[----:B------:R-:W-:-:S02]  /*1d430*/  SHF.R.W.U32 R119, R99, 0xb, R99 ;  /* 0x0000000b63777819 */ /* 0x000fc40000001e63 */
[----:B------:R-:W-:Y:S02]  /*1d440*/  SHF.R.W.U32 R118, R99, 0x19, R99 ;  /* 0x0000001963767819 */ /* 0x000fe40000001e63 */
[----:B------:R-:W-:Y:S02]  /*1d450*/  LOP3.LUT R90, R111, R108, R90, 0x96, !PT ;  /* 0x0000006c6f5a7212 */ /* 0x000fe400078e965a */
        /* <DEDUP_REMOVED lines=21> */
[----:B------:R-:W-:Y:S02]  /*1d5b0*/  LOP3.LUT R112, R112, R107, R85, 0x96, !PT ;  /* 0x0000006b70707212 */ /* 0x000fe400078e9655 */
[----:B------:R-:W-:-:S02]  /*1d5c0*/  SHF.R.W.U32 R117, R110, 0x2, R110 ;  /* 0x000000026e757819 */ /* 0x000fc40000001e6e */
[C-C-:B------:R-:W-:Y:S02]  /*1d5d0*/  SHF.R.W.U32 R118, R110.reuse, 0xd, R110.reuse ;  /* 0x0000000d6e767819 */ /* 0x140fe40000001e6e */
[----:B------:R-:W-:Y:S02]  /*1d5e0*/  SHF.R.W.U32 R119, R110, 0x16, R110 ;  /* 0x000000166e777819 */ /* 0x000fe40000001e6e */
[----:B------:R-:W-:Y:S02]  /*1d5f0*/  LOP3.LUT R120, R122, R121, R120, 0x96, !PT ;  /* 0x000000797a787212 */ /* 0x000fe400078e9678 */
[----:B------:R-:W-:Y:S02]  /*1d600*/  LOP3.LUT R107, R98, R108, R99, 0xb8, !PT ;  /* 0x0000006c626b7212 */ /* 0x000fe400078eb863 */
[----:B------:R-:W-:Y:S02]  /*1d610*/  IADD3 R85, PT, PT, R111, R112, R95 ;  /* 0x000000706f557210 */ /* 0x000fe40007ffe05f */
[----:B------:R-:W-:-:S02]  /*1d620*/  LOP3.LUT R117, R119, R118, R117, 0x96, !PT ;  /* 0x0000007677757212 */ /* 0x000fc400078e9675 */
[----:B------:R-:W-:Y:S02]  /*1d630*/  LOP3.LUT R116, R109, R116, R110, 0xe8, !PT ;  /* 0x000000746d747212 */ /* 0x000fe400078ee86e */
        /* <DEDUP_REMOVED lines=20> */
[----:B------:R-:W-:Y:S02]  /*1d780*/  LOP3.LUT R121, R122, R121, R120, 0x96, !PT ;  /* 0x000000797a797212 */ /* 0x000fe400078e9678 */
[----:B------:R-:W-:Y:S02]  /*1d790*/  LOP3.LUT R111, R99, R103, R108, 0xb8, !PT ;  /* 0x00000067636f7212 */ /* 0x000fe400078eb86c */
[----:B------:R-:W-:Y:S02]  /*1d7a0*/  IADD3 R92, PT, PT, R114, R107, R92 ;  /* 0x0000006b725c7210 */ /* 0x000fe40007ffe05c */
[----:B------:R-:W-:Y:S02]  /*1d7b0*/  IADD3 R107, PT, PT, R117, R100, R109 ;  /* 0x00000064756b7210 */ /* 0x000fe40007ffe06d */
[----:B------:R-:W-:-:S02]  /*1d7c0*/  IADD3 R100, PT, PT, R121, R111, R98 ;  /* 0x0000006f79647210 */ /* 0x000fc40007ffe062 */
[C---:B------:R-:W-:Y:S02]  /*1d7d0*/  SHF.R.W.U32 R109, R85.reuse, 0x11, R85 ;  /* 0x00000011556d7819 */ /* 0x040fe40000001e55 */
[----:B------:R-:W-:Y:S02]  /*1d7e0*/  IADD3 R100, PT, PT, R92, R100, R11 ;  /* 0x000000645c647210 */ /* 0x000fe40007ffe00b */
[--C-:B------:R-:W-:Y:S02]  /*1d7f0*/  SHF.R.W.U32 R112, R85, 0x13, R85.reuse ;  /* 0x0000001355707819 */ /* 0x100fe40000001e55 */
[----:B------:R-:W-:Y:S01]  /*1d800*/  SHF.R.U32.HI R111, RZ, 0xa, R85 ;  /* 0x0000000aff6f7819 */ /* 0x000fe20000011655 */
[----:B------:R-:W-:Y:S01]  /*1d810*/  IMAD.IADD R98, R107, 0x1, R100 ;  /* 0x000000016b627824 */ /* 0x000fe200078e0264 */
[C-C-:B------:R-:W-:Y:S02]  /*1d820*/  SHF.R.W.U32 R114, R96.reuse, 0x7, R96.reuse ;  /* 0x0000000760727819 */ /* 0x140fe40000001e60 */
[----:B------:R-:W-:-:S02]  /*1d830*/  SHF.R.W.U32 R115, R96, 0x12, R96 ;  /* 0x0000001260737819 */ /* 0x000fc40000001e60 */
[----:B------:R-:W-:Y:S02]  /*1d840*/  SHF.R.U32.HI R116, RZ, 0x3, R96 ;  /* 0x00000003ff747819 */ /* 0x000fe40000011660 */
[C-C-:B------:R-:W-:Y:S02]  /*1d850*/  SHF.R.W.U32 R120, R98.reuse, 0x6, R98.reuse ;  /* 0x0000000662787819 */ /* 0x140fe40000001e62 */
[C-C-:B------:R-:W-:Y:S02]  /*1d860*/  SHF.R.W.U32 R121, R98.reuse, 0xb, R98.reuse ;  /* 0x0000000b62797819 */ /* 0x140fe40000001e62 */
[----:B------:R-:W-:Y:S02]  /*1d870*/  SHF.R.W.U32 R122, R98, 0x19, R98 ;  /* 0x00000019627a7819 */ /* 0x000fe40000001e62 */
[----:B------:R-:W-:Y:S02]  /*1d880*/  LOP3.LUT R112, R112, R111, R109, 0x96, !PT ;  /* 0x0000006f70707212 */ /* 0x000fe400078e966d */
[----:B------:R-:W-:-:S02]  /*1d890*/  SHF.R.W.U32 R117, R107, 0x2, R107 ;  /* 0x000000026b757819 */ /* 0x000fc40000001e6b */
[C-C-:B------:R-:W-:Y:S02]  /*1d8a0*/  SHF.R.W.U32 R118, R107.reuse, 0xd, R107.reuse ;  /* 0x0000000d6b767819 */ /* 0x140fe40000001e6b */
[----:B------:R-:W-:Y:S02]  /*1d8b0*/  SHF.R.W.U32 R119, R107, 0x16, R107 ;  /* 0x000000166b777819 */ /* 0x000fe40000001e6b */
        /* <DEDUP_REMOVED lines=45> */
[----:B------:R-:W-:Y:S02]  /*1db90*/  LOP3.LUT R118, R119, R118, R117, 0x96, !PT ;  /* 0x0000007677767212 */ /* 0x000fe400078e9675 */
[C-C-:B------:R-:W-:Y:S01]  /*1dba0*/  SHF.R.W.U32 R109, R108.reuse, 0x2, R108.reuse ;  /* 0x000000026c6d7819 */ /* 0x140fe20000001e6c */
[----:B------:R-:W-:Y:S01]  /*1dbb0*/  VIADD R91, R91, 0x100 ;  /* 0x000001005b5b7836 */ /* 0x000fe20000000000 */
[----:B------:R-:W-:-:S02]  /*1dbc0*/  SHF.R.W.U32 R116, R108, 0xd, R108 ;  /* 0x0000000d6c747819 */ /* 0x000fc40000001e6c */
[--C-:B------:R-:W-:Y:S02]  /*1dbd0*/  SHF.R.W.U32 R111, R108, 0x16, R108.reuse ;  /* 0x000000166c6f7819 */ /* 0x100fe40000001e6c */
[----:B------:R-:W-:Y:S02]  /*1dbe0*/  LOP3.LUT R115, R98, R102, R101, 0xb8, !PT ;  /* 0x0000006662737212 */ /* 0x000fe400078eb865 */
        /* <DEDUP_REMOVED lines=9> */
[----:B------:R-:W-:Y:S02]  /*1dc80*/  LOP3.LUT R110, R108, R110, R115, 0xe8, !PT ;  /* 0x0000006e6c6e7212 */ /* 0x000fe400078ee873 */
[----:B------:R-:W-:-:S02]  /*1dc90*/  SHF.R.W.U32 R111, R95, 0x6, R95 ;  /* 0x000000065f6f7819 */ /* 0x000fc40000001e5f */
[C-C-:B------:R-:W-:Y:S02]  /*1dca0*/  SHF.R.W.U32 R114, R95.reuse, 0xb, R95.reuse ;  /* 0x0000000b5f727819 */ /* 0x140fe40000001e5f */
[----:B------:R-:W-:Y:S02]  /*1dcb0*/  SHF.R.W.U32 R116, R95, 0x19, R95 ;  /* 0x000000195f747819 */ /* 0x000fe40000001e5f */
[----:B------:R-:W-:Y:S02]  /*1dcc0*/  LOP3.LUT R107, R112, R109, R107, 0x96, !PT ;  /* 0x0000006d706b7212 */ /* 0x000fe400078e966b */
[----:B------:R-:W-:Y:S02]  /*1dcd0*/  LOP3.LUT R117, R116, R114, R111, 0x96, !PT ;  /* 0x0000007274757212 */ /* 0x000fe400078e966f */
[----:B------:R-:W-:Y:S02]  /*1dce0*/  LOP3.LUT R114, R101, R95, R102, 0xb8, !PT ;  /* 0x0000005f65727212 */ /* 0x000fe400078eb866 */
[----:B------:R-:W-:-:S02]  /*1dcf0*/  IADD3 R107, PT, PT, R106, R107, R3 ;  /* 0x0000006b6a6b7210 */ /* 0x000fc40007ffe003 */
[C-C-:B------:R-:W-:Y:S02]  /*1dd00*/  SHF.R.W.U32 R109, R115.reuse, 0x2, R115.reuse ;  /* 0x00000002736d7819 */ /* 0x140fe40000001e73 */
[C-C-:B------:R-:W-:Y:S02]  /*1dd10*/  SHF.R.W.U32 R112, R115.reuse, 0xd, R115.reuse ;  /* 0x0000000d73707819 */ /* 0x140fe40000001e73 */
[----:B------:R-:W-:Y:S02]  /*1dd20*/  SHF.R.W.U32 R111, R115, 0x16, R115 ;  /* 0x00000016736f7819 */ /* 0x000fe40000001e73 */
[----:B------:R-:W-:Y:S01]  /*1dd30*/  IADD3 R114, PT, PT, R117, R114, R98 ;  /* 0x0000007275727210 */ /* 0x000fe20007ffe062 */
[----:B------:R-:W-:Y:S01]  /*1dd40*/  VIADD R98, R107, 0x11002000 ;  /* 0x110020006b627836 */ /* 0x000fe20000000000 */
        /* <DEDUP_REMOVED lines=19> */
[----:B------:R-:W-:-:S02]  /*1de80*/  IADD3 R101, PT, PT, R109, -0x80000000, R90 ;  /* 0x800000006d657810 */ /* 0x000fc40007ffe05a */
        /* <DEDUP_REMOVED lines=120> */
[----:B------:R-:W-:-:S02]  /*1e610*/  SHF.R.W.U32 R108, R102, 0x11, R102 ;  /* 0x00000011666c7819 */ /* 0x000fc40000001e66 */
[--C-:B------:R-:W-:Y:S02]  /*1e620*/  SHF.R.W.U32 R111, R102, 0x13, R102.reuse ;  /* 0x00000013666f7819 */ /* 0x100fe40000001e66 */
[----:B------:R-:W-:Y:S02]  /*1e630*/  SHF.R.U32.HI R115, RZ, 0xa, R102 ;  /* 0x0000000aff737819 */ /* 0x000fe40000011666 */
[----:B------:R-:W-:Y:S02]  /*1e640*/  LOP3.LUT R121, R122, R123, R121, 0x96, !PT ;  /* 0x0000007b7a797212 */ /* 0x000fe400078e9679 */
        /* <DEDUP_REMOVED lines=9> */
[----:B------:R-:W-:Y:S01]  /*1e6e0*/  LOP3.LUT R123, R116, R107, R112, 0xb8, !PT ;  /* 0x0000006b747b7212 */ /* 0x000fe200078eb870 */
[----:B------:R-:W-:Y:S01]  /*1e6f0*/  VIADD R108, R108, 0x100 ;  /* 0x000001006c6c7836 */ /* 0x000fe20000000000 */
[----:B------:R-:W-:Y:S02]  /*1e700*/  LOP3.LUT R121, R115, R122, R111, 0x96, !PT ;  /* 0x0000007a73797212 */ /* 0x000fe400078e966f */
[C-C-:B------:R-:W-:Y:S02]  /*1e710*/  SHF.R.W.U32 R111, R99.reuse, 0x11, R99.reuse ;  /* 0x00000011636f7819 */ /* 0x140fe40000001e63 */
[--C-:B------:R-:W-:Y:S02]  /*1e720*/  SHF.R.W.U32 R122, R99, 0x13, R99.reuse ;  /* 0x00000013637a7819 */ /* 0x100fe40000001e63 */
[----:B------:R-:W-:Y:S02]  /*1e730*/  SHF.R.U32.HI R115, RZ, 0xa, R99 ;  /* 0x0000000aff737819 */ /* 0x000fe40000011663 */
[----:B------:R-:W-:-:S02]  /*1e740*/  IADD3 R123, PT, PT, R124, R123, R117 ;  /* 0x0000007b7c7b7210 */ /* 0x000fc40007ffe075 */
[----:B------:R-:W-:Y:S02]  /*1e750*/  LOP3.LUT R119, R120, R119, R118, 0xe8, !PT ;  /* 0x0000007778777212 */ /* 0x000fe400078ee876 */
[----:B------:R-:W-:Y:S02]  /*1e760*/  LOP3.LUT R111, R122, R115, R111, 0x96, !PT ;  /* 0x000000737a6f7212 */ /* 0x000fe400078e966f */
[----:B------:R-:W-:Y:S02]  /*1e770*/  IADD3 R119, PT, PT, R121, R110, R119 ;  /* 0x0000006e79777210 */ /* 0x000fe40007ffe077 */
[----:B------:R-:W-:Y:S02]  /*1e780*/  IADD3 R115, PT, PT, R108, R123, R35 ;  /* 0x0000007b6c737210 */ /* 0x000fe40007ffe023 */
[C-C-:B------:R-:W-:Y:S02]  /*1e790*/  SHF.R.W.U32 R110, R90.reuse, 0x7, R90.reuse ;  /* 0x000000075a6e7819 */ /* 0x140fe40000001e5a */
[--C-:B------:R-:W-:Y:S01]  /*1e7a0*/  SHF.R.W.U32 R121, R90, 0x12, R90.reuse ;  /* 0x000000125a797819 */ /* 0x100fe20000001e5a */
        /* <DEDUP_REMOVED lines=47> */
[----:B------:R-:W-:Y:S02]  /*1eaa0*/  SHF.R.U32.HI R122, RZ, 0xa, R3 ;  /* 0x0000000aff7a7819 */ /* 0x000fe40000011603 */
[----:B------:R-:W-:Y:S01]  /*1eab0*/  LOP3.LUT R120, R121, R120, R112, 0x96, !PT ;  /* 0x0000007879787212 */ /* 0x000fe200078e9670 */
[C---:B------:R-:W-:Y:S01]  /*1eac0*/  IMAD.IADD R112, R118.reuse, 0x1, R103 ;  /* 0x0000000176707824 */ /* 0x040fe200078e0267 */
[----:B------:R-:W-:Y:S02]  /*1ead0*/  LOP3.LUT R114, R123, R122, R114, 0x96, !PT ;  /* 0x0000007a7b727212 */ /* 0x000fe400078e9672 */
[----:B------:R-:W-:Y:S02]  /*1eae0*/  SHF.R.W.U32 R121, R118, 0xd, R118 ;  /* 0x0000000d76797819 */ /* 0x000fe40000001e76 */
[C-C-:B------:R-:W-:Y:S02]  /*1eaf0*/  SHF.R.W.U32 R123, R112.reuse, 0x6, R112.reuse ;  /* 0x00000006707b7819 */ /* 0x140fe40000001e70 */
[----:B------:R-:W-:-:S02]  /*1eb00*/  SHF.R.W.U32 R124, R112, 0xb, R112 ;  /* 0x0000000b707c7819 */ /* 0x000fc40000001e70 */
[----:B------:R-:W-:Y:S02]  /*1eb10*/  SHF.R.W.U32 R125, R112, 0x19, R112 ;  /* 0x00000019707d7819 */ /* 0x000fe40000001e70 */
[----:B------:R-:W-:Y:S02]  /*1eb20*/  IADD3 R85, PT, PT, R85, R114, R100 ;  /* 0x0000007255557210 */ /* 0x000fe40007ffe064 */
[C-C-:B------:R-:W-:Y:S02]  /*1eb30*/  SHF.R.W.U32 R114, R118.reuse, 0x2, R118.reuse ;  /* 0x0000000276727819 */ /* 0x140fe40000001e76 */
[----:B------:R-:W-:Y:S01]  /*1eb40*/  SHF.R.W.U32 R122, R118, 0x16, R118 ;  /* 0x00000016767a7819 */ /* 0x000fe20000001e76 */
[----:B------:R-:W-:Y:S01]  /*1eb50*/  IMAD.IADD R85, R120, 0x1, R85 ;  /* 0x0000000178557824 */ /* 0x000fe200078e0255 */
        /* <DEDUP_REMOVED lines=21> */
[--C-:B------:R-:W-:Y:S01]  /*1ecb0*/  SHF.R.W.U32 R124, R121, 0xd, R121.reuse ;  /* 0x0000000d797c7819 */ /* 0x100fe20000001e79 */
        /* <DEDUP_REMOVED lines=41> */
[C-C-:B------:R-:W-:Y:S01]  /*1ef50*/  SHF.R.W.U32 R111, R115.reuse, 0x2, R115.reuse ;  /* 0x00000002736f7819 */ /* 0x140fe20000001e73 */
[C---:B------:R-:W-:Y:S01]  /*1ef60*/  IMAD.IADD R116, R115.reuse, 0x1, R110 ;  /* 0x0000000173747824 */ /* 0x040fe200078e026e */
[C-C-:B------:R-:W-:Y:S02]  /*1ef70*/  SHF.R.W.U32 R122, R115.reuse, 0xd, R115.reuse ;  /* 0x0000000d737a7819 */ /* 0x140fe40000001e73 */
[----:B------:R-:W-:-:S02]  /*1ef80*/  SHF.R.W.U32 R123, R115, 0x16, R115 ;  /* 0x00000016737b7819 */ /* 0x000fc40000001e73 */
[C-C-:B------:R-:W-:Y:S02]  /*1ef90*/  SHF.R.W.U32 R124, R116.reuse, 0x6, R116.reuse ;  /* 0x00000006747c7819 */ /* 0x140fe40000001e74 */
[C-C-:B------:R-:W-:Y:S02]  /*1efa0*/  SHF.R.W.U32 R125, R116.reuse, 0xb, R116.reuse ;  /* 0x0000000b747d7819 */ /* 0x140fe40000001e74 */
[----:B------:R-:W-:Y:S02]  /*1efb0*/  SHF.R.W.U32 R126, R116, 0x19, R116 ;  /* 0x00000019747e7819 */ /* 0x000fe40000001e74 */
[----:B------:R-:W-:Y:S02]  /*1efc0*/  IADD3 R117, PT, PT, R96, R117, R99 ;  /* 0x0000007560757210 */ /* 0x000fe40007ffe063 */
[----:B------:R-:W-:Y:S02]  /*1efd0*/  LOP3.LUT R122, R123, R122, R111, 0x96, !PT ;  /* 0x0000007a7b7a7212 */ /* 0x000fe400078e966f */
[----:B------:R-:W-:Y:S01]  /*1efe0*/  LOP3.LUT R125, R126, R125, R124, 0x96, !PT ;  /* 0x0000007d7e7d7212 */ /* 0x000fe200078e967c */
[----:B------:R-:W-:Y:S01]  /*1eff0*/  IMAD.IADD R96, R118, 0x1, R117 ;  /* 0x0000000176607824 */ /* 0x000fe200078e0275 */
        /* <DEDUP_REMOVED lines=14> */
[C-C-:B------:R-:W-:Y:S02]  /*1f0e0*/  SHF.R.W.U32 R126, R118.reuse, 0x6, R118.reuse ;  /* 0x00000006767e7819 */ /* 0x140fe40000001e76 */
[C-C-:B------:R-:W-:Y:S02]  /*1f0f0*/  SHF.R.W.U32 R127, R118.reuse, 0xb, R118.reuse ;  /* 0x0000000b767f7819 */ /* 0x140fe40000001e76 */
[----:B------:R-:W-:Y:S02]  /*1f100*/  SHF.R.W.U32 R128, R118, 0x19, R118 ;  /* 0x0000001976807819 */ /* 0x000fe40000001e76 */
[----:B------:R-:W-:Y:S02]  /*1f110*/  LOP3.LUT R103, R122, R121, R103, 0x96, !PT ;  /* 0x000000797a677212 */ /* 0x000fe400078e9667 */
[----:B------:R-:W-:Y:S02]  /*1f120*/  IADD3 R122, PT, PT, R91, R111, R108 ;  /* 0x0000006f5b7a7210 */ /* 0x000fe40007ffe06c */
[----:B------:R-:W-:-:S02]  /*1f130*/  SHF.R.W.U32 R124, R117, 0xd, R117 ;  /* 0x0000000d757c7819 */ /* 0x000fc40000001e75 */
[----:B------:R-:W-:Y:S01]  /*1f140*/  SHF.R.W.U32 R125, R117, 0x16, R117 ;  /* 0x00000016757d7819 */ /* 0x000fe20000001e75 */
[----:B------:R-:W-:Y:S01]  /*1f150*/  IMAD.IADD R91, R103, 0x1, R122 ;  /* 0x00000001675b7824 */ /* 0x000fe200078e027a */
[----:B------:R-:W-:Y:S02]  /*1f160*/  LOP3.LUT R126, R128, R127, R126, 0x96, !PT ;  /* 0x0000007f807e7212 */ /* 0x000fe400078e967e */
[----:B------:R-:W-:Y:S02]  /*1f170*/  LOP3.LUT R111, R107, R118, R116, 0xb8, !PT ;  /* 0x000000766b6f7212 */ /* 0x000fe400078eb874 */
[----:B------:R-:W-:Y:S02]  /*1f180*/  LOP3.LUT R123, R125, R124, R123, 0x96, !PT ;  /* 0x0000007c7d7b7212 */ /* 0x000fe400078e967b */
[----:B------:R-:W-:Y:S02]  /*1f190*/  LOP3.LUT R120, R115, R120, R117, 0xe8, !PT ;  /* 0x0000007873787212 */ /* 0x000fe400078ee875 */
[----:B------:R-:W-:-:S02]  /*1f1a0*/  IADD3 R111, PT, PT, R126, R111, R119 ;  /* 0x0000006f7e6f7210 */ /* 0x000fc40007ffe077 */
[----:B------:R-:W-:Y:S02]  /*1f1b0*/  IADD3 R120, PT, PT, R123, R114, R120 ;  /* 0x000000727b787210 */ /* 0x000fe40007ffe078 */
[----:B------:R-:W-:Y:S02]  /*1f1c0*/  IADD3 R111, PT, PT, R91, R111, R42 ;  /* 0x0000006f5b6f7210 */ /* 0x000fe40007ffe02a */
[C-C-:B------:R-:W-:Y:S02]  /*1f1d0*/  SHF.R.W.U32 R114, R96.reuse, 0x11, R96.reuse ;  /* 0x0000001160727819 */ /* 0x140fe40000001e60 */
[--C-:B------:R-:W-:Y:S01]  /*1f1e0*/  SHF.R.W.U32 R119, R96, 0x13, R96.reuse ;  /* 0x0000001360777819 */ /* 0x100fe20000001e60 */
        /* <DEDUP_REMOVED lines=17> */
[C-C-:B------:R-:W-:Y:S02]  /*1f300*/  SHF.R.W.U32 R114, R91.reuse, 0x11, R91.reuse ;  /* 0x000000115b727819 */ /* 0x140fe40000001e5b */
[--C-:B------:R-:W-:Y:S02]  /*1f310*/  SHF.R.W.U32 R121, R91, 0x13, R91.reuse ;  /* 0x000000135b797819 */ /* 0x100fe40000001e5b */
[----:B------:R-:W-:Y:S02]  /*1f320*/  SHF.R.U32.HI R122, RZ, 0xa, R91 ;  /* 0x0000000aff7a7819 */ /* 0x000fe4000001165b */
[----:B------:R-:W-:Y:S02]  /*1f330*/  LOP3.LUT R124, R125, R124, R123, 0x96, !PT ;  /* 0x0000007c7d7c7212 */ /* 0x000fe400078e967b */
[----:B------:R-:W-:-:S02]  /*1f340*/  IADD3 R107, PT, PT, R126, R127, R107 ;  /* 0x0000007f7e6b7210 */ /* 0x000fc40007ffe06b */
[----:B------:R-:W-:Y:S02]  /*1f350*/  LOP3.LUT R119, R117, R115, R120, 0xe8, !PT ;  /* 0x0000007375777212 */ /* 0x000fe400078ee878 */
        /* <DEDUP_REMOVED lines=77> */
[----:B------:R-:W-:-:S02]  /*1f830*/  SHF.R.U32.HI R121, RZ, 0x3, R97 ;  /* 0x00000003ff797819 */ /* 0x000fc40000011661 */
[----:B------:R-:W-:Y:S01]  /*1f840*/  IADD3 R111, PT, PT, R100, R112, R89 ;  /* 0x00000070646f7210 */ /* 0x000fe20007ffe059 */
[C---:B------:R-:W-:Y:S01]  /*1f850*/  IMAD.IADD R112, R120.reuse, 0x1, R103 ;  /* 0x0000000178707824 */ /* 0x040fe200078e0267 */
        /* <DEDUP_REMOVED lines=57> */
[----:B------:R-:W-:Y:S02]  /*1fbf0*/  LOP3.LUT R127, R112, R107, R118, 0xb8, !PT ;  /* 0x0000006b707f7212 */ /* 0x000fe400078eb876 */
[----:B------:R-:W-:-:S02]  /*1fc00*/  SHF.R.W.U32 R123, R122, 0x2, R122 ;  /* 0x000000027a7b7819 */ /* 0x000fc40000001e7a */
[C-C-:B------:R-:W-:Y:S02]  /*1fc10*/  SHF.R.W.U32 R126, R122.reuse, 0xd, R122.reuse ;  /* 0x0000000d7a7e7819 */ /* 0x140fe40000001e7a */
[--C-:B------:R-:W-:Y:S02]  /*1fc20*/  SHF.R.W.U32 R125, R122, 0x16, R122.reuse ;  /* 0x000000167a7d7819 */ /* 0x100fe40000001e7a */
[----:B------:R-:W-:Y:S02]  /*1fc30*/  LOP3.LUT R121, R124, R121, R117, 0x96, !PT ;  /* 0x000000797c797212 */ /* 0x000fe400078e9675 */
[----:B------:R-:W-:Y:S02]  /*1fc40*/  IADD3 R127, PT, PT, R128, R127, R109 ;  /* 0x0000007f807f7210 */ /* 0x000fe40007ffe06d */
[----:B------:R-:W-:Y:S02]  /*1fc50*/  LOP3.LUT R117, R125, R126, R123, 0x96, !PT ;  /* 0x0000007e7d757212 */ /* 0x000fe400078e967b */
[----:B------:R-:W-:-:S02]  /*1fc60*/  LOP3.LUT R109, R119, R120, R122, 0xe8, !PT ;  /* 0x00000078776d7212 */ /* 0x000fc400078ee87a */
[C-C-:B------:R-:W-:Y:S02]  /*1fc70*/  SHF.R.W.U32 R115, R108.reuse, 0x7, R108.reuse ;  /* 0x000000076c737819 */ /* 0x140fe40000001e6c */
[----:B------:R-:W-:Y:S02]  /*1fc80*/  IADD3 R117, PT, PT, R117, R110, R109 ;  /* 0x0000006e75757210 */ /* 0x000fe40007ffe06d */
        /* <DEDUP_REMOVED lines=106> */
[--C-:B------:R-:W-:Y:S01]  /*20330*/  SHF.R.W.U32 R124, R117, 0xd, R117.reuse ;  /* 0x0000000d757c7819 */ /* 0x100fe20000001e75 */
        /* <DEDUP_REMOVED lines=13> */
[C---:B------:R-:W-:Y:S02]  /*20410*/  SHF.R.W.U32 R122, R89.reuse, 0x7, R89 ;  /* 0x00000007597a7819 */ /* 0x040fe40000001e59 */
        /* <DEDUP_REMOVED lines=11> */
[C-C-:B------:R-:W-:Y:S02]  /*204d0*/  SHF.R.W.U32 R125, R119.reuse, 0xd, R119.reuse ;  /* 0x0000000d777d7819 */ /* 0x140fe40000001e77 */
[----:B------:R-:W-:Y:S02]  /*204e0*/  SHF.R.W.U32 R126, R119, 0x16, R119 ;  /* 0x00000016777e7819 */ /* 0x000fe40000001e77 */
[----:B------:R-:W-:Y:S02]  /*204f0*/  LOP3.LUT R127, R114, R109, R116, 0xb8, !PT ;  /* 0x0000006d727f7212 */ /* 0x000fe400078eb874 */
[C-C-:B------:R-:W-:Y:S02]  /*20500*/  SHF.R.W.U32 R121, R85.reuse, 0x11, R85.reuse ;  /* 0x0000001155797819 */ /* 0x140fe40000001e55 */
[----:B------:R-:W-:-:S02]  /*20510*/  SHF.R.W.U32 R122, R85, 0x13, R85 ;  /* 0x00000013557a7819 */ /* 0x000fc40000001e55 */
[----:B------:R-:W-:Y:S02]  /*20520*/  SHF.R.U32.HI R123, RZ, 0xa, R85 ;  /* 0x0000000aff7b7819 */ /* 0x000fe40000011655 */
[----:B------:R-:W-:Y:S02]  /*20530*/  LOP3.LUT R125, R126, R125, R124, 0x96, !PT ;  /* 0x0000007d7e7d7212 */ /* 0x000fe400078e967c */
        /* <DEDUP_REMOVED lines=9> */
[----:B------:R-:W-:Y:S01]  /*205d0*/  IADD3 R110, PT, PT, R89, R121, R102 ;  /* 0x00000079596e7210 */ /* 0x000fe20007ffe066 */
[C---:B------:R-:W-:Y:S01]  /*205e0*/  IMAD.IADD R115, R120.reuse, 0x1, R118 ;  /* 0x0000000178737824 */ /* 0x040fe200078e0276 */
[----:B------:R-:W-:-:S02]  /*205f0*/  SHF.R.W.U32 R121, R120, 0x2, R120 ;  /* 0x0000000278797819 */ /* 0x000fc40000001e78 */
[C---:B------:R-:W-:Y:S01]  /*20600*/  SHF.R.W.U32 R122, R120.reuse, 0xd, R120 ;  /* 0x0000000d787a7819 */ /* 0x040fe20000001e78 */
[----:B------:R-:W-:Y:S01]  /*20610*/  IMAD.IADD R89, R103, 0x1, R110 ;  /* 0x0000000167597824 */ /* 0x000fe200078e026e */
[----:B------:R-:W-:Y:S02]  /*20620*/  SHF.R.W.U32 R123, R120, 0x16, R120 ;  /* 0x00000016787b7819 */ /* 0x000fe40000001e78 */
        /* <DEDUP_REMOVED lines=39> */
[C---:B------:R-:W-:Y:S02]  /*208a0*/  SHF.R.W.U32 R123, R117.reuse, 0x16, R117 ;  /* 0x00000016757b7819 */ /* 0x040fe40000001e75 */
        /* <DEDUP_REMOVED lines=19> */
[----:B------:R-:W-:Y:S02]  /*209e0*/  LOP3.LUT R123, R122, R120, R119, 0x96, !PT ;  /* 0x000000787a7b7212 */ /* 0x000fe400078e9677 */
[----:B------:R-:W-:Y:S02]  /*209f0*/  IADD3 R124, PT, PT, R124, R125, R109 ;  /* 0x0000007d7c7c7210 */ /* 0x000fe40007ffe06d */
[C-C-:B------:R-:W-:Y:S02]  /*20a00*/  SHF.R.W.U32 R109, R96.reuse, 0x11, R96.reuse ;  /* 0x00000011606d7819 */ /* 0x140fe40000001e60 */
[----:B------:R-:W-:-:S02]  /*20a10*/  SHF.R.W.U32 R112, R96, 0x13, R96 ;  /* 0x0000001360707819 */ /* 0x000fc40000001e60 */
[----:B------:R-:W-:Y:S02]  /*20a20*/  SHF.R.U32.HI R119, RZ, 0xa, R96 ;  /* 0x0000000aff777819 */ /* 0x000fe40000011660 */
[----:B------:R-:W-:Y:S02]  /*20a30*/  LOP3.LUT R122, R117, R114, R116, 0xe8, !PT ;  /* 0x00000072757a7212 */ /* 0x000fe400078ee874 */
[C-C-:B------:R-:W-:Y:S02]  /*20a40*/  SHF.R.W.U32 R120, R101.reuse, 0x7, R101.reuse ;  /* 0x0000000765787819 */ /* 0x140fe40000001e65 */
[--C-:B------:R-:W-:Y:S02]  /*20a50*/  SHF.R.W.U32 R121, R101, 0x12, R101.reuse ;  /* 0x0000001265797819 */ /* 0x100fe40000001e65 */
[----:B------:R-:W-:Y:S02]  /*20a60*/  SHF.R.U32.HI R114, RZ, 0x3, R101 ;  /* 0x00000003ff727819 */ /* 0x000fe40000011665 */
[----:B------:R-:W-:-:S02]  /*20a70*/  LOP3.LUT R112, R112, R119, R109, 0x96, !PT ;  /* 0x0000007770707212 */ /* 0x000fc400078e966d */
[----:B------:R-:W-:Y:S02]  /*20a80*/  IADD3 R109, PT, PT, R91, R124, R58 ;  /* 0x0000007c5b6d7210 */ /* 0x000fe40007ffe03a */
[----:B------:R-:W-:Y:S02]  /*20a90*/  LOP3.LUT R114, R121, R114, R120, 0x96, !PT ;  /* 0x0000007279727212 */ /* 0x000fe400078e9678 */
[----:B------:R-:W-:Y:S01]  /*20aa0*/  IADD3 R121, PT, PT, R98, R112, R3 ;  /* 0x0000007062797210 */ /* 0x000fe20007ffe003 */
[----:B------:R-:W-:Y:S01]  /*20ab0*/  IMAD.IADD R112, R116, 0x1, R109 ;  /* 0x0000000174707824 */ /* 0x000fe200078e026d */
[----:B------:R-:W-:-:S03]  /*20ac0*/  IADD3 R119, PT, PT, R123, R118, R122 ;  /* 0x000000767b777210 */ /* 0x000fc60007ffe07a */
[----:B------:R-:W-:Y:S01]  /*20ad0*/  IMAD.IADD R98, R114, 0x1, R121 ;  /* 0x0000000172627824 */ /* 0x000fe200078e0279 */
        /* <DEDUP_REMOVED lines=12> */
[----:B------:R-:W-:Y:S02]  /*20ba0*/  IADD3 R122, PT, PT, R122, R123, R115 ;  /* 0x0000007b7a7a7210 */ /* 0x000fe40007ffe073 */
[----:B------:R-:W-:Y:S02]  /*20bb0*/  LOP3.LUT R121, R121, R118, R114, 0x96, !PT ;  /* 0x0000007679797212 */ /* 0x000fe400078e9672 */
[----:B------:R-:W-:Y:S02]  /*20bc0*/  LOP3.LUT R117, R116, R117, R119, 0xe8, !PT ;  /* 0x0000007574757212 */ /* 0x000fe400078ee877 */
[----:B------:R-:W-:Y:S02]  /*20bd0*/  IADD3 R114, PT, PT, R98, R122, R59 ;  /* 0x0000007a62727210 */ /* 0x000fe40007ffe03b */
[----:B------:R-:W-:Y:S02]  /*20be0*/  IADD3 R118, PT, PT, R120, R107, R117 ;  /* 0x0000006b78767210 */ /* 0x000fe40007ffe075 */
        /* <DEDUP_REMOVED lines=52> */
[----:B------:R-:W-:Y:S02]  /*20f30*/  LOP3.LUT R118, R111, R118, R110, 0xe8, !PT ;  /* 0x000000766f767212 */ /* 0x000fe400078ee86e */
[----:B------:R-:W-:Y:S01]  /*20f40*/  IADD3 R92, PT, PT, R95, R85, R92 ;  /* 0x000000555f5c7210 */ /* 0x000fe20007ffe05c */
[----:B------:R-:W-:Y:S01]  /*20f50*/  IMAD.IADD R85, R111, 0x1, R122 ;  /* 0x000000016f557824 */ /* 0x000fe200078e027a */
[----:B------:R-:W-:-:S02]  /*20f60*/  SHF.R.W.U32 R109, R100, 0x7, R100 ;  /* 0x00000007646d7819 */ /* 0x000fc40000001e64 */
[--C-:B------:R-:W-:Y:S02]  /*20f70*/  SHF.R.W.U32 R120, R100, 0x12, R100.reuse ;  /* 0x0000001264787819 */ /* 0x100fe40000001e64 */
[----:B------:R-:W-:Y:S02]  /*20f80*/  SHF.R.U32.HI R117, RZ, 0x3, R100 ;  /* 0x00000003ff757819 */ /* 0x000fe40000011664 */
        /* <DEDUP_REMOVED lines=12> */
[C---:B------:R-:W-:Y:S02]  /*21050*/  SHF.R.W.U32 R92, R116.reuse, 0x11, R116 ;  /* 0x00000011745c7819 */ /* 0x040fe40000001e74 */
[----:B------:R-:W-:Y:S02]  /*21060*/  IADD3 R114, PT, PT, R117, R114, R112 ;  /* 0x0000007275727210 */ /* 0x000fe40007ffe070 */
        /* <DEDUP_REMOVED lines=52> */
[----:B------:R-:W-:Y:S02]  /*213b0*/  IADD3 R115, PT, PT, R107, R115, R64 ;  /* 0x000000736b737210 */ /* 0x000fe40007ffe040 */
        /* <DEDUP_REMOVED lines=19> */
[C---:B------:R-:W-:Y:S02]  /*214f0*/  SHF.R.W.U32 R90, R97.reuse, 0x2, R97 ;  /* 0x00000002615a7819 */ /* 0x040fe40000001e61 */
[----:B------:R-:W-:Y:S02]  /*21500*/  IADD3 R109, PT, PT, R110, R109, R85 ;  /* 0x0000006d6e6d7210 */ /* 0x000fe40007ffe055 */
[C-C-:B------:R-:W-:Y:S02]  /*21510*/  SHF.R.W.U32 R103, R97.reuse, 0xd, R97.reuse ;  /* 0x0000000d61677819 */ /* 0x140fe40000001e61 */
[----:B------:R-:W-:-:S02]  /*21520*/  SHF.R.W.U32 R102, R97, 0x16, R97 ;  /* 0x0000001661667819 */ /* 0x000fc40000001e61 */
[----:B------:R-:W-:Y:S02]  /*21530*/  IADD3 R112, PT, PT, R96, R109, R65 ;  /* 0x0000006d60707210 */ /* 0x000fe40007ffe041 */
[----:B------:R-:W-:Y:S02]  /*21540*/  LOP3.LUT R102, R102, R103, R90, 0x96, !PT ;  /* 0x0000006766667212 */ /* 0x000fe400078e965a */
[--C-:B------:R-:W-:Y:S01]  /*21550*/  SHF.R.W.U32 R90, R107, 0x11, R107.reuse ;  /* 0x000000116b5a7819 */ /* 0x100fe20000001e6b */
[----:B------:R-:W-:Y:S01]  /*21560*/  IMAD.IADD R109, R95, 0x1, R112 ;  /* 0x000000015f6d7824 */ /* 0x000fe200078e0270 */
        /* <DEDUP_REMOVED lines=23> */
[----:B------:R-:W-:Y:S02]  /*216e0*/  IADD3 R99, PT, PT, R85, R98, R66 ;  /* 0x0000006255637210 */ /* 0x000fe40007ffe042 */
[C-C-:B------:R-:W-:Y:S01]  /*216f0*/  SHF.R.W.U32 R92, R95.reuse, 0x2, R95.reuse ;  /* 0x000000025f5c7819 */ /* 0x140fe20000001e5f */
[C---:B------:R-:W-:Y:S01]  /*21700*/  VIADD R114, R95.reuse, 0x3c6ef372 ;  /* 0x3c6ef3725f727836 */ /* 0x040fe20000000000 */
[C---:B------:R-:W-:Y:S01]  /*21710*/  SHF.R.W.U32 R103, R95.reuse, 0xd, R95 ;  /* 0x0000000d5f677819 */ /* 0x040fe20000001e5f */
[----:B------:R-:W-:Y:S01]  /*21720*/  IMAD.IADD R100, R100, 0x1, R99 ;  /* 0x0000000164647824 */ /* 0x000fe200078e0263 */
[----:B------:R-:W-:Y:S02]  /*21730*/  SHF.R.W.U32 R102, R95, 0x16, R95 ;  /* 0x000000165f667819 */ /* 0x000fe40000001e5f */
[----:B------:R-:W-:-:S02]  /*21740*/  SHF.R.W.U32 R90, R96, 0x11, R96 ;  /* 0x00000011605a7819 */ /* 0x000fc40000001e60 */
[--C-:B------:R-:W-:Y:S02]  /*21750*/  SHF.R.W.U32 R91, R96, 0x13, R96.reuse ;  /* 0x00000013605b7819 */ /* 0x100fe40000001e60 */
[----:B------:R-:W-:Y:S02]  /*21760*/  SHF.R.U32.HI R96, RZ, 0xa, R96 ;  /* 0x0000000aff607819 */ /* 0x000fe40000011660 */
[----:B------:R-:W-:Y:S02]  /*21770*/  LOP3.LUT R102, R102, R103, R92, 0x96, !PT ;  /* 0x0000006766667212 */ /* 0x000fe400078e965c */
[C-C-:B------:R-:W-:Y:S02]  /*21780*/  SHF.R.W.U32 R85, R3.reuse, 0x7, R3.reuse ;  /* 0x0000000703557819 */ /* 0x140fe40000001e03 */
[----:B------:R-:W-:Y:S02]  /*21790*/  SHF.R.W.U32 R92, R3, 0x12, R3 ;  /* 0x00000012035c7819 */ /* 0x000fe40000001e03 */
[----:B------:R-:W-:-:S02]  /*217a0*/  LOP3.LUT R90, R91, R96, R90, 0x96, !PT ;  /* 0x000000605b5a7212 */ /* 0x000fc400078e965a */
[----:B------:R-:W-:Y:S02]  /*217b0*/  SHF.R.U32.HI R3, RZ, 0x3, R3 ;  /* 0x00000003ff037819 */ /* 0x000fe40000011603 */
[----:B------:R-:W-:Y:S02]  /*217c0*/  LOP3.LUT R91, R110, R97, R95, 0xe8, !PT ;  /* 0x000000616e5b7212 */ /* 0x000fe400078ee85f */
[C-C-:B------:R-:W-:Y:S02]  /*217d0*/  SHF.R.W.U32 R96, R100.reuse, 0x6, R100.reuse ;  /* 0x0000000664607819 */ /* 0x140fe40000001e64 */
[C-C-:B------:R-:W-:Y:S02]  /*217e0*/  SHF.R.W.U32 R103, R100.reuse, 0xb, R100.reuse ;  /* 0x0000000b64677819 */ /* 0x140fe40000001e64 */
[----:B------:R-:W-:Y:S02]  /*217f0*/  SHF.R.W.U32 R98, R100, 0x19, R100 ;  /* 0x0000001964627819 */ /* 0x000fe40000001e64 */
[----:B------:R-:W-:-:S02]  /*21800*/  LOP3.LUT R3, R92, R3, R85, 0x96, !PT ;  /* 0x000000035c037212 */ /* 0x000fc400078e9655 */
[----:B------:R-:W-:Y:S01]  /*21810*/  IADD3 R90, PT, PT, R108, R90, R101 ;  /* 0x0000005a6c5a7210 */ /* 0x000fe20007ffe065 */
[----:B------:R-:W-:Y:S01]  /*21820*/  VIADD R101, R100, 0x9b05688c ;  /* 0x9b05688c64657836 */ /* 0x000fe20000000000 */
[----:B------:R-:W-:Y:S02]  /*21830*/  IADD3 R91, PT, PT, R102, R99, R91 ;  /* 0x00000063665b7210 */ /* 0x000fe40007ffe05b */
[----:B------:R-:W-:Y:S01]  /*21840*/  LOP3.LUT R96, R98, R103, R96, 0x96, !PT ;  /* 0x0000006762607212 */ /* 0x000fe200078e9660 */
[----:B------:R-:W-:Y:S01]  /*21850*/  IMAD.IADD R90, R3, 0x1, R90 ;  /* 0x00000001035a7824 */ /* 0x000fe200078e025a */
[----:B------:R-:W-:Y:S01]  /*21860*/  LOP3.LUT R85, R106, R100, R109, 0xb8, !PT ;  /* 0x000000646a557212 */ /* 0x000fe200078eb86d */
[----:B------:R-:W-:Y:S01]  /*21870*/  VIADD R3, R110, 0xa54ff53a ;  /* 0xa54ff53a6e037836 */ /* 0x000fe20000000000 */
[C-C-:B------:R-:W-:Y:S01]  /*21880*/  SHF.R.W.U32 R92, R91.reuse, 0x2, R91.reuse ;  /* 0x000000025b5c7819 */ /* 0x140fe20000001e5b */
[----:B------:R-:W-:Y:S01]  /*21890*/  VIADD R106, R106, 0x5be0cd19 ;  /* 0x5be0cd196a6a7836 */ /* 0x000fe20000000000 */
[----:B------:R-:W-:-:S02]  /*218a0*/  SHF.R.W.U32 R99, R91, 0xd, R91 ;  /* 0x0000000d5b637819 */ /* 0x000fc40000001e5b */
[C---:B------:R-:W-:Y:S02]  /*218b0*/  SHF.R.W.U32 R98, R91.reuse, 0x16, R91 ;  /* 0x000000165b627819 */ /* 0x040fe40000001e5b */
[----:B------:R-:W-:Y:S01]  /*218c0*/  IADD3 R85, PT, PT, R96, R85, R89 ;  /* 0x0000005560557210 */ /* 0x000fe20007ffe059 */
[----:B------:R-:W-:Y:S01]  /*218d0*/  VIADD R96, R91, 0xbb67ae85 ;  /* 0xbb67ae855b607836 */ /* 0x000fe20000000000 */
[----:B------:R-:W-:Y:S01]  /*218e0*/  LOP3.LUT R99, R98, R99, R92, 0x96, !PT ;  /* 0x0000006362637212 */ /* 0x000fe200078e965c */
[----:B------:R-:W-:Y:S01]  /*218f0*/  VIADD R98, R109, 0x1f83d9ab ;  /* 0x1f83d9ab6d627836 */ /* 0x000fe20000000000 */
[----:B------:R-:W-:Y:S02]  /*21900*/  LOP3.LUT R89, R95, R110, R91, 0xe8, !PT ;  /* 0x0000006e5f597212 */ /* 0x000fe400078ee85b */
[----:B------:R-:W-:Y:S02]  /*21910*/  IADD3 R90, PT, PT, R90, R85, R67 ;  /* 0x000000555a5a7210 */ /* 0x000fe40007ffe043 */
[----:B------:R-:W-:-:S02]  /*21920*/  SHF.R.U32.HI R107, RZ, 0x8, R3 ;  /* 0x00000008ff6b7819 */ /* 0x000fc40000011603 */
[----:B------:R-:W-:Y:S02]  /*21930*/  IADD3 R99, PT, PT, R99, R90, R89 ;  /* 0x0000005a63637210 */ /* 0x000fe40007ffe059 */
[----:B------:R-:W-:Y:S02]  /*21940*/  IADD3 R97, PT, PT, R90, 0x510e527f, R97 ;  /* 0x510e527f5a617810 */ /* 0x000fe40007ffe061 */
[----:B------:R-:W-:Y:S01]  /*21950*/  SHF.R.U32.HI R89, RZ, 0x18, R3 ;  /* 0x00000018ff597819 */ /* 0x000fe20000011603 */
[----:B------:R-:W-:Y:S01]  /*21960*/  VIADD R115, R99, 0x6a09e667 ;  /* 0x6a09e66763737836 */ /* 0x000fe20000000000 */
[--C-:B------:R-:W-:Y:S02]  /*21970*/  SHF.R.U32.HI R85, RZ, 0x18, R106.reuse ;  /* 0x00000018ff557819 */ /* 0x100fe4000001166a */
[----:B------:R-:W-:Y:S02]  /*21980*/  SHF.R.U32.HI R111, RZ, 0x8, R106 ;  /* 0x00000008ff6f7819 */ /* 0x000fe4000001166a */
[----:B------:R-:W-:-:S02]  /*21990*/  SHF.R.U32.HI R112, RZ, 0x18, R115 ;  /* 0x00000018ff707819 */ /* 0x000fc40000011673 */
[--C-:B------:R-:W-:Y:S02]  /*219a0*/  SHF.R.U32.HI R110, RZ, 0x18, R114.reuse ;  /* 0x00000018ff6e7819 */ /* 0x100fe40000011672 */
[----:B------:R-:W-:Y:S02]  /*219b0*/  ISETP.GT.U32.AND P0, PT, R93, R112, PT ;  /* 0x000000705d00720c */ /* 0x000fe40003f04070 */
        /* <DEDUP_REMOVED lines=230> */
.L_x_14:
[----:B------:R-:W-:Y:S05]  /*22820*/  BSYNC.RELIABLE B2 ;  /* 0x0000000000027941 */ /* 0x000fea0003800100 */
.L_x_13:
        /* <DEDUP_REMOVED lines=13> */
[----:B------:R-:W-:Y:S02]  /*22900*/  LOP3.LUT R118, R114, 0xffff, RZ, 0xc0, !PT ;  /* 0x0000ffff72767812 */ /* 0x000fe400078ec0ff */
[----:B------:R-:W-:-:S02]  /*22910*/  PRMT R99, R100, 0x3340, R99 ;  /* 0x0000334064637816 */ /* 0x000fc40000000063 */
[----:B-1----:R-:W-:Y:S02]  /*22920*/  LOP3.LUT R91, R108, 0xffff, RZ, 0xc0, !PT ;  /* 0x0000ffff6c5b7812 */ /* 0x002fe400078ec0ff */
[----:B------:R-:W-:Y:S02]  /*22930*/  LOP3.LUT R108, R96, 0xffff, RZ, 0xc0, !PT ;  /* 0x0000ffff606c7812 */ /* 0x000fe400078ec0ff */
[----:B------:R-:W-:Y:S02]  /*22940*/  LOP3.LUT R90, R98, 0xffff, RZ, 0xc0, !PT ;  /* 0x0000ffff625a7812 */ /* 0x000fe400078ec0ff */
[----:B------:R-:W-:Y:S02]  /*22950*/  PRMT R108, R117, 0x3340, R108 ;  /* 0x00003340756c7816 */ /* 0x000fe4000000006c */
[----:B------:R-:W-:Y:S02]  /*22960*/  PRMT R117, R91, 0x3340, R90 ;  /* 0x000033405b757816 */ /* 0x000fe4000000005a */
[----:B------:R-:W-:-:S02]  /*22970*/  PRMT R100, R119, 0x3340, R118 ;  /* 0x0000334077647816 */ /* 0x000fc40000000076 */
[----:B------:R-:W-:Y:S02]  /*22980*/  LOP3.LUT R120, R107, 0xffff, RZ, 0xc0, !PT ;  /* 0x0000ffff6b787812 */ /* 0x000fe400078ec0ff */
[----:B------:R-:W-:Y:S02]  /*22990*/  PRMT R91, R115, 0x7732, RZ ;  /* 0x00007732735b7816 */ /* 0x000fe400000000ff */
[----:B------:R-:W-:Y:S02]  /*229a0*/  LOP3.LUT R118, R109, 0xffff, RZ, 0xc0, !PT ;  /* 0x0000ffff6d767812 */ /* 0x000fe400078ec0ff */
[----:B------:R-:W-:Y:S02]  /*229b0*/  LOP3.LUT R107, R97, 0xffff, RZ, 0xc0, !PT ;  /* 0x0000ffff616b7812 */ /* 0x000fe400078ec0ff */
[----:B------:R-:W-:Y:S02]  /*229c0*/  PRMT R115, R114, 0x7732, RZ ;  /* 0x0000773272737816 */ /* 0x000fe400000000ff */
[----:B------:R-:W-:-:S02]  /*229d0*/  LOP3.LUT R90, R106, 0xffff, RZ, 0xc0, !PT ;  /* 0x0000ffff6a5a7812 */ /* 0x000fc400078ec0ff */
[----:B------:R-:W-:Y:S02]  /*229e0*/  LOP3.LUT R119, R111, 0xffff, RZ, 0xc0, !PT ;  /* 0x0000ffff6f777812 */ /* 0x000fe400078ec0ff */
[----:B------:R-:W-:Y:S02]  /*229f0*/  PRMT R107, R118, 0x3340, R107 ;  /* 0x00003340766b7816 */ /* 0x000fe4000000006b */
[----:B------:R-:W-:Y:S02]  /*22a00*/  PRMT R115, R110, 0x3340, R115 ;  /* 0x000033406e737816 */ /* 0x000fe40000000073 */
[----:B------:R-:W-:Y:S02]  /*22a10*/  PRMT R114, R119, 0x3340, R90 ;  /* 0x0000334077727816 */ /* 0x000fe4000000005a */
[----:B------:R-:W-:Y:S02]  /*22a20*/  PRMT R112, R112, 0x3340, R91 ;  /* 0x0000334070707816 */ /* 0x000fe4000000005b */
[----:B------:R-:W-:Y:S01]  /*22a30*/  PRMT R110, R96, 0x7732, RZ ;  /* 0x00007732606e7816 */ /* 0x000fe200000000ff */
[----:B------:R-:W1:Y:S01]  /*22a40*/  LDC.64 R90, c[0x0][0x3a0] ;  /* 0x0000e800ff5a7b82 */ /* 0x000e620000000a00 */
[----:B------:R-:W-:-:S02]  /*22a50*/  PRMT R121, R97, 0x7732, RZ ;  /* 0x0000773261797816 */ /* 0x000fc400000000ff */
[----:B---3--:R-:W-:Y:S02]  /*22a60*/  LOP3.LUT R118, R124, UR4, RZ, 0xc0, !PT ;  /* 0x000000047c767c12 */ /* 0x008fe4000f8ec0ff */
[----:B------:R-:W-:Y:S02]  /*22a70*/  LOP3.LUT R109, R3, 0xffff, RZ, 0xc0, !PT ;  /* 0x0000ffff036d7812 */ /* 0x000fe400078ec0ff */
[----:B------:R-:W-:Y:S01]  /*22a80*/  PRMT R119, R103, 0x3340, R110 ;  /* 0x0000334067777816 */ /* 0x000fe2000000006e */
[----:B------:R-:W3:Y:S01]  /*22a90*/  LDC.64 R96, c[0x0][0x3b8] ;  /* 0x0000ee00ff607b82 */ /* 0x000ee20000000a00 */
[----:B------:R-:W4:Y:S01]  /*22aa0*/  POPC R118, R118 ;  /* 0x0000007600767309 */ /* 0x000f220000000000 */
[----:B------:R-:W-:Y:S02]  /*22ab0*/  PRMT R3, R3, 0x7732, RZ ;  /* 0x0000773203037816 */ /* 0x000fe400000000ff */
[----:B------:R-:W-:Y:S02]  /*22ac0*/  PRMT R110, R102, 0x3340, R121 ;  /* 0x00003340666e7816 */ /* 0x000fe40000000079 */
[----:B------:R-:W-:-:S02]  /*22ad0*/  LOP3.LUT R111, R101, 0xffff, RZ, 0xc0, !PT ;  /* 0x0000ffff656f7812 */ /* 0x000fc400078ec0ff */
[----:B------:R-:W-:Y:S01]  /*22ae0*/  PRMT R102, R98, 0x7732, RZ ;  /* 0x0000773262667816 */ /* 0x000fe200000000ff */
[----:B------:R-:W-:Y:S01]  /*22af0*/  IMAD.MOV.U32 R98, RZ, RZ, R3 ;  /* 0x000000ffff627224 */ /* 0x000fe200078e0003 */
[----:B------:R-:W-:Y:S02]  /*22b00*/  PRMT R101, R101, 0x7732, RZ ;  /* 0x0000773265657816 */ /* 0x000fe400000000ff */
[----:B------:R-:W-:Y:S01]  /*22b10*/  LOP3.LUT R116, R116, 0xffff, RZ, 0xc0, !PT ;  /* 0x0000ffff74747812 */ /* 0x000fe200078ec0ff */
[----:B------:R-:W-:Y:S01]  /*22b20*/  IMAD.MOV.U32 R3, RZ, RZ, R102 ;  /* 0x000000ffff037224 */ /* 0x000fe200078e0066 */
[----:B------:R-:W-:Y:S01]  /*22b30*/  PRMT R98, R89, 0x3340, R98 ;  /* 0x0000334059627816 */ /* 0x000fe20000000062 */
[----:B------:R-:W-:Y:S01]  /*22b40*/  IMAD.MOV.U32 R102, RZ, RZ, R101 ;  /* 0x000000ffff667224 */ /* 0x000fe200078e0065 */
[----:B------:R-:W-:Y:S02]  /*22b50*/  PRMT R111, R116, 0x3340, R111 ;  /* 0x00003340746f7816 */ /* 0x000fe4000000006f */
[----:B------:R-:W-:-:S02]  /*22b60*/  PRMT R116, R106, 0x7732, RZ ;  /* 0x000077326a747816 */ /* 0x000fc400000000ff */
[----:B------:R-:W-:Y:S02]  /*22b70*/  PRMT R92, R92, 0x3340, R3 ;  /* 0x000033405c5c7816 */ /* 0x000fe40000000003 */
[----:B------:R-:W-:Y:S02]  /*22b80*/  PRMT R106, R95, 0x3340, R102 ;  /* 0x000033405f6a7816 */ /* 0x000fe40000000066 */
[----:B------:R-:W-:Y:S02]  /*22b90*/  CS2R R102, SRZ ;  /* 0x0000000000667805 */ /* 0x000fe4000001ff00 */
[----:B------:R-:W-:Y:S02]  /*22ba0*/  PRMT R109, R120, 0x3340, R109 ;  /* 0x00003340786d7816 */ /* 0x000fe4000000006d */
        /* <DEDUP_REMOVED lines=21> */
[----:B------:R-:W-:-:S07]  /*22d00*/  @!P1 LOP3.LUT R102, RZ, UR9, RZ, 0x33, !PT ;  /* 0x00000009ff669c12 */ /* 0x000fce000f8e33ff */
.L_x_16:
        /* <DEDUP_REMOVED lines=17> */
.L_x_15:
[----:B------:R-:W-:Y:S05]  /*22e20*/  BSYNC.RECONVERGENT B1 ;  /* 0x0000000000017941 */ /* 0x000fea0003800200 */
.L_x_12:
[----:B-1----:R-:W-:-:S04]  /*22e30*/  IADD3 R90, P1, PT, R0, 0x3, RZ ;  /* 0x00000003005a7810 */ /* 0x002fc80007f3e0ff */
[----:B------:R-:W-:Y:S01]  /*22e40*/  ISETP.GE.U32.AND P0, PT, R90, R69, PT ;  /* 0x000000455a00720c */ /* 0x000fe20003f06070 */
[----:B------:R-:W-:-:S05]  /*22e50*/  IMAD.X R3, RZ, RZ, R113, P1 ;  /* 0x000000ffff037224 */ /* 0x000fca00008e0671 */
[----:B------:R-:W-:-:S13]  /*22e60*/  ISETP.GE.U32.AND.EX P0, PT, R3, RZ, PT, P0 ;  /* 0x000000ff0300720c */ /* 0x000fda0003f06100 */
[----:B------:R-:W-:Y:S05]  /*22e70*/  @P0 BRA `(.L_x_1) ;  /* 0x000000b800640947 */ /* 0x000fea0003800000 */
[----:B------:R-:W-:Y:S01]  /*22e80*/  IMAD R71, R71, 0x100, R68 ;  /* 0x0000010047477824 */ /* 0x000fe200078e0244 */
[----:B------:R-:W-:Y:S01]  /*22e90*/  LOP3.LUT R87, R87, R88, R86, 0x96, !PT ;  /* 0x0000005857577212 */ /* 0x000fe200078e9656 */
[----:B------:R-:W-:Y:S01]  /*22ea0*/  VIADD R2, R2, 0x3 ;  /* 0x0000000302027836 */ /* 0x000fe20000000000 */
[----:B------:R-:W-:Y:S01]  /*22eb0*/  BSSY.RELIABLE B1, `(.L_x_17) ;  /* 0x0000b36000017945 */ /* 0x000fe20003800100 */
[----:B------:R-:W-:-:S04]  /*22ec0*/  IMAD R3, R71, 0x100, R74 ;  /* 0x0000010047037824 */ /* 0x000fc800078e024a */
[----:B------:R-:W-:-:S05]  /*22ed0*/  IMAD.U32 R3, R3, 0x100, R76 ;  /* 0x0000010003037824 */ /* 0x000fca00078e004c */
        /* <DEDUP_REMOVED lines=15> */
[----:B------:R-:W-:Y:S02]  /*22fd0*/  IADD3 R68, PT, PT, R68, R76, R73 ;  /* 0x0000004c44447210 */ /* 0x000fe40007ffe049 */
[----:B------:R-:W-:Y:S02]  /*22fe0*/  PRMT R76, R2, 0x123, RZ ;  /* 0x00000123024c7816 */ /* 0x000fe400000000ff */
        /* <DEDUP_REMOVED lines=16> */
[----:B------:R-:W-:-:S03]  /*230f0*/  LOP3.LUT R68, R79, R78, R80, 0xe8, !PT ;  /* 0x0000004e4f447212 */ /* 0x000fc600078ee850 */
[----:B------:R-:W-:Y:S01]  /*23100*/  IMAD.IADD R71, R20, 0x1, R71 ;  /* 0x0000000114477824 */ /* 0x000fe200078e0247 */
[----:B------:R-:W-:-:S04]  /*23110*/  IADD3 R81, PT, PT, R84, R81, R68 ;  /* 0x0000005154517210 */ /* 0x000fc80007ffe044 */
[----:B------:R-:W-:Y:S02]  /*23120*/  LOP3.LUT R96, R71, 0x80000000, RZ, 0x3c, !PT ;  /* 0x8000000047607812 */ /* 0x000fe400078e3cff */
        /* <DEDUP_REMOVED lines=153> */
[----:B------:R-:W-:Y:S02]  /*23ac0*/  IADD3 R94, PT, PT, R68, R91, R81 ;  /* 0x0000005b445e7210 */ /* 0x000fe40007ffe051 */
        /* <DEDUP_REMOVED lines=11> */
[----:B------:R-:W-:Y:S02]  /*23b80*/  LOP3.LUT R100, R101, R100, R91, 0x96, !PT ;  /* 0x0000006465647212 */ /* 0x000fe400078e965b */
[----:B------:R-:W-:-:S02]  /*23b90*/  SHF.R.W.U32 R89, R94, 0x16, R94 ;  /* 0x000000165e597819 */ /* 0x000fc40000001e5e */
[----:B------:R-:W-:Y:S02]  /*23ba0*/  LOP3.LUT R91, R98, R68, R99, 0xb8, !PT ;  /* 0x00000044625b7212 */ /* 0x000fe400078eb863 */
[----:B------:R-:W-:Y:S02]  /*23bb0*/  LOP3.LUT R81, R89, R92, R81, 0x96, !PT ;  /* 0x0000005c59517212 */ /* 0x000fe400078e9651 */
[----:B------:R-:W-:Y:S02]  /*23bc0*/  LOP3.LUT R90, R85, R90, R94, 0xe8, !PT ;  /* 0x0000005a555a7212 */ /* 0x000fe400078ee85e */
[----:B------:R-:W-:Y:S02]  /*23bd0*/  IADD3 R74, PT, PT, R100, R91, R95 ;  /* 0x0000005b644a7210 */ /* 0x000fe40007ffe05f */
[----:B------:R-:W-:Y:S02]  /*23be0*/  IADD3 R95, PT, PT, R81, R96, R90 ;  /* 0x00000060515f7210 */ /* 0x000fe40007ffe05a */
[----:B------:R-:W-:-:S02]  /*23bf0*/  IADD3 R74, PT, PT, R3, R74, R8 ;  /* 0x0000004a034a7210 */ /* 0x000fc40007ffe008 */
        /* <DEDUP_REMOVED lines=12> */
[----:B------:R-:W-:-:S02]  /*23cc0*/  IADD3 R82, PT, PT, R87, 0x1100000, R82 ;  /* 0x0110000057527810 */ /* 0x000fc40007ffe052 */
[----:B------:R-:W-:Y:S02]  /*23cd0*/  IADD3 R85, PT, PT, R101, R86, R98 ;  /* 0x0000005665557210 */ /* 0x000fe40007ffe062 */
[--C-:B------:R-:W-:Y:S02]  /*23ce0*/  SHF.R.W.U32 R90, R76, 0x7, R76.reuse ;  /* 0x000000074c5a7819 */ /* 0x100fe40000001e4c */
[----:B------:R-:W-:Y:S02]  /*23cf0*/  IADD3 R85, PT, PT, R82, R85, R9 ;  /* 0x0000005552557210 */ /* 0x000fe40007ffe009 */
[--C-:B------:R-:W-:Y:S02]  /*23d00*/  SHF.R.W.U32 R91, R76, 0x12, R76.reuse ;  /* 0x000000124c5b7819 */ /* 0x100fe40000001e4c */
[----:B------:R-:W-:Y:S01]  /*23d10*/  SHF.R.U32.HI R92, RZ, 0x3, R76 ;  /* 0x00000003ff5c7819 */ /* 0x000fe2000001164c */
[----:B------:R-:W-:Y:S01]  /*23d20*/  IMAD.IADD R86, R96, 0x1, R85 ;  /* 0x0000000160567824 */ /* 0x000fe200078e0255 */
[----:B------:R-:W-:-:S02]  /*23d30*/  SHF.R.W.U32 R87, R3, 0x11, R3 ;  /* 0x0000001103577819 */ /* 0x000fc40000001e03 */
[--C-:B------:R-:W-:Y:S02]  /*23d40*/  SHF.R.W.U32 R88, R3, 0x13, R3.reuse ;  /* 0x0000001303587819 */ /* 0x100fe40000001e03 */
[----:B------:R-:W-:Y:S02]  /*23d50*/  SHF.R.U32.HI R89, RZ, 0xa, R3 ;  /* 0x0000000aff597819 */ /* 0x000fe40000011603 */
[----:B------:R-:W-:Y:S02]  /*23d60*/  LOP3.LUT R90, R91, R92, R90, 0x96, !PT ;  /* 0x0000005c5b5a7212 */ /* 0x000fe400078e965a */
        /* <DEDUP_REMOVED lines=24> */
[----:B------:R-:W-:Y:S02]  /*23ef0*/  LOP3.LUT R97, R92, R97, R90, 0x96, !PT ;  /* 0x000000615c617212 */ /* 0x000fe400078e965a */
[C-C-:B------:R-:W-:Y:S02]  /*23f00*/  SHF.R.W.U32 R84, R94.reuse, 0x2, R94.reuse ;  /* 0x000000025e547819 */ /* 0x140fe40000001e5e */
[----:B------:R-:W-:Y:S02]  /*23f10*/  SHF.R.W.U32 R88, R94, 0x16, R94 ;  /* 0x000000165e587819 */ /* 0x000fe40000001e5e */
        /* <DEDUP_REMOVED lines=17> */
[----:B------:R-:W-:Y:S02]  /*24030*/  SHF.R.U32.HI R88, RZ, 0xa, R83 ;  /* 0x0000000aff587819 */ /* 0x000fe40000011653 */
[----:B------:R-:W-:Y:S02]  /*24040*/  SHF.R.W.U32 R89, R95, 0x2, R95 ;  /* 0x000000025f597819 */ /* 0x000fe40000001e5f */
[----:B------:R-:W-:-:S02]  /*24050*/  LOP3.LUT R71, R84, R88, R71, 0x96, !PT ;  /* 0x0000005854477212 */ /* 0x000fc400078e9647 */
[----:B------:R-:W-:Y:S02]  /*24060*/  SHF.R.W.U32 R90, R95, 0xd, R95 ;  /* 0x0000000d5f5a7819 */ /* 0x000fe40000001e5f */
[----:B------:R-:W-:Y:S01]  /*24070*/  IADD3 R92, PT, PT, R92, R97, R81 ;  /* 0x000000615c5c7210 */ /* 0x000fe20007ffe051 */
[----:B------:R-:W-:Y:S01]  /*24080*/  VIADD R81, R71, 0x80000000 ;  /* 0x8000000047517836 */ /* 0x000fe20000000000 */
[----:B------:R-:W-:Y:S02]  /*24090*/  LOP3.LUT R89, R91, R90, R89, 0x96, !PT ;  /* 0x0000005a5b597212 */ /* 0x000fe400078e9659 */
[----:B------:R-:W-:Y:S02]  /*240a0*/  SHF.R.W.U32 R84, R76, 0x11, R76 ;  /* 0x000000114c547819 */ /* 0x000fe40000001e4c */
[----:B------:R-:W-:Y:S02]  /*240b0*/  IADD3 R96, PT, PT, R89, R74, R96 ;  /* 0x0000004a59607210 */ /* 0x000fe40007ffe060 */
[----:B------:R-:W-:-:S02]  /*240c0*/  IADD3 R71, PT, PT, R81, R92, R4 ;  /* 0x0000005c51477210 */ /* 0x000fc40007ffe004 */
[--C-:B------:R-:W-:Y:S02]  /*240d0*/  SHF.R.W.U32 R89, R76, 0x13, R76.reuse ;  /* 0x000000134c597819 */ /* 0x100fe40000001e4c */
[----:B------:R-:W-:Y:S01]  /*240e0*/  SHF.R.U32.HI R74, RZ, 0xa, R76 ;  /* 0x0000000aff4a7819 */ /* 0x000fe2000001164c */
[C---:B------:R-:W-:Y:S01]  /*240f0*/  IMAD.IADD R101, R96.reuse, 0x1, R71 ;  /* 0x0000000160657824 */ /* 0x040fe200078e0247 */
[C-C-:B------:R-:W-:Y:S02]  /*24100*/  SHF.R.W.U32 R88, R96.reuse, 0x2, R96.reuse ;  /* 0x0000000260587819 */ /* 0x140fe40000001e60 */
[----:B------:R-:W-:Y:S02]  /*24110*/  SHF.R.W.U32 R91, R96, 0xd, R96 ;  /* 0x0000000d605b7819 */ /* 0x000fe40000001e60 */
[C-C-:B------:R-:W-:Y:S02]  /*24120*/  SHF.R.W.U32 R92, R101.reuse, 0x6, R101.reuse ;  /* 0x00000006655c7819 */ /* 0x140fe40000001e65 */
[----:B------:R-:W-:-:S02]  /*24130*/  SHF.R.W.U32 R97, R101, 0xb, R101 ;  /* 0x0000000b65617819 */ /* 0x000fc40000001e65 */
[----:B------:R-:W-:Y:S02]  /*24140*/  SHF.R.W.U32 R98, R101, 0x19, R101 ;  /* 0x0000001965627819 */ /* 0x000fe40000001e65 */
        /* <DEDUP_REMOVED lines=26> */
[----:B------:R-:W-:Y:S02]  /*242f0*/  SHF.R.W.U32 R86, R84, 0x11, R84 ;  /* 0x0000001154567819 */ /* 0x000fe40000001e54 */
        /* <DEDUP_REMOVED lines=148> */
[----:B------:R-:W-:Y:S02]  /*24c40*/  IADD3 R96, PT, PT, R108, R111, R95 ;  /* 0x0000006f6c607210 */ /* 0x000fe40007ffe05f */
[----:B------:R-:W-:Y:S02]  /*24c50*/  LOP3.LUT R102, R106, R109, R102, 0x96, !PT ;  /* 0x0000006d6a667212 */ /* 0x000fe400078e9666 */
[----:B------:R-:W-:-:S02]  /*24c60*/  IADD3 R95, PT, PT, R103, 0xa00055, R86 ;  /* 0x00a00055675f7810 */ /* 0x000fc40007ffe056 */
[----:B------:R-:W-:Y:S02]  /*24c70*/  IADD3 R107, PT, PT, R102, R97, R107 ;  /* 0x00000061666b7210 */ /* 0x000fe40007ffe06b */
[----:B------:R-:W-:Y:S02]  /*24c80*/  IADD3 R96, PT, PT, R95, R96, R34 ;  /* 0x000000605f607210 */ /* 0x000fe40007ffe022 */
[C-C-:B------:R-:W-:Y:S02]  /*24c90*/  SHF.R.W.U32 R106, R3.reuse, 0x7, R3.reuse ;  /* 0x00000007036a7819 */ /* 0x140fe40000001e03 */
[--C-:B------:R-:W-:Y:S01]  /*24ca0*/  SHF.R.W.U32 R109, R3, 0x12, R3.reuse ;  /* 0x00000012036d7819 */ /* 0x100fe20000001e03 */
[----:B------:R-:W-:Y:S01]  /*24cb0*/  IMAD.IADD R97, R107, 0x1, R96 ;  /* 0x000000016b617824 */ /* 0x000fe200078e0260 */
[----:B------:R-:W-:Y:S02]  /*24cc0*/  SHF.R.U32.HI R108, RZ, 0x3, R3 ;  /* 0x00000003ff6c7819 */ /* 0x000fe40000011603 */
[----:B------:R-:W-:-:S02]  /*24cd0*/  SHF.R.W.U32 R100, R92, 0x11, R92 ;  /* 0x000000115c647819 */ /* 0x000fc40000001e5c */
        /* <DEDUP_REMOVED lines=8> */
[C-C-:B------:R-:W-:Y:S02]  /*24d60*/  SHF.R.W.U32 R102, R107.reuse, 0x2, R107.reuse ;  /* 0x000000026b667819 */ /* 0x140fe40000001e6b */
[C-C-:B------:R-:W-:Y:S02]  /*24d70*/  SHF.R.W.U32 R103, R107.reuse, 0xd, R107.reuse ;  /* 0x0000000d6b677819 */ /* 0x140fe40000001e6b */
[----:B------:R-:W-:Y:S02]  /*24d80*/  SHF.R.W.U32 R108, R107, 0x16, R107 ;  /* 0x000000166b6c7819 */ /* 0x000fe40000001e6b */
[----:B------:R-:W-:-:S02]  /*24d90*/  LOP3.LUT R112, R101, R97, R98, 0xb8, !PT ;  /* 0x0000006165707212 */ /* 0x000fc400078eb862 */
[----:B------:R-:W-:Y:S02]  /*24da0*/  IADD3 R100, PT, PT, R106, R100, R87 ;  /* 0x000000646a647210 */ /* 0x000fe40007ffe057 */
[----:B------:R-:W-:Y:S02]  /*24db0*/  LOP3.LUT R109, R108, R103, R102, 0x96, !PT ;  /* 0x000000676c6d7212 */ /* 0x000fe400078e9666 */
[----:B------:R-:W-:Y:S01]  /*24dc0*/  IADD3 R111, PT, PT, R111, R112, R68 ;  /* 0x000000706f6f7210 */ /* 0x000fe20007ffe044 */
[----:B------:R-:W-:Y:S01]  /*24dd0*/  VIADD R68, R100, 0x280 ;  /* 0x0000028064447836 */ /* 0x000fe20000000000 */
        /* <DEDUP_REMOVED lines=73> */
[C-C-:B------:R-:W-:Y:S02]  /*25270*/  SHF.R.W.U32 R99, R74.reuse, 0x11, R74.reuse ;  /* 0x000000114a637819 */ /* 0x140fe40000001e4a */
[--C-:B------:R-:W-:Y:S02]  /*25280*/  SHF.R.W.U32 R108, R74, 0x13, R74.reuse ;  /* 0x000000134a6c7819 */ /* 0x100fe40000001e4a */
[----:B------:R-:W-:Y:S02]  /*25290*/  SHF.R.U32.HI R107, RZ, 0xa, R74 ;  /* 0x0000000aff6b7819 */ /* 0x000fe4000001164a */
[----:B------:R-:W-:-:S02]  /*252a0*/  IADD3 R106, PT, PT, R109, R96, R106 ;  /* 0x000000606d6a7210 */ /* 0x000fc40007ffe06a */
[----:B------:R-:W-:Y:S02]  /*252b0*/  IADD3 R97, PT, PT, R71, R97, R38 ;  /* 0x0000006147617210 */ /* 0x000fe40007ffe026 */
[----:B------:R-:W-:Y:S02]  /*252c0*/  LOP3.LUT R107, R108, R107, R99, 0x96, !PT ;  /* 0x0000006b6c6b7212 */ /* 0x000fe400078e9663 */
[C---:B------:R-:W-:Y:S01]  /*252d0*/  SHF.R.W.U32 R96, R81.reuse, 0x7, R81 ;  /* 0x0000000751607819 */ /* 0x040fe20000001e51 */
[----:B------:R-:W-:Y:S01]  /*252e0*/  IMAD.IADD R99, R106, 0x1, R97 ;  /* 0x000000016a637824 */ /* 0x000fe200078e0261 */
        /* <DEDUP_REMOVED lines=32> */
[C-C-:B------:R-:W-:Y:S02]  /*254f0*/  SHF.R.W.U32 R81, R76.reuse, 0x11, R76.reuse ;  /* 0x000000114c517819 */ /* 0x140fe40000001e4c */
[--C-:B------:R-:W-:Y:S02]  /*25500*/  SHF.R.W.U32 R110, R76, 0x13, R76.reuse ;  /* 0x000000134c6e7819 */ /* 0x100fe40000001e4c */
[----:B------:R-:W-:Y:S02]  /*25510*/  SHF.R.U32.HI R101, RZ, 0xa, R76 ;  /* 0x0000000aff657819 */ /* 0x000fe4000001164c */
        /* <DEDUP_REMOVED lines=15> */
[----:B------:R-:W-:Y:S01]  /*25610*/  IADD3 R103, PT, PT, R84, R101, R95 ;  /* 0x0000006554677210 */ /* 0x000fe20007ffe05f */
[C---:B------:R-:W-:Y:S01]  /*25620*/  IMAD.IADD R101, R108.reuse, 0x1, R94 ;  /* 0x000000016c657824 */ /* 0x040fe200078e025e */
[C-C-:B------:R-:W-:Y:S02]  /*25630*/  SHF.R.W.U32 R84, R108.reuse, 0x2, R108.reuse ;  /* 0x000000026c547819 */ /* 0x140fe40000001e6c */
[----:B------:R-:W-:Y:S01]  /*25640*/  SHF.R.W.U32 R109, R108, 0xd, R108 ;  /* 0x0000000d6c6d7819 */ /* 0x000fe20000001e6c */
[----:B------:R-:W-:Y:S01]  /*25650*/  IMAD.IADD R82, R82, 0x1, R103 ;  /* 0x0000000152527824 */ /* 0x000fe200078e0267 */
[C-C-:B------:R-:W-:Y:S02]  /*25660*/  SHF.R.W.U32 R110, R101.reuse, 0x6, R101.reuse ;  /* 0x00000006656e7819 */ /* 0x140fe40000001e65 */
[----:B------:R-:W-:-:S02]  /*25670*/  SHF.R.W.U32 R111, R101, 0xb, R101 ;  /* 0x0000000b656f7819 */ /* 0x000fc40000001e65 */
[----:B------:R-:W-:Y:S02]  /*25680*/  SHF.R.W.U32 R112, R101, 0x19, R101 ;  /* 0x0000001965707819 */ /* 0x000fe40000001e65 */
        /* <DEDUP_REMOVED lines=55> */
[----:B------:R-:W-:Y:S02]  /*25a00*/  LOP3.LUT R108, R109, R108, R106, 0xe8, !PT ;  /* 0x0000006c6d6c7212 */ /* 0x000fe400078ee86a */
[----:B------:R-:W-:-:S02]  /*25a10*/  IADD3 R114, PT, PT, R115, R114, R102 ;  /* 0x0000007273727210 */ /* 0x000fc40007ffe066 */
[----:B------:R-:W-:Y:S02]  /*25a20*/  LOP3.LUT R86, R99, R107, R86, 0x96, !PT ;  /* 0x0000006b63567212 */ /* 0x000fe400078e9656 */
        /* <DEDUP_REMOVED lines=146> */
[----:B------:R-:W-:Y:S02]  /*26350*/  IADD3 R94, PT, PT, R95, R101, R84 ;  /* 0x000000655f5e7210 */ /* 0x000fe40007ffe054 */
[----:B------:R-:W-:Y:S01]  /*26360*/  SHF.R.W.U32 R91, R68, 0x7, R68 ;  /* 0x00000007445b7819 */ /* 0x000fe20000001e44 */
[----:B------:R-:W-:Y:S01]  /*26370*/  IMAD.IADD R95, R106, 0x1, R92 ;  /* 0x000000016a5f7824 */ /* 0x000fe200078e025c */
[----:B------:R-:W-:-:S02]  /*26380*/  SHF.R.W.U32 R100, R68, 0x12, R68 ;  /* 0x0000001244647819 */ /* 0x000fc40000001e44 */
[----:B------:R-:W-:Y:S02]  /*26390*/  SHF.R.U32.HI R108, RZ, 0x3, R68 ;  /* 0x00000003ff6c7819 */ /* 0x000fe40000011644 */
        /* <DEDUP_REMOVED lines=19> */
[C---:B------:R-:W-:Y:S01]  /*264d0*/  SHF.R.W.U32 R100, R3.reuse, 0x7, R3 ;  /* 0x0000000703647819 */ /* 0x040fe20000001e03 */
[----:B------:R-:W-:Y:S01]  /*264e0*/  IMAD.IADD R101, R102, 0x1, R97 ;  /* 0x0000000166657824 */ /* 0x000fe200078e0261 */
        /* <DEDUP_REMOVED lines=272> */
[C-C-:B------:R-:W-:Y:S02]  /*275f0*/  SHF.R.W.U32 R92, R88.reuse, 0x7, R88.reuse ;  /* 0x00000007585c7819 */ /* 0x140fe40000001e58 */
[--C-:B------:R-:W-:Y:S02]  /*27600*/  SHF.R.W.U32 R99, R88, 0x12, R88.reuse ;  /* 0x0000001258637819 */ /* 0x100fe40000001e58 */
[----:B------:R-:W-:Y:S02]  /*27610*/  SHF.R.U32.HI R98, RZ, 0x3, R88 ;  /* 0x00000003ff627819 */ /* 0x000fe40000011658 */
[----:B------:R-:W-:Y:S01]  /*27620*/  LOP3.LUT R71, R74, R86, R71, 0x96, !PT ;  /* 0x000000564a477212 */ /* 0x000fe200078e9647 */
[----:B------:R-:W-:Y:S01]  /*27630*/  IMAD.IADD R74, R100, 0x1, R103 ;  /* 0x00000001644a7824 */ /* 0x000fe200078e0267 */
        /* <DEDUP_REMOVED lines=16> */
[----:B------:R-:W-:Y:S02]  /*27740*/  SHF.R.W.U32 R76, R96, 0x13, R96 ;  /* 0x00000013604c7819 */ /* 0x000fe40000001e60 */
[----:B------:R-:W-:Y:S02]  /*27750*/  IADD3 R99, PT, PT, R99, R112, R100 ;  /* 0x0000007063637210 */ /* 0x000fe40007ffe064 */
[----:B------:R-:W-:Y:S02]  /*27760*/  SHF.R.U32.HI R96, RZ, 0xa, R96 ;  /* 0x0000000aff607819 */ /* 0x000fe40000011660 */
        /* <DEDUP_REMOVED lines=31> */
[----:B------:R-:W-:Y:S02]  /*27960*/  LOP3.LUT R102, R99, R102, R96, 0xe8, !PT ;  /* 0x0000006663667212 */ /* 0x000fe400078ee860 */
[C-C-:B------:R-:W-:Y:S02]  /*27970*/  SHF.R.W.U32 R88, R90.reuse, 0x7, R90.reuse ;  /* 0x000000075a587819 */ /* 0x140fe40000001e5a */
[--C-:B------:R-:W-:Y:S02]  /*27980*/  SHF.R.W.U32 R95, R90, 0x12, R90.reuse ;  /* 0x000000125a5f7819 */ /* 0x100fe40000001e5a */
[----:B------:R-:W-:-:S02]  /*27990*/  SHF.R.U32.HI R92, RZ, 0x3, R90 ;  /* 0x00000003ff5c7819 */ /* 0x000fc4000001165a */
[----:B------:R-:W-:Y:S02]  /*279a0*/  IADD3 R81, PT, PT, R81, R100, R102 ;  /* 0x0000006451517210 */ /* 0x000fe40007ffe066 */
        /* <DEDUP_REMOVED lines=12> */
[C-C-:B------:R-:W-:Y:S02]  /*27a70*/  SHF.R.W.U32 R82, R86.reuse, 0x11, R86.reuse ;  /* 0x0000001156527819 */ /* 0x140fe40000001e56 */
[--C-:B------:R-:W-:Y:S02]  /*27a80*/  SHF.R.W.U32 R89, R86, 0x13, R86.reuse ;  /* 0x0000001356597819 */ /* 0x100fe40000001e56 */
[----:B------:R-:W-:Y:S02]  /*27a90*/  IADD3 R98, PT, PT, R98, R95, R97 ;  /* 0x0000005f62627210 */ /* 0x000fe40007ffe061 */
[----:B------:R-:W-:Y:S02]  /*27aa0*/  SHF.R.U32.HI R86, RZ, 0xa, R86 ;  /* 0x0000000aff567819 */ /* 0x000fe40000011656 */
[----:B------:R-:W-:Y:S02]  /*27ab0*/  IADD3 R98, PT, PT, R87, R98, R64 ;  /* 0x0000006257627210 */ /* 0x000fe40007ffe040 */
[----:B------:R-:W-:-:S02]  /*27ac0*/  LOP3.LUT R86, R89, R86, R82, 0x96, !PT ;  /* 0x0000005659567212 */ /* 0x000fc400078e9652 */
[----:B------:R-:W-:Y:S02]  /*27ad0*/  LOP3.LUT R97, R96, R99, R81, 0xe8, !PT ;  /* 0x0000006360617212 */ /* 0x000fe400078ee851 */
[----:B------:R-:W-:Y:S01]  /*27ae0*/  IADD3 R89, PT, PT, R90, R86, R83 ;  /* 0x000000565a597210 */ /* 0x000fe20007ffe053 */
[----:B------:R-:W-:Y:S01]  /*27af0*/  IMAD.IADD R83, R99, 0x1, R98 ;  /* 0x0000000163537824 */ /* 0x000fe200078e0262 */
[C-C-:B------:R-:W-:Y:S02]  /*27b00*/  SHF.R.W.U32 R88, R91.reuse, 0x7, R91.reuse ;  /* 0x000000075b587819 */ /* 0x140fe40000001e5b */
[--C-:B------:R-:W-:Y:S02]  /*27b10*/  SHF.R.W.U32 R95, R91, 0x12, R91.reuse ;  /* 0x000000125b5f7819 */ /* 0x100fe40000001e5b */
[----:B------:R-:W-:Y:S02]  /*27b20*/  SHF.R.U32.HI R92, RZ, 0x3, R91 ;  /* 0x00000003ff5c7819 */ /* 0x000fe4000001165b */
        /* <DEDUP_REMOVED lines=20> */
[C---:B------:R-:W-:Y:S01]  /*27c70*/  SHF.R.W.U32 R89, R68.reuse, 0x7, R68 ;  /* 0x0000000744597819 */ /* 0x040fe20000001e44 */
[----:B------:R-:W-:Y:S01]  /*27c80*/  IMAD.IADD R77, R77, 0x1, R86 ;  /* 0x000000014d4d7824 */ /* 0x000fe200078e0256 */
[--C-:B------:R-:W-:Y:S01]  /*27c90*/  SHF.R.W.U32 R90, R68, 0x12, R68.reuse ;  /* 0x00000012445a7819 */ /* 0x100fe20000001e44 */
[----:B------:R-:W-:Y:S01]  /*27ca0*/  IMAD.IADD R74, R96, 0x1, R95 ;  /* 0x00000001604a7824 */ /* 0x000fe200078e025f */
[----:B------:R-:W-:Y:S02]  /*27cb0*/  SHF.R.U32.HI R92, RZ, 0x3, R68 ;  /* 0x00000003ff5c7819 */ /* 0x000fe40000011644 */
[----:B------:R-:W-:Y:S02]  /*27cc0*/  SHF.R.W.U32 R94, R86, 0x2, R86 ;  /* 0x00000002565e7819 */ /* 0x000fe40000001e56 */
[C-C-:B------:R-:W-:Y:S02]  /*27cd0*/  SHF.R.W.U32 R98, R74.reuse, 0x6, R74.reuse ;  /* 0x000000064a627819 */ /* 0x140fe40000001e4a */
[----:B------:R-:W-:-:S02]  /*27ce0*/  SHF.R.W.U32 R99, R74, 0xb, R74 ;  /* 0x0000000b4a637819 */ /* 0x000fc40000001e4a */
[----:B------:R-:W-:Y:S02]  /*27cf0*/  SHF.R.W.U32 R100, R74, 0x19, R74 ;  /* 0x000000194a647819 */ /* 0x000fe40000001e4a */
        /* <DEDUP_REMOVED lines=12> */
[--C-:B------:R-:W-:Y:S01]  /*27dc0*/  SHF.R.W.U32 R84, R88, 0x13, R88.reuse ;  /* 0x0000001358547819 */ /* 0x100fe20000001e58 */
[--C-:B------:R-:W-:Y:S01]  /*27dd0*/  IMAD.IADD R78, R78, 0x1, R95.reuse ;  /* 0x000000014e4e7824 */ /* 0x100fe200078e025f */
        /* <DEDUP_REMOVED lines=21> */
[--C-:B------:R-:W-:Y:S01]  /*27f30*/  IMAD.IADD R79, R79, 0x1, R90.reuse ;  /* 0x000000014f4f7824 */ /* 0x100fe200078e025a */
        /* <DEDUP_REMOVED lines=8> */
[----:B------:R-:W-:-:S05]  /*27fc0*/  IADD3 R3, PT, PT, R88, R71, R3 ;  /* 0x0000004758037210 */ /* 0x000fca0007ffe003 */
[----:B------:R-:W-:-:S05]  /*27fd0*/  IMAD.IADD R3, R80, 0x1, R3 ;  /* 0x0000000150037824 */ /* 0x000fca00078e0203 */
[----:B------:R-:W-:-:S04]  /*27fe0*/  IADD3 R24, PT, PT, R3, 0x3587272b, R24 ;  /* 0x3587272b03187810 */ /* 0x000fc80007ffe018 */
[C---:B------:R-:W-:Y:S01]  /*27ff0*/  IADD3 R88, PT, PT, -R24.reuse, -0x20b68be0, RZ ;  /* 0xdf49742018587810 */ /* 0x040fe20007ffe1ff */
[C---:B------:R-:W-:Y:S02]  /*28000*/  VIADD R68, R24.reuse, 0x20b68bdf ;  /* 0x20b68bdf18447836 */ /* 0x040fe40000000000 */
[----:B------:R-:W-:-:S03]  /*28010*/  VIADD R24, R24, 0x83f7318a ;  /* 0x83f7318a18187836 */ /* 0x000fc60000000000 */
[C-C-:B------:R-:W-:Y:S02]  /*28020*/  SHF.R.W.U32 R76, R68.reuse, 0x6, R68.reuse ;  /* 0x00000006444c7819 */ /* 0x140fe40000001e44 */
[C-C-:B------:R-:W-:Y:S02]  /*28030*/  SHF.R.W.U32 R81, R68.reuse, 0xb, R68.reuse ;  /* 0x0000000b44517819 */ /* 0x140fe40000001e44 */
[C---:B------:R-:W-:Y:S02]  /*28040*/  SHF.R.W.U32 R80, R68.reuse, 0x19, R68 ;  /* 0x0000001944507819 */ /* 0x040fe40000001e44 */
[----:B------:R-:W-:Y:S02]  /*28050*/  LOP3.LUT R85, R68, 0x510e527f, RZ, 0xc0, !PT ;  /* 0x510e527f44557812 */ /* 0x000fe400078ec0ff */
[----:B------:R-:W-:Y:S02]  /*28060*/  LOP3.LUT R76, R80, R81, R76, 0x96, !PT ;  /* 0x00000051504c7212 */ /* 0x000fe400078e964c */
        /* <DEDUP_REMOVED lines=56> */
[----:B------:R-:W-:Y:S01]  /*283f0*/  LOP3.LUT R20, R26, R21, R20, 0x96, !PT ;  /* 0x000000151a147212 */ /* 0x000fe200078e9614 */
[----:B------:R-:W-:Y:S01]  /*28400*/  IMAD.IADD R21, R72, 0x1, R74 ;  /* 0x0000000148157824 */ /* 0x000fe200078e024a */
[----:B------:R-:W-:Y:S02]  /*28410*/  LOP3.LUT R71, R24, 0x6a09e667, R27, 0xe8, !PT ;  /* 0x6a09e66718477812 */ /* 0x000fe400078ee81b */
[----:B------:R-:W-:Y:S02]  /*28420*/  LOP3.LUT R81, R82, R81, R76, 0x96, !PT ;  /* 0x0000005152517212 */ /* 0x000fe400078e964c */
        /* <DEDUP_REMOVED lines=79> */
[----:B------:R-:W-:Y:S01]  /*28920*/  LOP3.LUT R23, R16, R23, R17, 0xe8, !PT ;  /* 0x0000001710177212 */ /* 0x000fe200078ee811 */
        /* <DEDUP_REMOVED lines=12> */
[--C-:B------:R-:W-:Y:S02]  /*289f0*/  SHF.R.W.U32 R22, R18, 0x16, R18.reuse ;  /* 0x0000001612167819 */ /* 0x100fe40000001e12 */
[--C-:B------:R-:W-:Y:S01]  /*28a00*/  LOP3.LUT R16, R17, R16, R18.reuse, 0xe8, !PT ;  /* 0x0000001011107212 */ /* 0x100fe200078ee812 */
        /* <DEDUP_REMOVED lines=31> */
[----:B------:R-:W-:Y:S02]  /*28c00*/  LOP3.LUT R13, R14, R13, R12, 0x96, !PT ;  /* 0x0000000d0e0d7212 */ /* 0x000fe400078e960c */
[--C-:B------:R-:W-:Y:S02]  /*28c10*/  SHF.R.W.U32 R12, R79, 0x7, R79.reuse ;  /* 0x000000074f0c7819 */ /* 0x100fe40000001e4f */
[C-C-:B------:R-:W-:Y:S02]  /*28c20*/  SHF.R.W.U32 R17, R22.reuse, 0x6, R22.reuse ;  /* 0x0000000616117819 */ /* 0x140fe40000001e16 */
[C-C-:B------:R-:W-:Y:S02]  /*28c30*/  SHF.R.W.U32 R26, R22.reuse, 0xb, R22.reuse ;  /* 0x0000000b161a7819 */ /* 0x140fe40000001e16 */
[----:B------:R-:W-:Y:S02]  /*28c40*/  SHF.R.W.U32 R72, R22, 0x19, R22 ;  /* 0x0000001916487819 */ /* 0x000fe40000001e16 */
[----:B------:R-:W-:-:S02]  /*28c50*/  SHF.R.U32.HI R14, RZ, 0x3, R79 ;  /* 0x00000003ff0e7819 */ /* 0x000fc4000001164f */
[----:B------:R-:W-:Y:S02]  /*28c60*/  LOP3.LUT R26, R72, R26, R17, 0x96, !PT ;  /* 0x0000001a481a7212 */ /* 0x000fe400078e9611 */
[----:B------:R-:W-:-:S04]  /*28c70*/  LOP3.LUT R17, R24, R22, R23, 0xb8, !PT ;  /* 0x0000001618117212 */ /* 0x000fc800078eb817 */
[----:B------:R-:W-:Y:S02]  /*28c80*/  IADD3 R26, PT, PT, R26, R17, R71 ;  /* 0x000000111a1a7210 */ /* 0x000fe40007ffe047 */
[----:B------:R-:W-:Y:S02]  /*28c90*/  IADD3 R17, PT, PT, R13, R70, R18 ;  /* 0x000000460d117210 */ /* 0x000fe40007ffe012 */
[----:B------:R-:W-:Y:S02]  /*28ca0*/  IADD3 R26, PT, PT, R26, 0x100, R15 ;  /* 0x000001001a1a7810 */ /* 0x000fe40007ffe00f */
[----:B------:R-:W-:Y:S02]  /*28cb0*/  SHF.R.W.U32 R13, R79, 0x12, R79 ;  /* 0x000000124f0d7819 */ /* 0x000fe40000001e4f */
[C---:B------:R-:W-:Y:S01]  /*28cc0*/  SHF.R.W.U32 R15, R17.reuse, 0x16, R17 ;  /* 0x00000016110f7819 */ /* 0x040fe20000001e11 */
[----:B------:R-:W-:Y:S01]  /*28cd0*/  IMAD.IADD R71, R17, 0x1, R26 ;  /* 0x0000000111477824 */ /* 0x000fe200078e021a */
[----:B------:R-:W-:-:S02]  /*28ce0*/  LOP3.LUT R12, R13, R14, R12, 0x96, !PT ;  /* 0x0000000e0d0c7212 */ /* 0x000fc400078e960c */
[----:B------:R-:W-:Y:S02]  /*28cf0*/  SHF.R.W.U32 R13, R17, 0x2, R17 ;  /* 0x00000002110d7819 */ /* 0x000fe40000001e11 */
[--C-:B------:R-:W-:Y:S01]  /*28d00*/  SHF.R.W.U32 R18, R71, 0x6, R71.reuse ;  /* 0x0000000647127819 */ /* 0x100fe20000001e47 */
        /* <DEDUP_REMOVED lines=22> */
[----:B------:R-:W-:Y:S02]  /*28e70*/  LOP3.LUT R70, R72, R75, R70, 0x96, !PT ;  /* 0x0000004b48467212 */ /* 0x000fe400078e9646 */
[----:B------:R-:W-:-:S02]  /*28e80*/  LOP3.LUT R12, R22, R24, R71, 0xb8, !PT ;  /* 0x00000018160c7212 */ /* 0x000fc400078eb847 */
[----:B------:R-:W-:Y:S02]  /*28e90*/  LOP3.LUT R15, R19, R15, R14, 0x96, !PT ;  /* 0x0000000f130f7212 */ /* 0x000fe400078e960e */
[----:B------:R-:W-:Y:S02]  /*28ea0*/  LOP3.LUT R16, R17, R16, R18, 0xe8, !PT ;  /* 0x0000001011107212 */ /* 0x000fe400078ee812 */
[----:B------:R-:W-:Y:S02]  /*28eb0*/  IADD3 R8, PT, PT, R8, 0xa00000, R79 ;  /* 0x00a0000008087810 */ /* 0x000fe40007ffe04f */
        /* <DEDUP_REMOVED lines=15> */
[----:B------:R-:W-:-:S02]  /*28fb0*/  SHF.R.W.U32 R12, R19, 0x2, R19 ;  /* 0x00000002130c7819 */ /* 0x000fc40000001e13 */
[C-C-:B------:R-:W-:Y:S02]  /*28fc0*/  SHF.R.W.U32 R13, R19.reuse, 0xd, R19.reuse ;  /* 0x0000000d130d7819 */ /* 0x140fe40000001e13 */
[--C-:B------:R-:W-:Y:S02]  /*28fd0*/  SHF.R.W.U32 R15, R19, 0x16, R19.reuse ;  /* 0x00000016130f7819 */ /* 0x100fe40000001e13 */
        /* <DEDUP_REMOVED lines=55> */
[--C-:B------:R-:W-:Y:S01]  /*29350*/  SHF.R.W.U32 R13, R10, 0x13, R10.reuse ;  /* 0x000000130a0d7819 */ /* 0x100fe20000001e0a */
        /* <DEDUP_REMOVED lines=35> */
[--C-:B------:R-:W-:Y:S01]  /*29590*/  SHF.R.W.U32 R13, R19, 0x2, R19.reuse ;  /* 0x00000002130d7819 */ /* 0x100fe20000001e13 */
[----:B------:R-:W-:Y:S01]  /*295a0*/  VIADD R5, R5, 0x100 ;  /* 0x0000010005057836 */ /* 0x000fe20000000000 */
[----:B------:R-:W-:-:S02]  /*295b0*/  SHF.R.W.U32 R16, R19, 0xd, R19 ;  /* 0x0000000d13107819 */ /* 0x000fc40000001e13 */
[----:B------:R-:W-:Y:S02]  /*295c0*/  SHF.R.W.U32 R15, R19, 0x16, R19 ;  /* 0x00000016130f7819 */ /* 0x000fe40000001e13 */
        /* <DEDUP_REMOVED lines=16> */
[----:B------:R-:W-:Y:S02]  /*296d0*/  IADD3 R6, PT, PT, R20, R6, R3 ;  /* 0x0000000614067210 */ /* 0x000fe40007ffe003 */
[----:B------:R-:W-:-:S02]  /*296e0*/  SHF.R.W.U32 R12, R16, 0x2, R16 ;  /* 0x00000002100c7819 */ /* 0x000fc40000001e10 */
[--C-:B------:R-:W-:Y:S01]  /*296f0*/  SHF.R.W.U32 R13, R16, 0xd, R16.reuse ;  /* 0x0000000d100d7819 */ /* 0x100fe20000001e10 */
[----:B------:R-:W-:Y:S01]  /*29700*/  VIADD R6, R6, 0x11002000 ;  /* 0x1100200006067836 */ /* 0x000fe20000000000 */
[----:B------:R-:W-:Y:S02]  /*29710*/  SHF.R.W.U32 R14, R16, 0x16, R16 ;  /* 0x00000016100e7819 */ /* 0x000fe40000001e10 */
        /* <DEDUP_REMOVED lines=17> */
[----:B------:R-:W-:Y:S02]  /*29830*/  SHF.R.W.U32 R15, R17, 0xd, R17 ;  /* 0x0000000d110f7819 */ /* 0x000fe40000001e11 */
[----:B------:R-:W-:Y:S02]  /*29840*/  LOP3.LUT R7, R12, R13, R7, 0x96, !PT ;  /* 0x0000000d0c077212 */ /* 0x000fe400078e9607 */
[----:B------:R-:W-:Y:S02]  /*29850*/  LOP3.LUT R14, R18, R15, R14, 0x96, !PT ;  /* 0x0000000f120e7212 */ /* 0x000fe400078e960e */
[----:B------:R-:W-:Y:S02]  /*29860*/  IADD3 R20, PT, PT, R71, R20, R24 ;  /* 0x0000001447147210 */ /* 0x000fe40007ffe018 */
[----:B------:R-:W-:Y:S02]  /*29870*/  IADD3 R7, PT, PT, R7, -0x80000000, R8 ;  /* 0x8000000007077810 */ /* 0x000fe40007ffe008 */
        /* <DEDUP_REMOVED lines=17> */
[----:B------:R-:W-:Y:S01]  /*29990*/  IMAD.IADD R12, R9, 0x1, R12 ;  /* 0x00000001090c7824 */ /* 0x000fe200078e020c */
[----:B------:R-:W-:Y:S02]  /*299a0*/  LOP3.LUT R15, R19, R20, R15, 0x96, !PT ;  /* 0x00000014130f7212 */ /* 0x000fe400078e960f */
[----:B------:R-:W-:Y:S02]  /*299b0*/  SHF.R.W.U32 R13, R7, 0x11, R7 ;  /* 0x00000011070d7819 */ /* 0x000fe40000001e07 */
[----:B------:R-:W-:-:S02]  /*299c0*/  IADD3 R19, PT, PT, R15, R72, R16 ;  /* 0x000000480f137210 */ /* 0x000fc40007ffe010 */
        /* <DEDUP_REMOVED lines=77> */
[--C-:B------:R-:W-:Y:S02]  /*29ea0*/  SHF.R.W.U32 R18, R15, 0x13, R15.reuse ;  /* 0x000000130f127819 */ /* 0x100fe40000001e0f */
[----:B------:R-:W-:Y:S01]  /*29eb0*/  SHF.R.U32.HI R19, RZ, 0xa, R15 ;  /* 0x0000000aff137819 */ /* 0x000fe2000001160f */
[C---:B------:R-:W-:Y:S01]  /*29ec0*/  IMAD.IADD R29, R25.reuse, 0x1, R70 ;  /* 0x00000001191d7824 */ /* 0x040fe200078e0246 */
[C-C-:B------:R-:W-:Y:S02]  /*29ed0*/  SHF.R.W.U32 R20, R25.reuse, 0x2, R25.reuse ;  /* 0x0000000219147819 */ /* 0x140fe40000001e19 */
[----:B------:R-:W-:-:S02]  /*29ee0*/  SHF.R.W.U32 R23, R25, 0xd, R25 ;  /* 0x0000000d19177819 */ /* 0x000fc40000001e19 */
[C-C-:B------:R-:W-:Y:S02]  /*29ef0*/  SHF.R.W.U32 R26, R29.reuse, 0x6, R29.reuse ;  /* 0x000000061d1a7819 */ /* 0x140fe40000001e1d */
[C-C-:B------:R-:W-:Y:S02]  /*29f00*/  SHF.R.W.U32 R33, R29.reuse, 0xb, R29.reuse ;  /* 0x0000000b1d217819 */ /* 0x140fe40000001e1d */
[----:B------:R-:W-:Y:S02]  /*29f10*/  SHF.R.W.U32 R28, R29, 0x19, R29 ;  /* 0x000000191d1c7819 */ /* 0x000fe40000001e1d */
[----:B------:R-:W-:Y:S02]  /*29f20*/  SHF.R.W.U32 R22, R25, 0x16, R25 ;  /* 0x0000001619167819 */ /* 0x000fe40000001e19 */
[----:B------:R-:W-:Y:S02]  /*29f30*/  LOP3.LUT R33, R28, R33, R26, 0x96, !PT ;  /* 0x000000211c217212 */ /* 0x000fe400078e961a */
[----:B------:R-:W-:-:S02]  /*29f40*/  LOP3.LUT R26, R27, R29, R32, 0xb8, !PT ;  /* 0x0000001d1b1a7212 */ /* 0x000fc400078eb820 */
[----:B------:R-:W-:Y:S02]  /*29f50*/  LOP3.LUT R17, R18, R19, R17, 0x96, !PT ;  /* 0x0000001312117212 */ /* 0x000fe400078e9611 */
[----:B------:R-:W-:Y:S02]  /*29f60*/  LOP3.LUT R20, R22, R23, R20, 0x96, !PT ;  /* 0x0000001716147212 */ /* 0x000fe400078e9614 */
[----:B------:R-:W-:Y:S02]  /*29f70*/  LOP3.LUT R21, R24, R21, R25, 0xe8, !PT ;  /* 0x0000001518157212 */ /* 0x000fe400078ee819 */
[----:B------:R-:W-:Y:S02]  /*29f80*/  IADD3 R33, PT, PT, R33, R26, R30 ;  /* 0x0000001a21217210 */ /* 0x000fe40007ffe01e */
[----:B------:R-:W-:Y:S02]  /*29f90*/  IADD3 R17, PT, PT, R17, 0x400022, R6 ;  /* 0x0040002211117810 */ /* 0x000fe40007ffe006 */
        /* <DEDUP_REMOVED lines=15> */
[----:B------:R-:W-:Y:S02]  /*2a090*/  LOP3.LUT R28, R34, R28, R23, 0x96, !PT ;  /* 0x0000001c221c7212 */ /* 0x000fe400078e9617 */
[--C-:B------:R-:W-:Y:S01]  /*2a0a0*/  SHF.R.W.U32 R19, R26, 0x2, R26.reuse ;  /* 0x000000021a137819 */ /* 0x100fe20000001e1a */
[----:B------:R-:W-:Y:S01]  /*2a0b0*/  VIADD R18, R18, 0x100 ;  /* 0x0000010012127836 */ /* 0x000fe20000000000 */
[C-C-:B------:R-:W-:Y:S02]  /*2a0c0*/  SHF.R.W.U32 R20, R26.reuse, 0xd, R26.reuse ;  /* 0x0000000d1a147819 */ /* 0x140fe40000001e1a */
[----:B------:R-:W-:Y:S02]  /*2a0d0*/  SHF.R.W.U32 R22, R26, 0x16, R26 ;  /* 0x000000161a167819 */ /* 0x000fe40000001e1a */
[----:B------:R-:W-:-:S02]  /*2a0e0*/  LOP3.LUT R23, R32, R30, R29, 0xb8, !PT ;  /* 0x0000001e20177212 */ /* 0x000fc400078eb81d */
[----:B------:R-:W-:Y:S02]  /*2a0f0*/  LOP3.LUT R19, R22, R20, R19, 0x96, !PT ;  /* 0x0000001416137212 */ /* 0x000fe400078e9613 */
[----:B------:R-:W-:Y:S02]  /*2a100*/  LOP3.LUT R24, R25, R24, R26, 0xe8, !PT ;  /* 0x0000001819187212 */ /* 0x000fe400078ee81a */
[----:B------:R-:W-:Y:S02]  /*2a110*/  IADD3 R23, PT, PT, R28, R23, R27 ;  /* 0x000000171c177210 */ /* 0x000fe40007ffe01b */
[----:B------:R-:W-:Y:S02]  /*2a120*/  IADD3 R27, PT, PT, R19, R68, R24 ;  /* 0x00000044131b7210 */ /* 0x000fe40007ffe018 */
[----:B------:R-:W-:Y:S02]  /*2a130*/  IADD3 R34, PT, PT, R18, R23, R35 ;  /* 0x0000001712227210 */ /* 0x000fe40007ffe023 */
[----:B------:R-:W-:-:S02]  /*2a140*/  SHF.R.W.U32 R19, R17, 0x11, R17 ;  /* 0x0000001111137819 */ /* 0x000fc40000001e11 */
[--C-:B------:R-:W-:Y:S01]  /*2a150*/  SHF.R.W.U32 R20, R17, 0x13, R17.reuse ;  /* 0x0000001311147819 */ /* 0x100fe20000001e11 */
[----:B------:R-:W-:Y:S01]  /*2a160*/  IMAD.IADD R35, R27, 0x1, R34 ;  /* 0x000000011b237824 */ /* 0x000fe200078e0222 */
[----:B------:R-:W-:Y:S02]  /*2a170*/  SHF.R.U32.HI R21, RZ, 0xa, R17 ;  /* 0x0000000aff157819 */ /* 0x000fe40000011611 */
[C-C-:B------:R-:W-:Y:S02]  /*2a180*/  SHF.R.W.U32 R22, R8.reuse, 0x7, R8.reuse ;  /* 0x0000000708167819 */ /* 0x140fe40000001e08 */
[--C-:B------:R-:W-:Y:S02]  /*2a190*/  SHF.R.W.U32 R23, R8, 0x12, R8.reuse ;  /* 0x0000001208177819 */ /* 0x100fe40000001e08 */
[----:B------:R-:W-:Y:S02]  /*2a1a0*/  SHF.R.U32.HI R24, RZ, 0x3, R8 ;  /* 0x00000003ff187819 */ /* 0x000fe40000011608 */
[----:B------:R-:W-:-:S02]  /*2a1b0*/  LOP3.LUT R19, R20, R21, R19, 0x96, !PT ;  /* 0x0000001514137212 */ /* 0x000fc400078e9613 */
[----:B------:R-:W-:Y:S02]  /*2a1c0*/  LOP3.LUT R22, R23, R24, R22, 0x96, !PT ;  /* 0x0000001817167212 */ /* 0x000fe400078e9616 */
[C-C-:B------:R-:W-:Y:S02]  /*2a1d0*/  SHF.R.W.U32 R24, R35.reuse, 0x6, R35.reuse ;  /* 0x0000000623187819 */ /* 0x140fe40000001e23 */
[C-C-:B------:R-:W-:Y:S02]  /*2a1e0*/  SHF.R.W.U32 R71, R35.reuse, 0xb, R35.reuse ;  /* 0x0000000b23477819 */ /* 0x140fe40000001e23 */
[----:B------:R-:W-:Y:S02]  /*2a1f0*/  SHF.R.W.U32 R28, R35, 0x19, R35 ;  /* 0x00000019231c7819 */ /* 0x000fe40000001e23 */
[----:B------:R-:W-:Y:S02]  /*2a200*/  IADD3 R3, PT, PT, R3, R19, R12 ;  /* 0x0000001303037210 */ /* 0x000fe40007ffe00c */
[----:B------:R-:W-:-:S02]  /*2a210*/  SHF.R.W.U32 R20, R27, 0x2, R27 ;  /* 0x000000021b147819 */ /* 0x000fc40000001e1b */
[C---:B------:R-:W-:Y:S01]  /*2a220*/  SHF.R.W.U32 R21, R27.reuse, 0xd, R27 ;  /* 0x0000000d1b157819 */ /* 0x040fe20000001e1b */
[----:B------:R-:W-:Y:S01]  /*2a230*/  IMAD.IADD R3, R22, 0x1, R3 ;  /* 0x0000000116037824 */ /* 0x000fe200078e0203 */
        /* <DEDUP_REMOVED lines=514> */
[C---:B------:R-:W-:Y:S01]  /*2c260*/  IMAD.IADD R35, R25.reuse, 0x1, R34 ;  /* 0x0000000119237824 */ /* 0x040fe200078e0222 */
[----:B------:R-:W-:Y:S02]  /*2c270*/  SHF.R.U32.HI R21, RZ, 0xa, R11 ;  /* 0x0000000aff157819 */ /* 0x000fe4000001160b */
[C-C-:B------:R-:W-:Y:S02]  /*2c280*/  SHF.R.W.U32 R22, R25.reuse, 0x2, R25.reuse ;  /* 0x0000000219167819 */ /* 0x140fe40000001e19 */
[----:B------:R-:W-:-:S02]  /*2c290*/  SHF.R.W.U32 R23, R25, 0xd, R25 ;  /* 0x0000000d19177819 */ /* 0x000fc40000001e19 */
[----:B------:R-:W-:Y:S02]  /*2c2a0*/  SHF.R.W.U32 R24, R25, 0x16, R25 ;  /* 0x0000001619187819 */ /* 0x000fe40000001e19 */
[----:B------:R-:W-:Y:S02]  /*2c2b0*/  LOP3.LUT R19, R20, R21, R19, 0x96, !PT ;  /* 0x0000001514137212 */ /* 0x000fe400078e9613 */
        /* <DEDUP_REMOVED lines=8> */
[----:B------:R-:W-:Y:S02]  /*2c340*/  IADD3 R28, PT, PT, R24, R33, R27 ;  /* 0x00000021181c7210 */ /* 0x000fe40007ffe01b */
        /* <DEDUP_REMOVED lines=19> */
[----:B------:R-:W-:Y:S02]  /*2c480*/  LOP3.LUT R19, R20, R21, R19, 0x96, !PT ;  /* 0x0000001514137212 */ /* 0x000fe400078e9613 */
[----:B------:R-:W-:-:S02]  /*2c490*/  IADD3 R27, PT, PT, R27, R38, R26 ;  /* 0x000000261b1b7210 */ /* 0x000fc40007ffe01a */
[----:B------:R-:W-:Y:S02]  /*2c4a0*/  LOP3.LUT R22, R23, R24, R22, 0x96, !PT ;  /* 0x0000001817167212 */ /* 0x000fe400078e9616 */
[----:B------:R-:W-:Y:S02]  /*2c4b0*/  IADD3 R19, PT, PT, R6, R19, R3 ;  /* 0x0000001306137210 */ /* 0x000fe40007ffe003 */
        /* <DEDUP_REMOVED lines=12> */
[----:B------:R-:W-:Y:S02]  /*2c580*/  SHF.R.W.U32 R20, R5, 0x13, R5 ;  /* 0x0000001305147819 */ /* 0x000fe40000001e05 */
[----:B------:R-:W-:Y:S02]  /*2c590*/  IADD3 R36, PT, PT, R6, R23, R59 ;  /* 0x0000001706247210 */ /* 0x000fe40007ffe03b */
        /* <DEDUP_REMOVED lines=43> */
[----:B------:R-:W-:Y:S01]  /*2c850*/  LOP3.LUT R32, R34, R32, R25, 0x96, !PT ;  /* 0x0000002022207212 */ /* 0x000fe200078e9619 */
[----:B------:R-:W-:Y:S01]  /*2c860*/  IMAD.IADD R8, R19, 0x1, R8 ;  /* 0x0000000113087824 */ /* 0x000fe200078e0208 */
[----:B------:R-:W-:Y:S02]  /*2c870*/  LOP3.LUT R21, R30, R28, R29, 0xb8, !PT ;  /* 0x0000001c1e157212 */ /* 0x000fe400078eb81d */
        /* <DEDUP_REMOVED lines=9> */
[C-C-:B------:R-:W-:Y:S02]  /*2c910*/  SHF.R.W.U32 R20, R14.reuse, 0x7, R14.reuse ;  /* 0x000000070e147819 */ /* 0x140fe40000001e0e */
[----:B------:R-:W-:Y:S01]  /*2c920*/  SHF.R.W.U32 R21, R14, 0x12, R14 ;  /* 0x000000120e157819 */ /* 0x000fe20000001e0e */
[C---:B------:R-:W-:Y:S01]  /*2c930*/  IMAD.IADD R27, R23.reuse, 0x1, R32 ;  /* 0x00000001171b7824 */ /* 0x040fe200078e0220 */
[----:B------:R-:W-:Y:S02]  /*2c940*/  SHF.R.U32.HI R22, RZ, 0x3, R14 ;  /* 0x00000003ff167819 */ /* 0x000fe4000001160e */
[----:B------:R-:W-:Y:S02]  /*2c950*/  LOP3.LUT R9, R12, R19, R9, 0x96, !PT ;  /* 0x000000130c097212 */ /* 0x000fe400078e9609 */
[----:B------:R-:W-:Y:S02]  /*2c960*/  LOP3.LUT R24, R23, R24, R26, 0xe8, !PT ;  /* 0x0000001817187212 */ /* 0x000fe400078ee81a */
[----:B------:R-:W-:-:S02]  /*2c970*/  LOP3.LUT R20, R21, R22, R20, 0x96, !PT ;  /* 0x0000001615147212 */ /* 0x000fc400078e9614 */
[----:B------:R-:W-:Y:S02]  /*2c980*/  IADD3 R9, PT, PT, R13, R9, R10 ;  /* 0x000000090d097210 */ /* 0x000fe40007ffe00a */
[----:B------:R-:W-:Y:S02]  /*2c990*/  IADD3 R25, PT, PT, R25, R36, R24 ;  /* 0x0000002419197210 */ /* 0x000fe40007ffe018 */
[C---:B------:R-:W-:Y:S01]  /*2c9a0*/  SHF.R.W.U32 R19, R27.reuse, 0x6, R27 ;  /* 0x000000061b137819 */ /* 0x040fe20000001e1b */
[----:B------:R-:W-:Y:S01]  /*2c9b0*/  IMAD.IADD R9, R20, 0x1, R9 ;  /* 0x0000000114097824 */ /* 0x000fe200078e0209 */
[C-C-:B------:R-:W-:Y:S02]  /*2c9c0*/  SHF.R.W.U32 R22, R27.reuse, 0xb, R27.reuse ;  /* 0x0000000b1b167819 */ /* 0x140fe40000001e1b */
[----:B------:R-:W-:Y:S02]  /*2c9d0*/  SHF.R.W.U32 R21, R27, 0x19, R27 ;  /* 0x000000191b157819 */ /* 0x000fe40000001e1b */
        /* <DEDUP_REMOVED lines=37> */
[----:B------:R-:W-:Y:S02]  /*2cc30*/  SHF.R.W.U32 R14, R19, 0x16, R19 ;  /* 0x00000016130e7819 */ /* 0x000fe40000001e13 */
[C-C-:B------:R-:W-:Y:S02]  /*2cc40*/  SHF.R.W.U32 R8, R9.reuse, 0x11, R9.reuse ;  /* 0x0000001109087819 */ /* 0x140fe40000001e09 */
[----:B------:R-:W-:-:S02]  /*2cc50*/  SHF.R.W.U32 R11, R9, 0x13, R9 ;  /* 0x00000013090b7819 */ /* 0x000fc40000001e09 */
[----:B------:R-:W-:Y:S02]  /*2cc60*/  SHF.R.U32.HI R9, RZ, 0xa, R9 ;  /* 0x0000000aff097819 */ /* 0x000fe40000011609 */
[----:B------:R-:W-:Y:S02]  /*2cc70*/  LOP3.LUT R14, R14, R13, R12, 0x96, !PT ;  /* 0x0000000d0e0e7212 */ /* 0x000fe400078e960c */
[----:B------:R-:W-:Y:S02]  /*2cc80*/  LOP3.LUT R25, R20, R25, R19, 0xe8, !PT ;  /* 0x0000001914197212 */ /* 0x000fe400078ee813 */
[----:B------:R-:W-:Y:S02]  /*2cc90*/  LOP3.LUT R8, R11, R9, R8, 0x96, !PT ;  /* 0x000000090b087212 */ /* 0x000fe400078e9608 */
[C-C-:B------:R-:W-:Y:S02]  /*2cca0*/  SHF.R.W.U32 R9, R16.reuse, 0x7, R16.reuse ;  /* 0x0000000710097819 */ /* 0x140fe40000001e10 */
[----:B------:R-:W-:-:S02]  /*2ccb0*/  SHF.R.W.U32 R12, R16, 0x12, R16 ;  /* 0x00000012100c7819 */ /* 0x000fc40000001e10 */
[----:B------:R-:W-:Y:S02]  /*2ccc0*/  SHF.R.U32.HI R11, RZ, 0x3, R16 ;  /* 0x00000003ff0b7819 */ /* 0x000fe40000011610 */
[----:B------:R-:W-:Y:S02]  /*2ccd0*/  IADD3 R14, PT, PT, R14, R23, R25 ;  /* 0x000000170e0e7210 */ /* 0x000fe40007ffe019 */
[C-C-:B------:R-:W-:Y:S02]  /*2cce0*/  SHF.R.W.U32 R13, R29.reuse, 0x6, R29.reuse ;  /* 0x000000061d0d7819 */ /* 0x140fe40000001e1d */
[C-C-:B------:R-:W-:Y:S02]  /*2ccf0*/  SHF.R.W.U32 R22, R29.reuse, 0xb, R29.reuse ;  /* 0x0000000b1d167819 */ /* 0x140fe40000001e1d */
[----:B------:R-:W-:Y:S02]  /*2cd00*/  SHF.R.W.U32 R21, R29, 0x19, R29 ;  /* 0x000000191d157819 */ /* 0x000fe40000001e1d */
[----:B------:R-:W-:-:S02]  /*2cd10*/  LOP3.LUT R9, R12, R11, R9, 0x96, !PT ;  /* 0x0000000b0c097212 */ /* 0x000fc400078e9609 */
        /* <DEDUP_REMOVED lines=11> */
[----:B------:R-:W-:Y:S02]  /*2cdd0*/  IADD3 R28, PT, PT, R13, R21, R28 ;  /* 0x000000150d1c7210 */ /* 0x000fe40007ffe01c */
[----:B------:R-:W-:-:S02]  /*2cde0*/  LOP3.LUT R4, R11, R10, R4, 0x96, !PT ;  /* 0x0000000a0b047212 */ /* 0x000fc400078e9604 */
[----:B------:R-:W-:Y:S02]  /*2cdf0*/  IADD3 R11, PT, PT, R9, R28, R64 ;  /* 0x0000001c090b7210 */ /* 0x000fe40007ffe040 */
[----:B------:R-:W-:Y:S02]  /*2ce00*/  LOP3.LUT R21, R19, R20, R14, 0xe8, !PT ;  /* 0x0000001413157212 */ /* 0x000fe400078ee80e */
[C---:B------:R-:W-:Y:S01]  /*2ce10*/  SHF.R.W.U32 R8, R17.reuse, 0x7, R17 ;  /* 0x0000000711087819 */ /* 0x040fe20000001e11 */
[----:B------:R-:W-:Y:S01]  /*2ce20*/  IMAD.IADD R20, R20, 0x1, R11 ;  /* 0x0000000114147824 */ /* 0x000fe200078e020b */
[--C-:B------:R-:W-:Y:S02]  /*2ce30*/  SHF.R.W.U32 R13, R17, 0x12, R17.reuse ;  /* 0x00000012110d7819 */ /* 0x100fe40000001e11 */
[----:B------:R-:W-:Y:S01]  /*2ce40*/  SHF.R.U32.HI R12, RZ, 0x3, R17 ;  /* 0x00000003ff0c7819 */ /* 0x000fe20000011611 */
[----:B------:R-:W-:Y:S01]  /*2ce50*/  VIADD R28, R20, 0x5be0cd19 ;  /* 0x5be0cd19141c7836 */ /* 0x000fe20000000000 */
        /* <DEDUP_REMOVED lines=21> */
[----:B------:R-:W-:Y:S01]  /*2cfb0*/  IADD3 R12, PT, PT, R10, R11, R12 ;  /* 0x0000000b0a0c7210 */ /* 0x000fe20007ffe00c */
[C---:B------:R-:W-:Y:S01]  /*2cfc0*/  VIADD R25, R19.reuse, 0x1f83d9ab ;  /* 0x1f83d9ab13197836 */ /* 0x040fe20000000000 */
        /* <DEDUP_REMOVED lines=11> */
[----:B------:R-:W-:Y:S01]  /*2d080*/  LOP3.LUT R21, R23, R26, R21, 0x96, !PT ;  /* 0x0000001a17157212 */ /* 0x000fe200078e9615 */
[----:B------:R-:W-:Y:S01]  /*2d090*/  VIADD R23, R12, 0xa54ff53a ;  /* 0xa54ff53a0c177836 */ /* 0x000fe20000000000 */
        /* <DEDUP_REMOVED lines=8> */
[C---:B------:R-:W-:Y:S01]  /*2d120*/  SHF.R.W.U32 R13, R11.reuse, 0xd, R11 ;  /* 0x0000000d0b0d7819 */ /* 0x040fe20000001e0b */
[----:B------:R-:W-:Y:S01]  /*2d130*/  IMAD.IADD R14, R14, 0x1, R21 ;  /* 0x000000010e0e7824 */ /* 0x000fe200078e0215 */
[----:B------:R-:W-:Y:S02]  /*2d140*/  SHF.R.W.U32 R10, R11, 0x16, R11 ;  /* 0x000000160b0a7819 */ /* 0x000fe40000001e0b */
[C-C-:B------:R-:W-:Y:S02]  /*2d150*/  SHF.R.W.U32 R4, R8.reuse, 0x11, R8.reuse ;  /* 0x0000001108047819 */ /* 0x140fe40000001e08 */
[----:B------:R-:W-:-:S02]  /*2d160*/  SHF.R.W.U32 R9, R8, 0x13, R8 ;  /* 0x0000001308097819 */ /* 0x000fc40000001e08 */
[----:B------:R-:W-:Y:S02]  /*2d170*/  SHF.R.U32.HI R8, RZ, 0xa, R8 ;  /* 0x0000000aff087819 */ /* 0x000fe40000011608 */
[----:B------:R-:W-:Y:S02]  /*2d180*/  LOP3.LUT R10, R10, R13, R6, 0x96, !PT ;  /* 0x0000000d0a0a7212 */ /* 0x000fe400078e9606 */
[C-C-:B------:R-:W-:Y:S02]  /*2d190*/  SHF.R.W.U32 R5, R3.reuse, 0x7, R3.reuse ;  /* 0x0000000703057819 */ /* 0x140fe40000001e03 */
[--C-:B------:R-:W-:Y:S02]  /*2d1a0*/  SHF.R.W.U32 R6, R3, 0x12, R3.reuse ;  /* 0x0000001203067819 */ /* 0x100fe40000001e03 */
[----:B------:R-:W-:Y:S02]  /*2d1b0*/  LOP3.LUT R4, R9, R8, R4, 0x96, !PT ;  /* 0x0000000809047212 */ /* 0x000fe400078e9604 */
        /* <DEDUP_REMOVED lines=10> */
[----:B------:R-:W-:Y:S01]  /*2d260*/  LOP3.LUT R5, R20, R14, R19, 0xb8, !PT ;  /* 0x0000000e14057212 */ /* 0x000fe200078eb813 */
[----:B------:R-:W-:Y:S01]  /*2d270*/  VIADD R13, R11, 0x3c6ef372 ;  /* 0x3c6ef3720b0d7836 */ /* 0x000fe20000000000 */
[--C-:B------:R-:W-:Y:S01]  /*2d280*/  SHF.R.W.U32 R6, R8, 0x2, R8.reuse ;  /* 0x0000000208067819 */ /* 0x100fe20000001e08 */
[----:B------:R-:W-:Y:S01]  /*2d290*/  VIADD R19, R14, 0x9b05688c ;  /* 0x9b05688c0e137836 */ /* 0x000fe20000000000 */
[C-C-:B------:R-:W-:Y:S02]  /*2d2a0*/  SHF.R.W.U32 R7, R8.reuse, 0xd, R8.reuse ;  /* 0x0000000d08077819 */ /* 0x140fe40000001e08 */
[----:B------:R-:W-:-:S02]  /*2d2b0*/  SHF.R.W.U32 R9, R8, 0x16, R8 ;  /* 0x0000001608097819 */ /* 0x000fc40000001e08 */
[----:B------:R-:W-:Y:S02]  /*2d2c0*/  IADD3 R5, PT, PT, R16, R5, R29 ;  /* 0x0000000510057210 */ /* 0x000fe40007ffe01d */
[----:B------:R-:W-:Y:S02]  /*2d2d0*/  LOP3.LUT R7, R9, R7, R6, 0x96, !PT ;  /* 0x0000000709077212 */ /* 0x000fe400078e9606 */
[----:B------:R-:W-:Y:S02]  /*2d2e0*/  LOP3.LUT R3, R11, R12, R8, 0xe8, !PT ;  /* 0x0000000c0b037212 */ /* 0x000fe400078ee808 */
[----:B------:R-:W-:Y:S02]  /*2d2f0*/  IADD3 R4, PT, PT, R4, R5, R67 ;  /* 0x0000000504047210 */ /* 0x000fe40007ffe043 */
[----:B------:R-:W-:Y:S02]  /*2d300*/  SHF.R.U32.HI R34, RZ, 0x18, R23 ;  /* 0x00000018ff227819 */ /* 0x000fe40000011617 */
[----:B------:R-:W-:-:S02]  /*2d310*/  IADD3 R3, PT, PT, R7, R4, R3 ;  /* 0x0000000407037210 */ /* 0x000fc40007ffe003 */
[----:B------:R-:W-:Y:S01]  /*2d320*/  IADD3 R21, PT, PT, R4, 0x510e527f, R15 ;  /* 0x510e527f04157810 */ /* 0x000fe20007ffe00f */
[----:B------:R-:W-:Y:S01]  /*2d330*/  VIADD R15, R8, 0xbb67ae85 ;  /* 0xbb67ae85080f7836 */ /* 0x000fe20000000000 */
[----:B------:R-:W-:Y:S01]  /*2d340*/  SHF.R.U32.HI R16, RZ, 0x8, R23 ;  /* 0x00000008ff107819 */ /* 0x000fe20000011617 */
[----:B------:R-:W-:Y:S01]  /*2d350*/  VIADD R11, R3, 0x6a09e667 ;  /* 0x6a09e667030b7836 */ /* 0x000fe20000000000 */
[--C-:B------:R-:W-:Y:S02]  /*2d360*/  SHF.R.U32.HI R38, RZ, 0x18, R28.reuse ;  /* 0x00000018ff267819 */ /* 0x100fe4000001161c */
[----:B------:R-:W-:Y:S02]  /*2d370*/  SHF.R.U32.HI R24, RZ, 0x8, R28 ;  /* 0x00000008ff187819 */ /* 0x000fe4000001161c */
[----:B------:R-:W-:Y:S02]  /*2d380*/  SHF.R.U32.HI R30, RZ, 0x18, R11 ;  /* 0x00000018ff1e7819 */ /* 0x000fe4000001160b */
[----:B------:R-:W-:-:S02]  /*2d390*/  SHF.R.U32.HI R27, RZ, 0x18, R13 ;  /* 0x00000018ff1b7819 */ /* 0x000fc4000001160d */
[----:B------:R-:W-:Y:S02]  /*2d3a0*/  ISETP.GT.U32.AND P0, PT, R93, R30, PT ;  /* 0x0000001e5d00720c */ /* 0x000fe40003f04070 */
[----:B------:R-:W-:Y:S02]  /*2d3b0*/  SHF.R.U32.HI R7, RZ, 0x8, R13 ;  /* 0x00000008ff077819 */ /* 0x000fe4000001160d */
[--C-:B------:R-:W-:Y:S02]  /*2d3c0*/  SHF.R.U32.HI R31, RZ, 0x18, R25.reuse ;  /* 0x00000018ff1f7819 */ /* 0x100fe40000011619 */
[----:B------:R-:W-:Y:S02]  /*2d3d0*/  SHF.R.U32.HI R20, RZ, 0x8, R25 ;  /* 0x00000008ff147819 */ /* 0x000fe40000011619 */
[--C-:B------:R-:W-:Y:S02]  /*2d3e0*/  SHF.R.U32.HI R32, RZ, 0x18, R15.reuse ;  /* 0x00000018ff207819 */ /* 0x100fe4000001160f */
[----:B------:R-:W-:-:S02]  /*2d3f0*/  SHF.R.U32.HI R14, RZ, 0x8, R15 ;  /* 0x00000008ff0e7819 */ /* 0x000fc4000001160f */
        /* <DEDUP_REMOVED lines=225> */
.L_x_18:
[----:B------:R-:W-:Y:S05]  /*2e210*/  BSYNC.RELIABLE B1 ;  /* 0x0000000000017941 */ /* 0x000fea0003800100 */
.L_x_17:
        /* <DEDUP_REMOVED lines=18> */
[----:B------:R-:W-:Y:S02]  /*2e340*/  LOP3.LUT R3, R15, 0xffff, RZ, 0xc0, !PT ;  /* 0x0000ffff0f037812 */ /* 0x000fe400078ec0ff */
[----:B-1----:R-:W-:Y:S02]  /*2e350*/  LOP3.LUT R4, R21, 0xffff, RZ, 0xc0, !PT ;  /* 0x0000ffff15047812 */ /* 0x002fe400078ec0ff */
[----:B------:R-:W-:-:S02]  /*2e360*/  LOP3.LUT R5, R23, 0xffff, RZ, 0xc0, !PT ;  /* 0x0000ffff17057812 */ /* 0x000fc400078ec0ff */
[----:B------:R-:W-:Y:S02]  /*2e370*/  PRMT R14, R6, 0x3340, R3 ;  /* 0x00003340060e7816 */ /* 0x000fe40000000003 */
[----:B------:R-:W-:Y:S02]  /*2e380*/  PRMT R16, R7, 0x3340, R4 ;  /* 0x0000334007107816 */ /* 0x000fe40000000004 */
[----:B------:R-:W-:Y:S02]  /*2e390*/  PRMT R18, R8, 0x3340, R5 ;  /* 0x0000334008127816 */ /* 0x000fe40000000005 */
[----:B------:R-:W-:Y:S02]  /*2e3a0*/  LOP3.LUT R9, R25, 0xffff, RZ, 0xc0, !PT ;  /* 0x0000ffff19097812 */ /* 0x000fe400078ec0ff */
[----:B------:R-:W-:Y:S02]  /*2e3b0*/  LOP3.LUT R6, R22, 0xffff, RZ, 0xc0, !PT ;  /* 0x0000ffff16067812 */ /* 0x000fe400078ec0ff */
[----:B------:R-:W-:-:S02]  /*2e3c0*/  LOP3.LUT R8, R24, 0xffff, RZ, 0xc0, !PT ;  /* 0x0000ffff18087812 */ /* 0x000fc400078ec0ff */
[----:B------:R-:W-:Y:S02]  /*2e3d0*/  LOP3.LUT R7, R28, 0xffff, RZ, 0xc0, !PT ;  /* 0x0000ffff1c077812 */ /* 0x000fe400078ec0ff */
[----:B------:R-:W-:Y:S02]  /*2e3e0*/  LOP3.LUT R20, R20, 0xffff, RZ, 0xc0, !PT ;  /* 0x0000ffff14147812 */ /* 0x000fe400078ec0ff */
[----:B------:R-:W-:Y:S02]  /*2e3f0*/  PRMT R4, R13, 0x7732, RZ ;  /* 0x000077320d047816 */ /* 0x000fe400000000ff */
[----:B------:R-:W-:Y:S02]  /*2e400*/  LOP3.LUT R5, R19, 0xffff, RZ, 0xc0, !PT ;  /* 0x0000ffff13057812 */ /* 0x000fe400078ec0ff */
[----:B------:R-:W-:Y:S02]  /*2e410*/  PRMT R3, R11, 0x7732, RZ ;  /* 0x000077320b037816 */ /* 0x000fe400000000ff */
[----:B------:R-:W-:-:S02]  /*2e420*/  PRMT R20, R20, 0x3340, R9 ;  /* 0x0000334014147816 */ /* 0x000fc40000000009 */
[----:B------:R-:W-:Y:S02]  /*2e430*/  PRMT R22, R6, 0x3340, R5 ;  /* 0x0000334006167816 */ /* 0x000fe40000000005 */
[----:B------:R-:W-:Y:S02]  /*2e440*/  PRMT R24, R8, 0x3340, R7 ;  /* 0x0000334008187816 */ /* 0x000fe40000000007 */
[----:B------:R-:W-:Y:S01]  /*2e450*/  PRMT R13, R27, 0x3340, R4 ;  /* 0x000033401b0d7816 */ /* 0x000fe20000000004 */
[----:B------:R-:W1:Y:S01]  /*2e460*/  LDC.64 R6, c[0x0][0x3b8] ;  /* 0x0000ee00ff067b82 */ /* 0x000e620000000a00 */
[----:B------:R-:W-:Y:S02]  /*2e470*/  PRMT R4, R21, 0x7732, RZ ;  /* 0x0000773215047816 */ /* 0x000fe400000000ff */
[----:B------:R-:W-:Y:S02]  /*2e480*/  PRMT R11, R30, 0x3340, R3 ;  /* 0x000033401e0b7816 */ /* 0x000fe40000000003 */
[----:B---3--:R-:W-:-:S02]  /*2e490*/  LOP3.LUT R21, R33, UR4, RZ, 0xc0, !PT ;  /* 0x0000000421157c12 */ /* 0x008fc4000f8ec0ff */
[----:B------:R-:W-:Y:S01]  /*2e4a0*/  PRMT R3, R15, 0x7732, RZ ;  /* 0x000077320f037816 */ /* 0x000fe200000000ff */
[----:B------:R-:W3:Y:S01]  /*2e4b0*/  LDC.64 R8, c[0x0][0x3a0] ;  /* 0x0000e800ff087b82 */ /* 0x000ee20000000a00 */
[----:B------:R-:W-:Y:S01]  /*2e4c0*/  PRMT R23, R23, 0x7732, RZ ;  /* 0x0000773217177816 */ /* 0x000fe200000000ff */
[----:B------:R4:W5:Y:S01]  /*2e4d0*/  POPC R27, R21 ;  /* 0x00000015001b7309 */ /* 0x0009620000000000 */
[----:B------:R-:W-:Y:S02]  /*2e4e0*/  PRMT R15, R32, 0x3340, R3 ;  /* 0x00003340200f7816 */ /* 0x000fe40000000003 */
[----:B------:R-:W-:Y:S01]  /*2e4f0*/  PRMT R5, R19, 0x7732, RZ ;  /* 0x0000773213057816 */ /* 0x000fe200000000ff */
[----:B------:R-:W-:Y:S01]  /*2e500*/  IMAD.MOV.U32 R3, RZ, RZ, R23 ;  /* 0x000000ffff037224 */ /* 0x000fe200078e0017 */
[----:B------:R-:W-:-:S04]  /*2e510*/  PRMT R28, R28, 0x7732, RZ ;  /* 0x000077321c1c7816 */ /* 0x000fc800000000ff */
[----:B------:R-:W-:Y:S01]  /*2e520*/  PRMT R19, R34, 0x3340, R3 ;  /* 0x0000334022137816 */ /* 0x000fe20000000003 */
[----:B------:R-:W-:Y:S02]  /*2e530*/  IMAD.MOV.U32 R3, RZ, RZ, R5 ;  /* 0x000000ffff037224 */ /* 0x000fe400078e0005 */
[----:B------:R-:W-:-:S03]  /*2e540*/  IMAD.MOV.U32 R5, RZ, RZ, R28 ;  /* 0x000000ffff057224 */ /* 0x000fc600078e001c */
[----:B------:R-:W-:Y:S01]  /*2e550*/  PRMT R23, R36, 0x3340, R3 ;  /* 0x0000334024177816 */ /* 0x000fe20000000003 */
[----:B--2---:R2:W5:Y:S02]  /*2e560*/  SHFL.IDX PT, R26, R26, R17, 0x1f ;  /* 0x00001f111a1a7589 */ /* 0x00456400000e0000 */
[----:B--2---:R-:W-:Y:S02]  /*2e570*/  PRMT R17, R29, 0x3340, R4 ;  /* 0x000033401d117816 */ /* 0x004fe40000000004 */
[----:B------:R-:W-:Y:S02]  /*2e580*/  PRMT R4, R25, 0x7732, RZ ;  /* 0x0000773219047816 */ /* 0x000fe400000000ff */
[----:B------:R-:W-:Y:S02]  /*2e590*/  PRMT R25, R38, 0x3340, R5 ;  /* 0x0000334026197816 */ /* 0x000fe40000000005 */
[----:B----4-:R-:W-:Y:S02]  /*2e5a0*/  PRMT R21, R31, 0x3340, R4 ;  /* 0x000033401f157816 */ /* 0x010fe40000000004 */
[----:B------:R-:W-:Y:S01]  /*2e5b0*/  CS2R R4, SRZ ;  /* 0x0000000000047805 */ /* 0x000fe2000001ff00 */
[----:B-----5:R-:W-:Y:S01]  /*2e5c0*/  IMAD.IADD R3, R26, 0x1, R27 ;  /* 0x000000011a037824 */ /* 0x020fe200078e021b */
        /* <DEDUP_REMOVED lines=19> */
.L_x_19:
        /* <DEDUP_REMOVED lines=9> */
[----:B------:R3:W-:Y:S01]  /*2e790*/  STG.E desc[UR6][R4.64+0x20], R25 ;  /* 0x0000201904007986 */ /* 0x0007e2000c101906 */
[----:B------:R-:W-:-:S02]  /*2e7a0*/  PRMT R16, R19, 0x5410, R18 ;  /* 0x0000541013107816 */ /* 0x000fc40000000012 */
[----:B------:R-:W-:Y:S01]  /*2e7b0*/  PRMT R20, R23, 0x5410, R22 ;  /* 0x0000541017147816 */ /* 0x000fe20000000016 */
[----:B------:R3:W-:Y:S04]  /*2e7c0*/  STG.E.64 desc[UR6][R4.64], R2 ;  /* 0x0000000204007986 */ /* 0x0007e8000c101b06 */
[----:B------:R3:W-:Y:S04]  /*2e7d0*/  STG.E.64 desc[UR6][R4.64+0x8], R12 ;  /* 0x0000080c04007986 */ /* 0x0007e8000c101b06 */
[----:B------:R3:W-:Y:S04]  /*2e7e0*/  STG.E.64 desc[UR6][R4.64+0x10], R16 ;  /* 0x0000101004007986 */ /* 0x0007e8000c101b06 */
[----:B------:R3:W-:Y:S04]  /*2e7f0*/  STG.E.64 desc[UR6][R4.64+0x18], R20 ;  /* 0x0000181404007986 */ /* 0x0007e8000c101b06 */
[----:B------:R3:W-:Y:S02]  /*2e800*/  STG.E.64 desc[UR6][R4.64+0x28], R8 ;  /* 0x0000280804007986 */ /* 0x0007e4000c101b06 */
.L_x_1:
[----:B012---:R-:W-:Y:S05]  /*2e810*/  BSYNC.RECONVERGENT B0 ;  /* 0x0000000000007941 */ /* 0x007fea0003800200 */
.L_x_0:
[----:B------:R-:W0:Y:S01]  /*2e820*/  LDCU UR4, c[0x0][0x360] ;  /* 0x00006c00ff0477ac */ /* 0x000e220008000800 */
[----:B---3--:R-:W0:Y:S02]  /*2e830*/  LDC R3, c[0x0][0x370] ;  /* 0x0000dc00ff037b82 */ /* 0x008e240000000800 */
[----:B0-----:R-:W-:-:S05]  /*2e840*/  IMAD R3, R3, UR4, RZ ;  /* 0x0000000403037c24 */ /* 0x001fca000f8e02ff */
[----:B------:R-:W-:-:S04]  /*2e850*/  LEA R0, P1, R3, R0, 0x2 ;  /* 0x0000000003007211 */ /* 0x000fc800078210ff */
[----:B------:R-:W-:Y:S01]  /*2e860*/  ISETP.GE.U32.AND P0, PT, R0, R69, PT ;  /* 0x000000450000720c */ /* 0x000fe20003f06070 */
[----:B------:R-:W-:-:S05]  /*2e870*/  IMAD.X R113, RZ, RZ, R113, P1 ;  /* 0x000000ffff717224 */ /* 0x000fca00008e0671 */
[----:B------:R-:W-:-:S13]  /*2e880*/  ISETP.GE.U32.AND.EX P0, PT, R113, RZ, PT, P0 ;  /* 0x000000ff7100720c */ /* 0x000fda0003f06100 */
[----:B------:R-:W-:Y:S05]  /*2e890*/  @!P0 BRA `(.L_x_20) ;  /* 0xfffffd1800348947 */ /* 0x000fea000383ffff */
[----:B------:R-:W-:Y:S05]  /*2e8a0*/  EXIT ;  /* 0x000000000000794d */ /* 0x000fea0003800000 */
.L_x_21:
[----:B------:R-:W-:-:S00]  /*2e8b0*/  BRA `(.L_x_21) ;  /* 0xfffffffc00fc7947 */ /* 0x000fc0000383ffff */
[----:B------:R-:W-:-:S00]  /*2e8c0*/  NOP ;  /* 0x0000000000007918 */ /* 0x000fc00000000000 */
        /* <DEDUP_REMOVED lines=11> */
.L_x_23:


//--------------------- .text.hello_kernel        --------------------------
	.section	.text.hello_kernel,"ax",@progbits
	.align	128
        .global         hello_kernel
        .type           hello_kernel,@function
        .size           hello_kernel,(.L_x_24 - hello_kernel)
        .other          hello_kernel,@"STO_CUDA_ENTRY STV_DEFAULT"
hello_kernel:
.text.hello_kernel:
[----:B------:R-:W-:Y:S01]  /*0000*/  LDC R1, c[0x0][0x37c] ;  /* 0x0000df00ff017b82 */ /* 0x000fe20000000800 */
[----:B------:R-:W0:Y:S07]  /*0010*/  S2R R0, SR_TID.X ;  /* 0x0000000000007919 */ /* 0x000e2e0000002100 */
[----:B------:R-:W0:Y:S01]  /*0020*/  S2UR UR4, SR_CTAID.X ;  /* 0x00000000000479c3 */ /* 0x000e220000002500 */
[----:B------:R-:W1:Y:S07]  /*0030*/  LDCU UR5, c[0x0][0x388] ;  /* 0x00007100ff0577ac */ /* 0x000e6e0008000800 */
[----:B------:R-:W0:Y:S02]  /*0040*/  LDC R5, c[0x0][0x360] ;  /* 0x0000d800ff057b82 */ /* 0x000e240000000800 */
[----:B0-----:R-:W-:-:S05]  /*0050*/  IMAD R5, R5, UR4, R0 ;  /* 0x0000000405057c24 */ /* 0x001fca000f8e0200 */
[----:B-1----:R-:W-:-:S13]  /*0060*/  ISETP.GE.U32.AND P0, PT, R5, UR5, PT ;  /* 0x0000000505007c0c */ /* 0x002fda000bf06070 */
[----:B------:R-:W-:Y:S05]  /*0070*/  @P0 EXIT ;  /* 0x000000000000094d */ /* 0x000fea0003800000 */
[----:B------:R-:W0:Y:S01]  /*0080*/  LDC.64 R2, c[0x0][0x380] ;  /* 0x0000e000ff027b82 */ /* 0x000e220000000a00 */
[----:B------:R-:W1:Y:S01]  /*0090*/  LDCU UR6, c[0x0][0x38c] ;  /* 0x00007180ff0677ac */ /* 0x000e620008000800 */
[----:B------:R-:W2:Y:S01]  /*00a0*/  LDCU.64 UR4, c[0x0][0x358] ;  /* 0x00006b00ff0477ac */ /* 0x000ea20008000a00 */
[C---:B0-----:R-:W-:Y:S01]  /*00b0*/  IMAD.WIDE.U32 R2, R5.reuse, 0x4, R2 ;  /* 0x0000000405027825 */ /* 0x041fe200078e0002 */
[----:B-1----:R-:W-:-:S05]  /*00c0*/  LOP3.LUT R5, R5, UR6, RZ, 0x3c, !PT ;  /* 0x0000000605057c12 */ /* 0x002fca000f8e3cff */
[----:B--2---:R-:W-:Y:S01]  /*00d0*/  STG.E desc[UR4][R2.64], R5 ;  /* 0x0000000502007986 */ /* 0x004fe2000c101904 */
[----:B------:R-:W-:Y:S05]  /*00e0*/  EXIT ;  /* 0x000000000000794d */ /* 0x000fea0003800000 */
.L_x_22:
        /* <DEDUP_REMOVED lines=9> */
.L_x_24:


//--------------------- .nv.shared.sha256d_scan_kernel --------------------------
	.section	.nv.shared.sha256d_scan_kernel,"aw",@nobits
	.sectionflags	@""
	.align	4
.nv.shared.sha256d_scan_kernel:
	.zero		1280


//--------------------- .nv.shared.reserved.0     --------------------------
	.section	.nv.shared.reserved.0,"aw",@nobits
	.weak		__nv_reservedSMEM_offset_0_alias
	.size		__nv_reservedSMEM_offset_0_alias, 0, 64
	.other		__nv_reservedSMEM_offset_0_alias,@"STO_CUDA_RESERVED_SHARED STV_DEFAULT"
__nv_reservedSMEM_offset_0_alias:
	.zero		0
	.zero		64


//--------------------- .nv.constant0.sha256d_scan_kernel --------------------------
	.section	.nv.constant0.sha256d_scan_kernel,"a",@progbits
	.sectionflags	@""
	.align	4
.nv.constant0.sha256d_scan_kernel:
	.zero		960


//--------------------- .nv.constant0.hello_kernel --------------------------
	.section	.nv.constant0.hello_kernel,"a",@progbits
	.sectionflags	@""
	.align	4
.nv.constant0.hello_kernel:
	.zero		912


//--------------------- SYMBOLS --------------------------

	.type		.nv.reservedSmem.offset0,@object
	.size		.nv.reservedSmem.offset0,0x4
	.type		.nv.reservedSmem.cap,@object
	.size		.nv.reservedSmem.cap,0x4
